	.target	sm_100a

	.elftype	@"ET_EXEC"


//--------------------- .note.nv.tkinfo           --------------------------
	.section	.note.nv.tkinfo,"",@"SHT_NOTE"
	.sectionflags	@"SHF_NOTE_NV_TKINFO"
	.tkinfo
        /*0018*/ 	.word	0x00000002
        /*0030*/ 	.string	""
        /*0030*/ 	.string	"ptxas"
        /*0030*/ 	.string	"Cuda compilation tools, release 13.0, V13.0.88"
        /*0030*/ 	.string	"Build cuda_13.0.r13.0/compiler.36424714_0"
        /*0030*/ 	.string	"-arch sm_100a -m 64 "



//--------------------- .note.nv.cuinfo           --------------------------
	.section	.note.nv.cuinfo,"",@"SHT_NOTE"
	.sectionflags	@"SHF_NOTE_NV_CUINFO"
        /*0018*/ 	.short	0x0002
        /*001a*/ 	.short	0x0064
        /*001c*/ 	.short	0x0082
	.zero		2


//--------------------- .nv.info                  --------------------------
	.section	.nv.info,"",@"SHT_CUDA_INFO"
	.align	4


	//----- nvinfo : EIATTR_REGCOUNT
	.align		4
        /*0000*/ 	.byte	0x04, 0x2f
        /*0002*/ 	.short	(.L_19 - .L_18)
	.align		4
.L_18:
        /*0004*/ 	.word	index@(_ZN7cutlass13device_kernelINS_4gemm6kernel13GemmUniversalINS1_17GroupProblemShapeIN4cute5tupleIJiiiEEEEENS1_10collective13CollectiveMmaINS1_40MainloopSm100ArrayTmaUmmaWarpSpecializedILi5ELi8ELi4ENS6_IJNS5_1CILi1EEESD_SD_EEEEENS6_IJNSC_ILi128EEESG_NSC_ILi64EEEEEENS_6half_tEPNS6_IJlSD_NSC_ILi0EEEEEESJ_SM_NS5_8TiledMMAINS5_8MMA_AtomIJNS5_20SM100_MMA_F16BF16_SSISJ_SJ_fLi128ELi128ELNS5_4UMMA5MajorE0ELSR_0ELNSQ_7ScaleInE0ELSS_0EEEEEENS5_6LayoutISE_NS6_IJSK_SK_SK_EEEEENS6_IJNS5_10UnderscoreESY_SY_EEEEENS5_13SM90_TMA_LOADENS5_14ComposedLayoutINS5_7SwizzleILi3ELi4ELi3EEENS5_18smem_ptr_flag_bitsILi16EEENSV_INS6_IJNSC_ILi8EEESH_EEENS6_IJSH_SD_EEEEEEEvNS5_8identityES11_S1B_vS1C_EENS_8epilogue10collective18CollectiveEpilogueINS1E_31Sm100PtrArrayTmaWarpSpecializedILi4ELi2ELi32ELb1ELb0EEEJSI_NS6_IJNSV_ISG_SD_EENSV_INSC_ILi32EEESD_EEEEESJ_PNS6_IJSD_lSK_EEESJ_S1O_NS1E_6fusion15FusionCallbacksIS1I_NS1P_17LinearCombinationISJ_fSJ_fLNS_15FloatRoundStyleE2EEESI_S1M_JEEENS5_5SM1004TMEM4LOAD26SM100_TMEM_LOAD_16dp256b4xES11_NS12_IS14_S16_NSV_INS6_IJSH_S17_EEENS6_IJSD_SH_EEEEEEENS5_17SM75_U16x8_LDSM_TENS5_14SM90_TMA_STOREES22_NS5_17SM90_U16x8_STSM_TENS5_39AutoVectorizingCopyWithAssumedAlignmentILi128EEEEEEvvEEEEvNT_6ParamsE)
        /*0008*/ 	.word	0x000000a8


	//----- nvinfo : EIATTR_FRAME_SIZE
	.align		4
.L_19:
        /*000c*/ 	.byte	0x04, 0x11
        /*000e*/ 	.short	(.L_21 - .L_20)
	.align		4
.L_20:
        /*0010*/ 	.word	index@($__internal_3_$__cuda_sm20_div_u64)
        /*0014*/ 	.word	0x00000000


	//----- nvinfo : EIATTR_FRAME_SIZE
	.align		4
.L_21:
        /*0018*/ 	.byte	0x04, 0x11
        /*001a*/ 	.short	(.L_23 - .L_22)
	.align		4
.L_22:
        /*001c*/ 	.word	index@($__internal_2_$__cuda_sm10x_tcgen05_guardrail_trap_unallocated_columns_being_dealloced)
        /*0020*/ 	.word	0x00000000


	//----- nvinfo : EIATTR_FRAME_SIZE
	.align		4
.L_23:
        /*0024*/ 	.byte	0x04, 0x11
        /*0026*/ 	.short	(.L_25 - .L_24)
	.align		4
.L_24:
        /*0028*/ 	.word	index@($__internal_1_$__cuda_sm10x_tcgen05_guardrail_trap_phase_invalid_during_alloc)
        /*002c*/ 	.word	0x00000000


	//----- nvinfo : EIATTR_FRAME_SIZE
	.align		4
.L_25:
        /*0030*/ 	.byte	0x04, 0x11
        /*0032*/ 	.short	(.L_27 - .L_26)
	.align		4
.L_26:
        /*0034*/ 	.word	index@($__internal_0_$__cuda_sm10x_tcgen05_guardrail_trap_col_being_dealloced_not_returned_by_alloc)
        /*0038*/ 	.word	0x00000000


	//----- nvinfo : EIATTR_FRAME_SIZE
	.align		4
.L_27:
        /*003c*/ 	.byte	0x04, 0x11
        /*003e*/ 	.short	(.L_29 - .L_28)
	.align		4
.L_28:
        /*0040*/ 	.word	index@(_ZN7cutlass13device_kernelINS_4gemm6kernel13GemmUniversalINS1_17GroupProblemShapeIN4cute5tupleIJiiiEEEEENS1_10collective13CollectiveMmaINS1_40MainloopSm100ArrayTmaUmmaWarpSpecializedILi5ELi8ELi4ENS6_IJNS5_1CILi1EEESD_SD_EEEEENS6_IJNSC_ILi128EEESG_NSC_ILi64EEEEEENS_6half_tEPNS6_IJlSD_NSC_ILi0EEEEEESJ_SM_NS5_8TiledMMAINS5_8MMA_AtomIJNS5_20SM100_MMA_F16BF16_SSISJ_SJ_fLi128ELi128ELNS5_4UMMA5MajorE0ELSR_0ELNSQ_7ScaleInE0ELSS_0EEEEEENS5_6LayoutISE_NS6_IJSK_SK_SK_EEEEENS6_IJNS5_10UnderscoreESY_SY_EEEEENS5_13SM90_TMA_LOADENS5_14ComposedLayoutINS5_7SwizzleILi3ELi4ELi3EEENS5_18smem_ptr_flag_bitsILi16EEENSV_INS6_IJNSC_ILi8EEESH_EEENS6_IJSH_SD_EEEEEEEvNS5_8identityES11_S1B_vS1C_EENS_8epilogue10collective18CollectiveEpilogueINS1E_31Sm100PtrArrayTmaWarpSpecializedILi4ELi2ELi32ELb1ELb0EEEJSI_NS6_IJNSV_ISG_SD_EENSV_INSC_ILi32EEESD_EEEEESJ_PNS6_IJSD_lSK_EEESJ_S1O_NS1E_6fusion15FusionCallbacksIS1I_NS1P_17LinearCombinationISJ_fSJ_fLNS_15FloatRoundStyleE2EEESI_S1M_JEEENS5_5SM1004TMEM4LOAD26SM100_TMEM_LOAD_16dp256b4xES11_NS12_IS14_S16_NSV_INS6_IJSH_S17_EEENS6_IJSD_SH_EEEEEEENS5_17SM75_U16x8_LDSM_TENS5_14SM90_TMA_STOREES22_NS5_17SM90_U16x8_STSM_TENS5_39AutoVectorizingCopyWithAssumedAlignmentILi128EEEEEEvvEEEEvNT_6ParamsE)
        /*0044*/ 	.word	0x00000000


	//----- nvinfo : EIATTR_MIN_STACK_SIZE
	.align		4
.L_29:
        /*0048*/ 	.byte	0x04, 0x12
        /*004a*/ 	.short	(.L_31 - .L_30)
	.align		4
.L_30:
        /*004c*/ 	.word	index@(_ZN7cutlass13device_kernelINS_4gemm6kernel13GemmUniversalINS1_17GroupProblemShapeIN4cute5tupleIJiiiEEEEENS1_10collective13CollectiveMmaINS1_40MainloopSm100ArrayTmaUmmaWarpSpecializedILi5ELi8ELi4ENS6_IJNS5_1CILi1EEESD_SD_EEEEENS6_IJNSC_ILi128EEESG_NSC_ILi64EEEEEENS_6half_tEPNS6_IJlSD_NSC_ILi0EEEEEESJ_SM_NS5_8TiledMMAINS5_8MMA_AtomIJNS5_20SM100_MMA_F16BF16_SSISJ_SJ_fLi128ELi128ELNS5_4UMMA5MajorE0ELSR_0ELNSQ_7ScaleInE0ELSS_0EEEEEENS5_6LayoutISE_NS6_IJSK_SK_SK_EEEEENS6_IJNS5_10UnderscoreESY_SY_EEEEENS5_13SM90_TMA_LOADENS5_14ComposedLayoutINS5_7SwizzleILi3ELi4ELi3EEENS5_18smem_ptr_flag_bitsILi16EEENSV_INS6_IJNSC_ILi8EEESH_EEENS6_IJSH_SD_EEEEEEEvNS5_8identityES11_S1B_vS1C_EENS_8epilogue10collective18CollectiveEpilogueINS1E_31Sm100PtrArrayTmaWarpSpecializedILi4ELi2ELi32ELb1ELb0EEEJSI_NS6_IJNSV_ISG_SD_EENSV_INSC_ILi32EEESD_EEEEESJ_PNS6_IJSD_lSK_EEESJ_S1O_NS1E_6fusion15FusionCallbacksIS1I_NS1P_17LinearCombinationISJ_fSJ_fLNS_15FloatRoundStyleE2EEESI_S1M_JEEENS5_5SM1004TMEM4LOAD26SM100_TMEM_LOAD_16dp256b4xES11_NS12_IS14_S16_NSV_INS6_IJSH_S17_EEENS6_IJSD_SH_EEEEEEENS5_17SM75_U16x8_LDSM_TENS5_14SM90_TMA_STOREES22_NS5_17SM90_U16x8_STSM_TENS5_39AutoVectorizingCopyWithAssumedAlignmentILi128EEEEEEvvEEEEvNT_6ParamsE)
        /*0050*/ 	.word	0x00000000
.L_31:


//--------------------- .nv.compat                --------------------------
	.section	.nv.compat,"",@"SHT_CUDA_COMPAT_INFO"
	.align	4
        /*0000*/ 	.byte	0x02, 0x09, 0x01, 0x00, 0x02, 0x02, 0x02, 0x00, 0x02, 0x05, 0x05, 0x00, 0x03, 0x07, 0x01, 0x01
        /*0010*/ 	.byte	0x02, 0x03, 0x03, 0x00, 0x02, 0x06, 0x01, 0x00, 0x04, 0x0b, 0x08, 0x00, 0x09, 0x00, 0x00, 0x00
        /*0020*/ 	.byte	0x00, 0x00, 0x00, 0x00


//--------------------- .nv.info._ZN7cutlass13device_kernelINS_4gemm6kernel13GemmUniversalINS1_17GroupProblemShapeIN4cute5tupleIJiiiEEEEENS1_10collective13CollectiveMmaINS1_40MainloopSm100ArrayTmaUmmaWarpSpecializedILi5ELi8ELi4ENS6_IJNS5_1CILi1EEESD_SD_EEEEENS6_IJNSC_ILi128EEESG_NSC_ILi64EEEEEENS_6half_tEPNS6_IJlSD_NSC_ILi0EEEEEESJ_SM_NS5_8TiledMMAINS5_8MMA_AtomIJNS5_20SM100_MMA_F16BF16_SSISJ_SJ_fLi128ELi128ELNS5_4UMMA5MajorE0ELSR_0ELNSQ_7ScaleInE0ELSS_0EEEEEENS5_6LayoutISE_NS6_IJSK_SK_SK_EEEEENS6_IJNS5_10UnderscoreESY_SY_EEEEENS5_13SM90_TMA_LOADENS5_14ComposedLayoutINS5_7SwizzleILi3ELi4ELi3EEENS5_18smem_ptr_flag_bitsILi16EEENSV_INS6_IJNSC_ILi8EEESH_EEENS6_IJSH_SD_EEEEEEEvNS5_8identityES11_S1B_vS1C_EENS_8epilogue10collective18CollectiveEpilogueINS1E_31Sm100PtrArrayTmaWarpSpecializedILi4ELi2ELi32ELb1ELb0EEEJSI_NS6_IJNSV_ISG_SD_EENSV_INSC_ILi32EEESD_EEEEESJ_PNS6_IJSD_lSK_EEESJ_S1O_NS1E_6fusion15FusionCallbacksIS1I_NS1P_17LinearCombinationISJ_fSJ_fLNS_15FloatRoundStyleE2EEESI_S1M_JEEENS5_5SM1004TMEM4LOAD26SM100_TMEM_LOAD_16dp256b4xES11_NS12_IS14_S16_NSV_INS6_IJSH_S17_EEENS6_IJSD_SH_EEEEEEENS5_17SM75_U16x8_LDSM_TENS5_14SM90_TMA_STOREES22_NS5_17SM90_U16x8_STSM_TENS5_39AutoVectorizingCopyWithAssumedAlignmentILi128EEEEEEvvEEEEvNT_6ParamsE --------------------------
	.section	.nv.info._ZN7cutlass13device_kernelINS_4gemm6kernel13GemmUniversalINS1_17GroupProblemShapeIN4cute5tupleIJiiiEEEEENS1_10collective13CollectiveMmaINS1_40MainloopSm100ArrayTmaUmmaWarpSpecializedILi5ELi8ELi4ENS6_IJNS5_1CILi1EEESD_SD_EEEEENS6_IJNSC_ILi128EEESG_NSC_ILi64EEEEEENS_6half_tEPNS6_IJlSD_NSC_ILi0EEEEEESJ_SM_NS5_8TiledMMAINS5_8MMA_AtomIJNS5_20SM100_MMA_F16BF16_SSISJ_SJ_fLi128ELi128ELNS5_4UMMA5MajorE0ELSR_0ELNSQ_7ScaleInE0ELSS_0EEEEEENS5_6LayoutISE_NS6_IJSK_SK_SK_EEEEENS6_IJNS5_10UnderscoreESY_SY_EEEEENS5_13SM90_TMA_LOADENS5_14ComposedLayoutINS5_7SwizzleILi3ELi4ELi3EEENS5_18smem_ptr_flag_bitsILi16EEENSV_INS6_IJNSC_ILi8EEESH_EEENS6_IJSH_SD_EEEEEEEvNS5_8identityES11_S1B_vS1C_EENS_8epilogue10collective18CollectiveEpilogueINS1E_31Sm100PtrArrayTmaWarpSpecializedILi4ELi2ELi32ELb1ELb0EEEJSI_NS6_IJNSV_ISG_SD_EENSV_INSC_ILi32EEESD_EEEEESJ_PNS6_IJSD_lSK_EEESJ_S1O_NS1E_6fusion15FusionCallbacksIS1I_NS1P_17LinearCombinationISJ_fSJ_fLNS_15FloatRoundStyleE2EEESI_S1M_JEEENS5_5SM1004TMEM4LOAD26SM100_TMEM_LOAD_16dp256b4xES11_NS12_IS14_S16_NSV_INS6_IJSH_S17_EEENS6_IJSD_SH_EEEEEEENS5_17SM75_U16x8_LDSM_TENS5_14SM90_TMA_STOREES22_NS5_17SM90_U16x8_STSM_TENS5_39AutoVectorizingCopyWithAssumedAlignmentILi128EEEEEEvvEEEEvNT_6ParamsE,"",@"SHT_CUDA_INFO"
	.sectionflags	@""
	.align	4


	//----- nvinfo : EIATTR_CUDA_API_VERSION
	.align		4
        /*0000*/ 	.byte	0x04, 0x37
        /*0002*/ 	.short	(.L_33 - .L_32)
.L_32:
        /*0004*/ 	.word	0x00000082


	//----- nvinfo : EIATTR_KPARAM_INFO
	.align		4
.L_33:
        /*0008*/ 	.byte	0x04, 0x17
        /*000a*/ 	.short	(.L_35 - .L_34)
.L_34:
        /*000c*/ 	.word	0x00000000
        /*0010*/ 	.short	0x0000
        /*0012*/ 	.short	0x0000
        /*0014*/ 	.byte	0x00, 0xf0, 0x01, 0x24


	//----- nvinfo : EIATTR_AT_ENTRY_FRAGMENTS
	.align		4
.L_35:
        /*0018*/ 	.byte	0x04, 0x4f
        /*001a*/ 	.short	(.L_37 - .L_36)


	//   ....[0]....
.L_36:
        /*001c*/ 	.word	0x00000006


	//----- nvinfo : EIATTR_RESERVED_SMEM_USED
	.align		4
.L_37:
        /*0020*/ 	.byte	0x01, 0x41
	.zero		2


	//----- nvinfo : EIATTR_SPARSE_MMA_MASK
	.align		4
        /*0024*/ 	.byte	0x03, 0x50
        /*0026*/ 	.short	0x0000


	//----- nvinfo : EIATTR_TCGEN05_1CTA_USED
	.align		4
        /*0028*/ 	.byte	0x01, 0x51
	.zero		2


	//----- nvinfo : EIATTR_MAXREG_COUNT
	.align		4
        /*002c*/ 	.byte	0x03, 0x1b
        /*002e*/ 	.short	0x00a8


	//----- nvinfo : EIATTR_NUM_BARRIERS
	.align		4
        /*0030*/ 	.byte	0x02, 0x4c
        /*0032*/ 	.byte	0x07
	.zero		1


	//----- nvinfo : EIATTR_EXTERNS
	.align		4
        /*0034*/ 	.byte	0x04, 0x0f
        /*0036*/ 	.short	(.L_39 - .L_38)


	//   ....[0]....
	.align		4
.L_38:
        /*0038*/ 	.word	index@(__assertfail)


	//----- nvinfo : EIATTR_MERCURY_ISA_VERSION
	.align		4
.L_39:
        /*003c*/ 	.byte	0x03, 0x5f
        /*003e*/ 	.short	0x0101


	//----- nvinfo : EIATTR_INT_WARP_WIDE_INSTR_OFFSETS
	.align		4
        /*0040*/ 	.byte	0x04, 0x31
        /*0042*/ 	.short	(.L_41 - .L_40)


	//   ....[0]....
.L_40:
        /*0044*/ 	.word	0x00010ef0


	//   ....[1]....
        /*0048*/ 	.word	0x00010f10


	//   ....[2]....
        /*004c*/ 	.word	0x00010f40


	//----- nvinfo : EIATTR_COOP_GROUP_MASK_REGIDS
	.align		4
.L_41:
        /*0050*/ 	.byte	0x04, 0x29
        /*0052*/ 	.short	(.L_43 - .L_42)


	//   ....[0]....
.L_42:
        /*0054*/ 	.word	0xffffffff


	//   ....[1]....
        /*0058*/ 	.word	0xffffffff


	//   ....[2]....
        /*005c*/ 	.word	0xffffffff


	//   ....[3]....
        /*0060*/ 	.word	0xffffffff


	//   ....[4]....
        /*0064*/ 	.word	0xffffffff


	//   ....[5]....
        /*0068*/ 	.word	0xffffffff


	//   ....[6]....
        /*006c*/ 	.word	0xffffffff


	//   ....[7]....
        /*0070*/ 	.word	0xffffffff


	//   ....[8]....
        /*0074*/ 	.word	0xffffffff


	//   ....[9]....
        /*0078*/ 	.word	0xffffffff


	//   ....[10]....
        /*007c*/ 	.word	0xffffffff


	//   ....[11]....
        /*0080*/ 	.word	0xffffffff


	//   ....[12]....
        /*0084*/ 	.word	0xffffffff


	//   ....[13]....
        /*0088*/ 	.word	0xffffffff


	//   ....[14]....
        /*008c*/ 	.word	0xffffffff


	//   ....[15]....
        /*0090*/ 	.word	0xffffffff


	//   ....[16]....
        /*0094*/ 	.word	0xffffffff


	//   ....[17]....
        /*0098*/ 	.word	0xffffffff


	//   ....[18]....
        /*009c*/ 	.word	0xffffffff


	//   ....[19]....
        /*00a0*/ 	.word	0xffffffff


	//   ....[20]....
        /*00a4*/ 	.word	0xffffffff


	//   ....[21]....
        /*00a8*/ 	.word	0xffffffff


	//   ....[22]....
        /*00ac*/ 	.word	0xffffffff


	//   ....[23]....
        /*00b0*/ 	.word	0xffffffff


	//   ....[24]....
        /*00b4*/ 	.word	0xffffffff


	//   ....[25]....
        /*00b8*/ 	.word	0xffffffff


	//   ....[26]....
        /*00bc*/ 	.word	0xffffffff


	//   ....[27]....
        /*00c0*/ 	.word	0xffffffff


	//   ....[28]....
        /*00c4*/ 	.word	0xffffffff


	//   ....[29]....
        /*00c8*/ 	.word	0xffffffff


	//   ....[30]....
        /*00cc*/ 	.word	0xffffffff


	//   ....[31]....
        /*00d0*/ 	.word	0xffffffff


	//   ....[32]....
        /*00d4*/ 	.word	0xffffffff


	//   ....[33]....
        /*00d8*/ 	.word	0xffffffff


	//   ....[34]....
        /*00dc*/ 	.word	0xffffffff


	//   ....[35]....
        /*00e0*/ 	.word	0xffffffff


	//   ....[36]....
        /*00e4*/ 	.word	0xffffffff


	//   ....[37]....
        /*00e8*/ 	.word	0xffffffff


	//   ....[38]....
        /*00ec*/ 	.word	0xffffffff


	//   ....[39]....
        /*00f0*/ 	.word	0xffffffff


	//   ....[40]....
        /*00f4*/ 	.word	0xffffffff


	//   ....[41]....
        /*00f8*/ 	.word	0xffffffff


	//   ....[42]....
        /*00fc*/ 	.word	0xffffffff


	//   ....[43]....
        /*0100*/ 	.word	0xffffffff


	//   ....[44]....
        /*0104*/ 	.word	0xffffffff


	//   ....[45]....
        /*0108*/ 	.word	0xffffffff


	//   ....[46]....
        /*010c*/ 	.word	0xffffffff


	//   ....[47]....
        /*0110*/ 	.word	0xffffffff


	//   ....[48]....
        /*0114*/ 	.word	0xffffffff


	//   ....[49]....
        /*0118*/ 	.word	0xffffffff


	//   ....[50]....
        /*011c*/ 	.word	0xffffffff


	//   ....[51]....
        /*0120*/ 	.word	0xffffffff


	//   ....[52]....
        /*0124*/ 	.word	0xffffffff


	//   ....[53]....
        /*0128*/ 	.word	0xffffffff


	//   ....[54]....
        /*012c*/ 	.word	0xffffffff


	//   ....[55]....
        /*0130*/ 	.word	0xffffffff


	//   ....[56]....
        /*0134*/ 	.word	0xffffffff


	//   ....[57]....
        /*0138*/ 	.word	0xffffffff


	//   ....[58]....
        /*013c*/ 	.word	0xffffffff


	//   ....[59]....
        /*0140*/ 	.word	0xffffffff


	//   ....[60]....
        /*0144*/ 	.word	0xffffffff


	//   ....[61]....
        /*0148*/ 	.word	0xffffffff


	//   ....[62]....
        /*014c*/ 	.word	0xffffffff


	//   ....[63]....
        /*0150*/ 	.word	0xffffffff


	//   ....[64]....
        /*0154*/ 	.word	0xffffffff


	//   ....[65]....
        /*0158*/ 	.word	0xffffffff


	//   ....[66]....
        /*015c*/ 	.word	0xffffffff


	//   ....[67]....
        /*0160*/ 	.word	0xffffffff


	//   ....[68]....
        /*0164*/ 	.word	0xffffffff


	//   ....[69]....
        /*0168*/ 	.word	0xffffffff


	//   ....[70]....
        /*016c*/ 	.word	0xffffffff


	//   ....[71]....
        /*0170*/ 	.word	0xffffffff


	//   ....[72]....
        /*0174*/ 	.word	0xffffffff


	//   ....[73]....
        /*0178*/ 	.word	0xffffffff


	//   ....[74]....
        /*017c*/ 	.word	0xffffffff


	//   ....[75]....
        /*0180*/ 	.word	0xffffffff


	//   ....[76]....
        /*0184*/ 	.word	0xffffffff


	//   ....[77]....
        /*0188*/ 	.word	0xffffffff


	//   ....[78]....
        /*018c*/ 	.word	0xffffffff


	//   ....[79]....
        /*0190*/ 	.word	0xffffffff


	//   ....[80]....
        /*0194*/ 	.word	0xffffffff


	//   ....[81]....
        /*0198*/ 	.word	0xffffffff


	//   ....[82]....
        /*019c*/ 	.word	0xffffffff


	//   ....[83]....
        /*01a0*/ 	.word	0xffffffff


	//   ....[84]....
        /*01a4*/ 	.word	0xffffffff


	//   ....[85]....
        /*01a8*/ 	.word	0xffffffff


	//   ....[86]....
        /*01ac*/ 	.word	0xffffffff


	//   ....[87]....
        /*01b0*/ 	.word	0xffffffff


	//   ....[88]....
        /*01b4*/ 	.word	0xffffffff


	//   ....[89]....
        /*01b8*/ 	.word	0xffffffff


	//   ....[90]....
        /*01bc*/ 	.word	0xffffffff


	//   ....[91]....
        /*01c0*/ 	.word	0xffffffff


	//   ....[92]....
        /*01c4*/ 	.word	0xffffffff


	//   ....[93]....
        /*01c8*/ 	.word	0xffffffff


	//   ....[94]....
        /*01cc*/ 	.word	0xffffffff


	//   ....[95]....
        /*01d0*/ 	.word	0xffffffff


	//   ....[96]....
        /*01d4*/ 	.word	0xffffffff


	//   ....[97]....
        /*01d8*/ 	.word	0xffffffff


	//   ....[98]....
        /*01dc*/ 	.word	0xffffffff


	//   ....[99]....
        /*01e0*/ 	.word	0xffffffff


	//   ....[100]....
        /*01e4*/ 	.word	0xffffffff


	//   ....[101]....
        /*01e8*/ 	.word	0xffffffff


	//   ....[102]....
        /*01ec*/ 	.word	0xffffffff


	//   ....[103]....
        /*01f0*/ 	.word	0xffffffff


	//   ....[104]....
        /*01f4*/ 	.word	0xffffffff


	//   ....[105]....
        /*01f8*/ 	.word	0xffffffff


	//   ....[106]....
        /*01fc*/ 	.word	0xffffffff


	//   ....[107]....
        /*0200*/ 	.word	0xffffffff


	//   ....[108]....
        /*0204*/ 	.word	0xffffffff


	//   ....[109]....
        /*0208*/ 	.word	0xffffffff


	//   ....[110]....
        /*020c*/ 	.word	0xffffffff


	//   ....[111]....
        /*0210*/ 	.word	0xffffffff


	//   ....[112]....
        /*0214*/ 	.word	0xffffffff


	//   ....[113]....
        /*0218*/ 	.word	0xffffffff


	//   ....[114]....
        /*021c*/ 	.word	0xffffffff


	//   ....[115]....
        /*0220*/ 	.word	0xffffffff


	//   ....[116]....
        /*0224*/ 	.word	0xffffffff


	//   ....[117]....
        /*0228*/ 	.word	0xffffffff


	//   ....[118]....
        /*022c*/ 	.word	0xffffffff


	//   ....[119]....
        /*0230*/ 	.word	0xffffffff


	//----- nvinfo : EIATTR_COOP_GROUP_INSTR_OFFSETS
	.align		4
.L_43:
        /*0234*/ 	.byte	0x04, 0x28
        /*0236*/ 	.short	(.L_45 - .L_44)


	//   ....[0]....
.L_44:
        /*0238*/ 	.word	0x00000090


	//   ....[1]....
        /*023c*/ 	.word	0x00000500


	//   ....[2]....
        /*0240*/ 	.word	0x00000720


	//   ....[3]....
        /*0244*/ 	.word	0x00000730


	//   ....[4]....
        /*0248*/ 	.word	0x000008e0


	//   ....[5]....
        /*024c*/ 	.word	0x00000a80


	//   ....[6]....
        /*0250*/ 	.word	0x00000b80


	//   ....[7]....
        /*0254*/ 	.word	0x00000dd0


	//   ....[8]....
        /*0258*/ 	.word	0x00001020


	//   ....[9]....
        /*025c*/ 	.word	0x000022f0


	//   ....[10]....
        /*0260*/ 	.word	0x00002320


	//   ....[11]....
        /*0264*/ 	.word	0x000023a0


	//   ....[12]....
        /*0268*/ 	.word	0x000023b0


	//   ....[13]....
        /*026c*/ 	.word	0x000023f0


	//   ....[14]....
        /*0270*/ 	.word	0x00002410


	//   ....[15]....
        /*0274*/ 	.word	0x00002450


	//   ....[16]....
        /*0278*/ 	.word	0x00002470


	//   ....[17]....
        /*027c*/ 	.word	0x000024c0


	//   ....[18]....
        /*0280*/ 	.word	0x000024e0


	//   ....[19]....
        /*0284*/ 	.word	0x00002580


	//   ....[20]....
        /*0288*/ 	.word	0x00002690


	//   ....[21]....
        /*028c*/ 	.word	0x000026c0


	//   ....[22]....
        /*0290*/ 	.word	0x00002c90


	//   ....[23]....
        /*0294*/ 	.word	0x00002ca0


	//   ....[24]....
        /*0298*/ 	.word	0x00002cf0


	//   ....[25]....
        /*029c*/ 	.word	0x00002d00


	//   ....[26]....
        /*02a0*/ 	.word	0x00002d50


	//   ....[27]....
        /*02a4*/ 	.word	0x00002d60


	//   ....[28]....
        /*02a8*/ 	.word	0x00002db0


	//   ....[29]....
        /*02ac*/ 	.word	0x00002dc0


	//   ....[30]....
        /*02b0*/ 	.word	0x00002e20


	//   ....[31]....
        /*02b4*/ 	.word	0x00002e30


	//   ....[32]....
        /*02b8*/ 	.word	0x00002ec0


	//   ....[33]....
        /*02bc*/ 	.word	0x00002f10


	//   ....[34]....
        /*02c0*/ 	.word	0x00002f50


	//   ....[35]....
        /*02c4*/ 	.word	0x00002f60


	//   ....[36]....
        /*02c8*/ 	.word	0x00002fb0


	//   ....[37]....
        /*02cc*/ 	.word	0x00002fd0


	//   ....[38]....
        /*02d0*/ 	.word	0x00002fe0


	//   ....[39]....
        /*02d4*/ 	.word	0x00002ff0


	//   ....[40]....
        /*02d8*/ 	.word	0x00003b00


	//   ....[41]....
        /*02dc*/ 	.word	0x00004480


	//   ....[42]....
        /*02e0*/ 	.word	0x000052c0


	//   ....[43]....
        /*02e4*/ 	.word	0x000052f0


	//   ....[44]....
        /*02e8*/ 	.word	0x00005370


	//   ....[45]....
        /*02ec*/ 	.word	0x00005380


	//   ....[46]....
        /*02f0*/ 	.word	0x000053c0


	//   ....[47]....
        /*02f4*/ 	.word	0x000053e0


	//   ....[48]....
        /*02f8*/ 	.word	0x00005430


	//   ....[49]....
        /*02fc*/ 	.word	0x00005440


	//   ....[50]....
        /*0300*/ 	.word	0x00005480


	//   ....[51]....
        /*0304*/ 	.word	0x000054a0


	//   ....[52]....
        /*0308*/ 	.word	0x00005540


	//   ....[53]....
        /*030c*/ 	.word	0x00005630


	//   ....[54]....
        /*0310*/ 	.word	0x00005660


	//   ....[55]....
        /*0314*/ 	.word	0x00005c20


	//   ....[56]....
        /*0318*/ 	.word	0x00005c30


	//   ....[57]....
        /*031c*/ 	.word	0x00005c80


	//   ....[58]....
        /*0320*/ 	.word	0x00005c90


	//   ....[59]....
        /*0324*/ 	.word	0x00005ce0


	//   ....[60]....
        /*0328*/ 	.word	0x00005cf0


	//   ....[61]....
        /*032c*/ 	.word	0x00005d50


	//   ....[62]....
        /*0330*/ 	.word	0x00005d60


	//   ....[63]....
        /*0334*/ 	.word	0x00005db0


	//   ....[64]....
        /*0338*/ 	.word	0x00005dc0


	//   ....[65]....
        /*033c*/ 	.word	0x00005e50


	//   ....[66]....
        /*0340*/ 	.word	0x00005ea0


	//   ....[67]....
        /*0344*/ 	.word	0x00005ee0


	//   ....[68]....
        /*0348*/ 	.word	0x00005ef0


	//   ....[69]....
        /*034c*/ 	.word	0x00005f40


	//   ....[70]....
        /*0350*/ 	.word	0x00005f60


	//   ....[71]....
        /*0354*/ 	.word	0x00005f70


	//   ....[72]....
        /*0358*/ 	.word	0x00005f80


	//   ....[73]....
        /*035c*/ 	.word	0x00006e60


	//   ....[74]....
        /*0360*/ 	.word	0x00006e90


	//   ....[75]....
        /*0364*/ 	.word	0x00006f10


	//   ....[76]....
        /*0368*/ 	.word	0x00006f20


	//   ....[77]....
        /*036c*/ 	.word	0x00006f60


	//   ....[78]....
        /*0370*/ 	.word	0x00006f80


	//   ....[79]....
        /*0374*/ 	.word	0x00006fc0


	//   ....[80]....
        /*0378*/ 	.word	0x00006fe0


	//   ....[81]....
        /*037c*/ 	.word	0x00007030


	//   ....[82]....
        /*0380*/ 	.word	0x00007050


	//   ....[83]....
        /*0384*/ 	.word	0x000070e0


	//   ....[84]....
        /*0388*/ 	.word	0x000071d0


	//   ....[85]....
        /*038c*/ 	.word	0x00007200


	//   ....[86]....
        /*0390*/ 	.word	0x000077c0


	//   ....[87]....
        /*0394*/ 	.word	0x000077d0


	//   ....[88]....
        /*0398*/ 	.word	0x00007820


	//   ....[89]....
        /*039c*/ 	.word	0x00007830


	//   ....[90]....
        /*03a0*/ 	.word	0x00007880


	//   ....[91]....
        /*03a4*/ 	.word	0x00007890


	//   ....[92]....
        /*03a8*/ 	.word	0x000078e0


	//   ....[93]....
        /*03ac*/ 	.word	0x000078f0


	//   ....[94]....
        /*03b0*/ 	.word	0x00007950


	//   ....[95]....
        /*03b4*/ 	.word	0x00007960


	//   ....[96]....
        /*03b8*/ 	.word	0x000079f0


	//   ....[97]....
        /*03bc*/ 	.word	0x00007a40


	//   ....[98]....
        /*03c0*/ 	.word	0x00007a80


	//   ....[99]....
        /*03c4*/ 	.word	0x00007a90


	//   ....[100]....
        /*03c8*/ 	.word	0x00007ae0


	//   ....[101]....
        /*03cc*/ 	.word	0x00007b00


	//   ....[102]....
        /*03d0*/ 	.word	0x00007b10


	//   ....[103]....
        /*03d4*/ 	.word	0x00007b20


	//   ....[104]....
        /*03d8*/ 	.word	0x00008830


	//   ....[105]....
        /*03dc*/ 	.word	0x00009660


	//   ....[106]....
        /*03e0*/ 	.word	0x00009a20


	//   ....[107]....
        /*03e4*/ 	.word	0x00009f20


	//   ....[108]....
        /*03e8*/ 	.word	0x0000e350


	//   ....[109]....
        /*03ec*/ 	.word	0x0000e7a0


	//   ....[110]....
        /*03f0*/ 	.word	0x0000e9f0


	//   ....[111]....
        /*03f4*/ 	.word	0x0000eb90


	//   ....[112]....
        /*03f8*/ 	.word	0x0000f3a0


	//   ....[113]....
        /*03fc*/ 	.word	0x0000f840


	//   ....[114]....
        /*0400*/ 	.word	0x0000fc10


	//   ....[115]....
        /*0404*/ 	.word	0x0000fff0


	//   ....[116]....
        /*0408*/ 	.word	0x00010200


	//   ....[117]....
        /*040c*/ 	.word	0x00010230


	//   ....[118]....
        /*0410*/ 	.word	0x00010dd0


	//   ....[119]....
        /*0414*/ 	.word	0x00011000


	//----- nvinfo : EIATTR_REG_RECONFIG
	.align		4
.L_45:
        /*0418*/ 	.byte	0x01, 0x54
	.zero		2


	//----- nvinfo : EIATTR_VRC_CTA_INIT_COUNT
	.align		4
        /*041c*/ 	.byte	0x02, 0x4a
        /*041e*/ 	.byte	0x80
	.zero		1


	//----- nvinfo : EIATTR_SYSCALL_OFFSETS
	.align		4
        /*0420*/ 	.byte	0x04, 0x46
        /*0422*/ 	.short	(.L_47 - .L_46)


	//   ....[0]....
.L_46:
        /*0424*/ 	.word	0x0000a300


	//   ....[1]....
        /*0428*/ 	.word	0x0000a3f0


	//   ....[2]....
        /*042c*/ 	.word	0x0000ab40


	//   ....[3]....
        /*0430*/ 	.word	0x0000acb0


	//   ....[4]....
        /*0434*/ 	.word	0x0000b9b0


	//   ....[5]....
        /*0438*/ 	.word	0x0000bb20


	//   ....[6]....
        /*043c*/ 	.word	0x0000c7b0


	//   ....[7]....
        /*0440*/ 	.word	0x0000c920


	//   ....[8]....
        /*0444*/ 	.word	0x0000d5f0


	//   ....[9]....
        /*0448*/ 	.word	0x0000d760


	//----- nvinfo : EIATTR_MBARRIER_INSTR_OFFSETS
	.align		4
.L_47:
        /*044c*/ 	.byte	0x04, 0x39
        /*044e*/ 	.short	(.L_49 - .L_48)


	//   ....[0]....
.L_48:
        /*0450*/ 	.word	0x00000830
        /*0454*/ 	.word	0x000000ff
        /*0458*/ 	.word	0x00000000
        /*045c*/ 	.short	0x0100
        /*045e*/ 	.byte	0x05
	.zero		1


	//   ....[1]....
        /*0460*/ 	.word	0x00000840
        /*0464*/ 	.word	0x000000ff
        /*0468*/ 	.word	0x00000028
        /*046c*/ 	.short	0x0100
        /*046e*/ 	.byte	0x05
	.zero		1


	//   ....[2]....
        /*0470*/ 	.word	0x00000850
        /*0474*/ 	.word	0x000000ff
        /*0478*/ 	.word	0x00000008
        /*047c*/ 	.short	0x0100
        /*047e*/ 	.byte	0x05
	.zero		1


	//   ....[3]....
        /*0480*/ 	.word	0x00000860
        /*0484*/ 	.word	0x000000ff
        /*0488*/ 	.word	0x00000030
        /*048c*/ 	.short	0x0100
        /*048e*/ 	.byte	0x05
	.zero		1


	//   ....[4]....
        /*0490*/ 	.word	0x00000870
        /*0494*/ 	.word	0x000000ff
        /*0498*/ 	.word	0x00000010
        /*049c*/ 	.short	0x0100
        /*049e*/ 	.byte	0x05
	.zero		1


	//   ....[5]....
        /*04a0*/ 	.word	0x00000880
        /*04a4*/ 	.word	0x000000ff
        /*04a8*/ 	.word	0x00000038
        /*04ac*/ 	.short	0x0100
        /*04ae*/ 	.byte	0x05
	.zero		1


	//   ....[6]....
        /*04b0*/ 	.word	0x00000890
        /*04b4*/ 	.word	0x000000ff
        /*04b8*/ 	.word	0x00000018
        /*04bc*/ 	.short	0x0100
        /*04be*/ 	.byte	0x05
	.zero		1


	//   ....[7]....
        /*04c0*/ 	.word	0x000008a0
        /*04c4*/ 	.word	0x000000ff
        /*04c8*/ 	.word	0x00000040
        /*04cc*/ 	.short	0x0100
        /*04ce*/ 	.byte	0x05
	.zero		1


	//   ....[8]....
        /*04d0*/ 	.word	0x000008b0
        /*04d4*/ 	.word	0x000000ff
        /*04d8*/ 	.word	0x00000020
        /*04dc*/ 	.short	0x0100
        /*04de*/ 	.byte	0x05
	.zero		1


	//   ....[9]....
        /*04e0*/ 	.word	0x000008c0
        /*04e4*/ 	.word	0x000000ff
        /*04e8*/ 	.word	0x00000048
        /*04ec*/ 	.short	0x0100
        /*04ee*/ 	.byte	0x05
	.zero		1


	//   ....[10]....
        /*04f0*/ 	.word	0x000009f0
        /*04f4*/ 	.word	0x000000ff
        /*04f8*/ 	.word	0x00000050
        /*04fc*/ 	.short	0x0100
        /*04fe*/ 	.byte	0x06
	.zero		1


	//   ....[11]....
        /*0500*/ 	.word	0x00000a00
        /*0504*/ 	.word	0x000000ff
        /*0508*/ 	.word	0x00000070
        /*050c*/ 	.short	0x0100
        /*050e*/ 	.byte	0x06
	.zero		1


	//   ....[12]....
        /*0510*/ 	.word	0x00000a10
        /*0514*/ 	.word	0x000000ff
        /*0518*/ 	.word	0x00000058
        /*051c*/ 	.short	0x0100
        /*051e*/ 	.byte	0x06
	.zero		1


	//   ....[13]....
        /*0520*/ 	.word	0x00000a20
        /*0524*/ 	.word	0x000000ff
        /*0528*/ 	.word	0x00000078
        /*052c*/ 	.short	0x0100
        /*052e*/ 	.byte	0x06
	.zero		1


	//   ....[14]....
        /*0530*/ 	.word	0x00000a30
        /*0534*/ 	.word	0x000000ff
        /*0538*/ 	.word	0x00000060
        /*053c*/ 	.short	0x0100
        /*053e*/ 	.byte	0x06
	.zero		1


	//   ....[15]....
        /*0540*/ 	.word	0x00000a40
        /*0544*/ 	.word	0x000000ff
        /*0548*/ 	.word	0x00000080
        /*054c*/ 	.short	0x0100
        /*054e*/ 	.byte	0x06
	.zero		1


	//   ....[16]....
        /*0550*/ 	.word	0x00000a50
        /*0554*/ 	.word	0x000000ff
        /*0558*/ 	.word	0x00000068
        /*055c*/ 	.short	0x0100
        /*055e*/ 	.byte	0x06
	.zero		1


	//   ....[17]....
        /*0560*/ 	.word	0x00000a60
        /*0564*/ 	.word	0x000000ff
        /*0568*/ 	.word	0x00000088
        /*056c*/ 	.short	0x0100
        /*056e*/ 	.byte	0x06
	.zero		1


	//   ....[18]....
        /*0570*/ 	.word	0x00000b50
        /*0574*/ 	.word	0x000000ff
        /*0578*/ 	.word	0x00000090
        /*057c*/ 	.short	0x0100
        /*057e*/ 	.byte	0x05
	.zero		1


	//   ....[19]....
        /*0580*/ 	.word	0x00000b60
        /*0584*/ 	.word	0x000000ff
        /*0588*/ 	.word	0x00000098
        /*058c*/ 	.short	0x0100
        /*058e*/ 	.byte	0x05
	.zero		1


	//   ....[20]....
        /*0590*/ 	.word	0x00000cb0
        /*0594*/ 	.word	0x000000ff
        /*0598*/ 	.word	0x000000a0
        /*059c*/ 	.short	0x0100
        /*059e*/ 	.byte	0x06
	.zero		1


	//   ....[21]....
        /*05a0*/ 	.word	0x00000cc0
        /*05a4*/ 	.word	0x000000ff
        /*05a8*/ 	.word	0x000000e0
        /*05ac*/ 	.short	0x0100
        /*05ae*/ 	.byte	0x06
	.zero		1


	//   ....[22]....
        /*05b0*/ 	.word	0x00000cd0
        /*05b4*/ 	.word	0x000000ff
        /*05b8*/ 	.word	0x000000a8
        /*05bc*/ 	.short	0x0100
        /*05be*/ 	.byte	0x06
	.zero		1


	//   ....[23]....
        /*05c0*/ 	.word	0x00000ce0
        /*05c4*/ 	.word	0x000000ff
        /*05c8*/ 	.word	0x000000e8
        /*05cc*/ 	.short	0x0100
        /*05ce*/ 	.byte	0x06
	.zero		1


	//   ....[24]....
        /*05d0*/ 	.word	0x00000cf0
        /*05d4*/ 	.word	0x000000ff
        /*05d8*/ 	.word	0x000000b0
        /*05dc*/ 	.short	0x0100
        /*05de*/ 	.byte	0x06
	.zero		1


	//   ....[25]....
        /*05e0*/ 	.word	0x00000d00
        /*05e4*/ 	.word	0x000000ff
        /*05e8*/ 	.word	0x000000f0
        /*05ec*/ 	.short	0x0100
        /*05ee*/ 	.byte	0x06
	.zero		1


	//   ....[26]....
        /*05f0*/ 	.word	0x00000d10
        /*05f4*/ 	.word	0x000000ff
        /*05f8*/ 	.word	0x000000b8
        /*05fc*/ 	.short	0x0100
        /*05fe*/ 	.byte	0x06
	.zero		1


	//   ....[27]....
        /*0600*/ 	.word	0x00000d20
        /*0604*/ 	.word	0x000000ff
        /*0608*/ 	.word	0x000000f8
        /*060c*/ 	.short	0x0100
        /*060e*/ 	.byte	0x06
	.zero		1


	//   ....[28]....
        /*0610*/ 	.word	0x00000d30
        /*0614*/ 	.word	0x000000ff
        /*0618*/ 	.word	0x000000c0
        /*061c*/ 	.short	0x0100
        /*061e*/ 	.byte	0x06
	.zero		1


	//   ....[29]....
        /*0620*/ 	.word	0x00000d40
        /*0624*/ 	.word	0x000000ff
        /*0628*/ 	.word	0x00000100
        /*062c*/ 	.short	0x0100
        /*062e*/ 	.byte	0x06
	.zero		1


	//   ....[30]....
        /*0630*/ 	.word	0x00000d50
        /*0634*/ 	.word	0x000000ff
        /*0638*/ 	.word	0x000000c8
        /*063c*/ 	.short	0x0100
        /*063e*/ 	.byte	0x06
	.zero		1


	//   ....[31]....
        /*0640*/ 	.word	0x00000d60
        /*0644*/ 	.word	0x000000ff
        /*0648*/ 	.word	0x00000108
        /*064c*/ 	.short	0x0100
        /*064e*/ 	.byte	0x06
	.zero		1


	//   ....[32]....
        /*0650*/ 	.word	0x00000d70
        /*0654*/ 	.word	0x000000ff
        /*0658*/ 	.word	0x000000d0
        /*065c*/ 	.short	0x0100
        /*065e*/ 	.byte	0x06
	.zero		1


	//   ....[33]....
        /*0660*/ 	.word	0x00000d80
        /*0664*/ 	.word	0x000000ff
        /*0668*/ 	.word	0x00000110
        /*066c*/ 	.short	0x0100
        /*066e*/ 	.byte	0x06
	.zero		1


	//   ....[34]....
        /*0670*/ 	.word	0x00000d90
        /*0674*/ 	.word	0x000000ff
        /*0678*/ 	.word	0x000000d8
        /*067c*/ 	.short	0x0100
        /*067e*/ 	.byte	0x06
	.zero		1


	//   ....[35]....
        /*0680*/ 	.word	0x00000da0
        /*0684*/ 	.word	0x000000ff
        /*0688*/ 	.word	0x00000118
        /*068c*/ 	.short	0x0100
        /*068e*/ 	.byte	0x06
	.zero		1


	//   ....[36]....
        /*0690*/ 	.word	0x00000f00
        /*0694*/ 	.word	0x000000ff
        /*0698*/ 	.word	0x00000180
        /*069c*/ 	.short	0x0100
        /*069e*/ 	.byte	0x06
	.zero		1


	//   ....[37]....
        /*06a0*/ 	.word	0x00000f10
        /*06a4*/ 	.word	0x000000ff
        /*06a8*/ 	.word	0x000001c0
        /*06ac*/ 	.short	0x0100
        /*06ae*/ 	.byte	0x06
	.zero		1


	//   ....[38]....
        /*06b0*/ 	.word	0x00000f20
        /*06b4*/ 	.word	0x000000ff
        /*06b8*/ 	.word	0x00000188
        /*06bc*/ 	.short	0x0100
        /*06be*/ 	.byte	0x06
	.zero		1


	//   ....[39]....
        /*06c0*/ 	.word	0x00000f30
        /*06c4*/ 	.word	0x000000ff
        /*06c8*/ 	.word	0x000001c8
        /*06cc*/ 	.short	0x0100
        /*06ce*/ 	.byte	0x06
	.zero		1


	//   ....[40]....
        /*06d0*/ 	.word	0x00000f40
        /*06d4*/ 	.word	0x000000ff
        /*06d8*/ 	.word	0x00000190
        /*06dc*/ 	.short	0x0100
        /*06de*/ 	.byte	0x06
	.zero		1


	//   ....[41]....
        /*06e0*/ 	.word	0x00000f50
        /*06e4*/ 	.word	0x000000ff
        /*06e8*/ 	.word	0x000001d0
        /*06ec*/ 	.short	0x0100
        /*06ee*/ 	.byte	0x06
	.zero		1


	//   ....[42]....
        /*06f0*/ 	.word	0x00000f60
        /*06f4*/ 	.word	0x000000ff
        /*06f8*/ 	.word	0x00000198
        /*06fc*/ 	.short	0x0100
        /*06fe*/ 	.byte	0x06
	.zero		1


	//   ....[43]....
        /*0700*/ 	.word	0x00000f70
        /*0704*/ 	.word	0x000000ff
        /*0708*/ 	.word	0x000001d8
        /*070c*/ 	.short	0x0100
        /*070e*/ 	.byte	0x06
	.zero		1


	//   ....[44]....
        /*0710*/ 	.word	0x00000f80
        /*0714*/ 	.word	0x000000ff
        /*0718*/ 	.word	0x000001a0
        /*071c*/ 	.short	0x0100
        /*071e*/ 	.byte	0x06
	.zero		1


	//   ....[45]....
        /*0720*/ 	.word	0x00000f90
        /*0724*/ 	.word	0x000000ff
        /*0728*/ 	.word	0x000001e0
        /*072c*/ 	.short	0x0100
        /*072e*/ 	.byte	0x06
	.zero		1


	//   ....[46]....
        /*0730*/ 	.word	0x00000fa0
        /*0734*/ 	.word	0x000000ff
        /*0738*/ 	.word	0x000001a8
        /*073c*/ 	.short	0x0100
        /*073e*/ 	.byte	0x06
	.zero		1


	//   ....[47]....
        /*0740*/ 	.word	0x00000fb0
        /*0744*/ 	.word	0x000000ff
        /*0748*/ 	.word	0x000001e8
        /*074c*/ 	.short	0x0100
        /*074e*/ 	.byte	0x06
	.zero		1


	//   ....[48]....
        /*0750*/ 	.word	0x00000fc0
        /*0754*/ 	.word	0x000000ff
        /*0758*/ 	.word	0x000001b0
        /*075c*/ 	.short	0x0100
        /*075e*/ 	.byte	0x06
	.zero		1


	//   ....[49]....
        /*0760*/ 	.word	0x00000fd0
        /*0764*/ 	.word	0x000000ff
        /*0768*/ 	.word	0x000001f0
        /*076c*/ 	.short	0x0100
        /*076e*/ 	.byte	0x06
	.zero		1


	//   ....[50]....
        /*0770*/ 	.word	0x00000fe0
        /*0774*/ 	.word	0x000000ff
        /*0778*/ 	.word	0x000001b8
        /*077c*/ 	.short	0x0100
        /*077e*/ 	.byte	0x06
	.zero		1


	//   ....[51]....
        /*0780*/ 	.word	0x00000ff0
        /*0784*/ 	.word	0x000000ff
        /*0788*/ 	.word	0x000001f8
        /*078c*/ 	.short	0x0100
        /*078e*/ 	.byte	0x06
	.zero		1


	//   ....[52]....
        /*0790*/ 	.word	0x00001150
        /*0794*/ 	.word	0x000000ff
        /*0798*/ 	.word	0x00000120
        /*079c*/ 	.short	0x0100
        /*079e*/ 	.byte	0x06
	.zero		1


	//   ....[53]....
        /*07a0*/ 	.word	0x00001160
        /*07a4*/ 	.word	0x000000ff
        /*07a8*/ 	.word	0x00000140
        /*07ac*/ 	.short	0x0100
        /*07ae*/ 	.byte	0x06
	.zero		1


	//   ....[54]....
        /*07b0*/ 	.word	0x00001170
        /*07b4*/ 	.word	0x000000ff
        /*07b8*/ 	.word	0x00000128
        /*07bc*/ 	.short	0x0100
        /*07be*/ 	.byte	0x06
	.zero		1


	//   ....[55]....
        /*07c0*/ 	.word	0x00001180
        /*07c4*/ 	.word	0x000000ff
        /*07c8*/ 	.word	0x00000148
        /*07cc*/ 	.short	0x0100
        /*07ce*/ 	.byte	0x06
	.zero		1


	//   ....[56]....
        /*07d0*/ 	.word	0x00001190
        /*07d4*/ 	.word	0x000000ff
        /*07d8*/ 	.word	0x00000130
        /*07dc*/ 	.short	0x0100
        /*07de*/ 	.byte	0x06
	.zero		1


	//   ....[57]....
        /*07e0*/ 	.word	0x000011a0
        /*07e4*/ 	.word	0x000000ff
        /*07e8*/ 	.word	0x00000150
        /*07ec*/ 	.short	0x0100
        /*07ee*/ 	.byte	0x06
	.zero		1


	//   ....[58]....
        /*07f0*/ 	.word	0x000011b0
        /*07f4*/ 	.word	0x000000ff
        /*07f8*/ 	.word	0x00000138
        /*07fc*/ 	.short	0x0100
        /*07fe*/ 	.byte	0x06
	.zero		1


	//   ....[59]....
        /*0800*/ 	.word	0x000011c0
        /*0804*/ 	.word	0x000000ff
        /*0808*/ 	.word	0x00000158
        /*080c*/ 	.short	0x0100
        /*080e*/ 	.byte	0x06
	.zero		1


	//   ....[60]....
        /*0810*/ 	.word	0x00003e40
        /*0814*/ 	.word	0x000000ff
        /*0818*/ 	.word	0x00000028
        /*081c*/ 	.short	0x010a
        /*081e*/ 	.byte	0x05
	.zero		1


	//   ....[61]....
        /*0820*/ 	.word	0x00003f80
        /*0824*/ 	.word	0x000000ff
        /*0828*/ 	.word	0x00000028
        /*082c*/ 	.short	0x010a
        /*082e*/ 	.byte	0x09
	.zero		1


	//   ....[62]....
        /*0830*/ 	.word	0x00004120
        /*0834*/ 	.word	0x000000ff
        /*0838*/ 	.word	0x00000028
        /*083c*/ 	.short	0x010a
        /*083e*/ 	.byte	0x04
	.zero		1


	//   ....[63]....
        /*0840*/ 	.word	0x000041c0
        /*0844*/ 	.word	0x000000ff
        /*0848*/ 	.word	0x00000098
        /*084c*/ 	.short	0x0101
        /*084e*/ 	.byte	0x0c
	.zero		1


	//   ....[64]....
        /*0850*/ 	.word	0x000041e0
        /*0854*/ 	.word	0x000000ff
        /*0858*/ 	.word	0x00000028
        /*085c*/ 	.short	0x010a
        /*085e*/ 	.byte	0x04
	.zero		1


	//   ....[65]....
        /*0860*/ 	.word	0x00004260
        /*0864*/ 	.word	0x000000ff
        /*0868*/ 	.word	0x00000028
        /*086c*/ 	.short	0x010a
        /*086e*/ 	.byte	0x09
	.zero		1


	//   ....[66]....
        /*0870*/ 	.word	0x000043f0
        /*0874*/ 	.word	0x000000ff
        /*0878*/ 	.word	0x00000028
        /*087c*/ 	.short	0x010a
        /*087e*/ 	.byte	0x04
	.zero		1


	//   ....[67]....
        /*0880*/ 	.word	0x000044d0
        /*0884*/ 	.word	0x000000ff
        /*0888*/ 	.word	0x00000180
        /*088c*/ 	.short	0x010a
        /*088e*/ 	.byte	0x04
	.zero		1


	//   ....[68]....
        /*0890*/ 	.word	0x00004640
        /*0894*/ 	.word	0x000000ff
        /*0898*/ 	.word	0x00000000
        /*089c*/ 	.short	0x0101
        /*089e*/ 	.byte	0x04
	.zero		1


	//   ....[69]....
        /*08a0*/ 	.word	0x000046b0
        /*08a4*/ 	.word	0x000000ff
        /*08a8*/ 	.word	0x00000000
        /*08ac*/ 	.short	0x010a
        /*08ae*/ 	.byte	0x04
	.zero		1


	//   ....[70]....
        /*08b0*/ 	.word	0x00004740
        /*08b4*/ 	.word	0x000000ff
        /*08b8*/ 	.word	0x00000000
        /*08bc*/ 	.short	0x010a
        /*08be*/ 	.byte	0x04
	.zero		1


	//   ....[71]....
        /*08c0*/ 	.word	0x000047d0
        /*08c4*/ 	.word	0x000000ff
        /*08c8*/ 	.word	0x00000000
        /*08cc*/ 	.short	0x010a
        /*08ce*/ 	.byte	0x04
	.zero		1


	//   ....[72]....
        /*08d0*/ 	.word	0x00004860
        /*08d4*/ 	.word	0x000000ff
        /*08d8*/ 	.word	0x00000000
        /*08dc*/ 	.short	0x010a
        /*08de*/ 	.byte	0x04
	.zero		1


	//   ....[73]....
        /*08e0*/ 	.word	0x00004900
        /*08e4*/ 	.word	0x00000000
        /*08e8*/ 	.word	0x00000000
        /*08ec*/ 	.short	0x010a
        /*08ee*/ 	.byte	0xff
	.zero		1


	//   ....[74]....
        /*08f0*/ 	.word	0x00006440
        /*08f4*/ 	.word	0x000000ff
        /*08f8*/ 	.word	0x000000e0
        /*08fc*/ 	.short	0x010a
        /*08fe*/ 	.byte	0x04
	.zero		1


	//   ....[75]....
        /*0900*/ 	.word	0x000065e0
        /*0904*/ 	.word	0x000000ff
        /*0908*/ 	.word	0x000000a0
        /*090c*/ 	.short	0x0101
        /*090e*/ 	.byte	0x04
	.zero		1


	//   ....[76]....
        /*0910*/ 	.word	0x00007ff0
        /*0914*/ 	.word	0x000000ff
        /*0918*/ 	.word	0x000000e0
        /*091c*/ 	.short	0x010a
        /*091e*/ 	.byte	0x04
	.zero		1


	//   ....[77]....
        /*0920*/ 	.word	0x00008170
        /*0924*/ 	.word	0x000000ff
        /*0928*/ 	.word	0x000000a0
        /*092c*/ 	.short	0x0101
        /*092e*/ 	.byte	0x04
	.zero		1


	//   ....[78]....
        /*0930*/ 	.word	0x000088a0
        /*0934*/ 	.word	0x00000013
        /*0938*/ 	.word	0x00000098
        /*093c*/ 	.short	0x010a
        /*093e*/ 	.byte	0xff
	.zero		1


	//   ....[79]....
        /*0940*/ 	.word	0x00008b30
        /*0944*/ 	.word	0x000000ff
        /*0948*/ 	.word	0x00000070
        /*094c*/ 	.short	0x010a
        /*094e*/ 	.byte	0x15
	.zero		1


	//   ....[80]....
        /*0950*/ 	.word	0x00008c50
        /*0954*/ 	.word	0x000000ff
        /*0958*/ 	.word	0x00000050
        /*095c*/ 	.short	0x010b
        /*095e*/ 	.byte	0x15
	.zero		1


	//   ....[81]....
        /*0960*/ 	.word	0x00008cc0
        /*0964*/ 	.word	0x000000ff
        /*0968*/ 	.word	0x00000000
        /*096c*/ 	.short	0x0101
        /*096e*/ 	.byte	0x04
	.zero		1


	//   ....[82]....
        /*0970*/ 	.word	0x00008cf0
        /*0974*/ 	.word	0x000000ff
        /*0978*/ 	.word	0x00000078
        /*097c*/ 	.short	0x010a
        /*097e*/ 	.byte	0x15
	.zero		1


	//   ....[83]....
        /*0980*/ 	.word	0x00008e20
        /*0984*/ 	.word	0x000000ff
        /*0988*/ 	.word	0x00000058
        /*098c*/ 	.short	0x010b
        /*098e*/ 	.byte	0x15
	.zero		1


	//   ....[84]....
        /*0990*/ 	.word	0x00008e80
        /*0994*/ 	.word	0x000000ff
        /*0998*/ 	.word	0x00000000
        /*099c*/ 	.short	0x0101
        /*099e*/ 	.byte	0x04
	.zero		1


	//   ....[85]....
        /*09a0*/ 	.word	0x00008eb0
        /*09a4*/ 	.word	0x000000ff
        /*09a8*/ 	.word	0x00000080
        /*09ac*/ 	.short	0x010a
        /*09ae*/ 	.byte	0x15
	.zero		1


	//   ....[86]....
        /*09b0*/ 	.word	0x00008fe0
        /*09b4*/ 	.word	0x000000ff
        /*09b8*/ 	.word	0x00000060
        /*09bc*/ 	.short	0x010b
        /*09be*/ 	.byte	0x15
	.zero		1


	//   ....[87]....
        /*09c0*/ 	.word	0x00009040
        /*09c4*/ 	.word	0x000000ff
        /*09c8*/ 	.word	0x00000000
        /*09cc*/ 	.short	0x0101
        /*09ce*/ 	.byte	0x04
	.zero		1


	//   ....[88]....
        /*09d0*/ 	.word	0x00009070
        /*09d4*/ 	.word	0x000000ff
        /*09d8*/ 	.word	0x00000088
        /*09dc*/ 	.short	0x010a
        /*09de*/ 	.byte	0x15
	.zero		1


	//   ....[89]....
        /*09e0*/ 	.word	0x000091a0
        /*09e4*/ 	.word	0x000000ff
        /*09e8*/ 	.word	0x00000068
        /*09ec*/ 	.short	0x010b
        /*09ee*/ 	.byte	0x15
	.zero		1


	//   ....[90]....
        /*09f0*/ 	.word	0x00009220
        /*09f4*/ 	.word	0x000000ff
        /*09f8*/ 	.word	0x00000000
        /*09fc*/ 	.short	0x0101
        /*09fe*/ 	.byte	0x04
	.zero		1


	//   ....[91]....
        /*0a00*/ 	.word	0x00009270
        /*0a04*/ 	.word	0x000000ff
        /*0a08*/ 	.word	0x00000180
        /*0a0c*/ 	.short	0x010a
        /*0a0e*/ 	.byte	0x08
	.zero		1


	//   ....[92]....
        /*0a10*/ 	.word	0x000093a0
        /*0a14*/ 	.word	0x000000ff
        /*0a18*/ 	.word	0x00000000
        /*0a1c*/ 	.short	0x0101
        /*0a1e*/ 	.byte	0x08
	.zero		1


	//   ....[93]....
        /*0a20*/ 	.word	0x00009450
        /*0a24*/ 	.word	0x000000ff
        /*0a28*/ 	.word	0x00000070
        /*0a2c*/ 	.short	0x010a
        /*0a2e*/ 	.byte	0x15
	.zero		1


	//   ....[94]....
        /*0a30*/ 	.word	0x00009490
        /*0a34*/ 	.word	0x000000ff
        /*0a38*/ 	.word	0x00000078
        /*0a3c*/ 	.short	0x010a
        /*0a3e*/ 	.byte	0x15
	.zero		1


	//   ....[95]....
        /*0a40*/ 	.word	0x000094d0
        /*0a44*/ 	.word	0x000000ff
        /*0a48*/ 	.word	0x00000080
        /*0a4c*/ 	.short	0x010a
        /*0a4e*/ 	.byte	0x15
	.zero		1


	//   ....[96]....
        /*0a50*/ 	.word	0x00009530
        /*0a54*/ 	.word	0x00000000
        /*0a58*/ 	.word	0x00000088
        /*0a5c*/ 	.short	0x010a
        /*0a5e*/ 	.byte	0xff
	.zero		1


	//   ....[97]....
        /*0a60*/ 	.word	0x00009fc0
        /*0a64*/ 	.word	0x000000ff
        /*0a68*/ 	.word	0x00000180
        /*0a6c*/ 	.short	0x010a
        /*0a6e*/ 	.byte	0x06
	.zero		1


	//   ....[98]....
        /*0a70*/ 	.word	0x0000a120
        /*0a74*/ 	.word	0x000000ff
        /*0a78*/ 	.word	0x00000000
        /*0a7c*/ 	.short	0x0101
        /*0a7e*/ 	.byte	0x04
	.zero		1


	//   ....[99]....
        /*0a80*/ 	.word	0x0000a6e0
        /*0a84*/ 	.word	0x000000ff
        /*0a88*/ 	.word	0x00000050
        /*0a8c*/ 	.short	0x010a
        /*0a8e*/ 	.byte	0x2b
	.zero		1


	//   ....[100]....
        /*0a90*/ 	.word	0x0000a740
        /*0a94*/ 	.word	0x00000061
        /*0a98*/ 	.word	0x00000120
        /*0a9c*/ 	.short	0x010a
        /*0a9e*/ 	.byte	0xff
	.zero		1


	//   ....[101]....
        /*0aa0*/ 	.word	0x0000a760
        /*0aa4*/ 	.word	0x000000ff
        /*0aa8*/ 	.word	0x00000050
        /*0aac*/ 	.short	0x010a
        /*0aae*/ 	.byte	0x2b
	.zero		1


	//   ....[102]....
        /*0ab0*/ 	.word	0x0000aa10
        /*0ab4*/ 	.word	0x00000061
        /*0ab8*/ 	.word	0x00000120
        /*0abc*/ 	.short	0x010a
        /*0abe*/ 	.byte	0xff
	.zero		1


	//   ....[103]....
        /*0ac0*/ 	.word	0x0000b650
        /*0ac4*/ 	.word	0x000000ff
        /*0ac8*/ 	.word	0x00000000
        /*0acc*/ 	.short	0x0101
        /*0ace*/ 	.byte	0x04
	.zero		1


	//   ....[104]....
        /*0ad0*/ 	.word	0x0000b6a0
        /*0ad4*/ 	.word	0x000000ff
        /*0ad8*/ 	.word	0x00000058
        /*0adc*/ 	.short	0x010a
        /*0ade*/ 	.byte	0x2b
	.zero		1


	//   ....[105]....
        /*0ae0*/ 	.word	0x0000b6d0
        /*0ae4*/ 	.word	0x000000ff
        /*0ae8*/ 	.word	0x00000058
        /*0aec*/ 	.short	0x010a
        /*0aee*/ 	.byte	0x2b
	.zero		1


	//   ....[106]....
        /*0af0*/ 	.word	0x0000c490
        /*0af4*/ 	.word	0x000000ff
        /*0af8*/ 	.word	0x00000000
        /*0afc*/ 	.short	0x0101
        /*0afe*/ 	.byte	0x04
	.zero		1


	//   ....[107]....
        /*0b00*/ 	.word	0x0000c4b0
        /*0b04*/ 	.word	0x000000ff
        /*0b08*/ 	.word	0x00000060
        /*0b0c*/ 	.short	0x010a
        /*0b0e*/ 	.byte	0x2b
	.zero		1


	//   ....[108]....
        /*0b10*/ 	.word	0x0000c4d0
        /*0b14*/ 	.word	0x000000ff
        /*0b18*/ 	.word	0x00000060
        /*0b1c*/ 	.short	0x010a
        /*0b1e*/ 	.byte	0x2b
	.zero		1


	//   ....[109]....
        /*0b20*/ 	.word	0x0000d2d0
        /*0b24*/ 	.word	0x000000ff
        /*0b28*/ 	.word	0x00000000
        /*0b2c*/ 	.short	0x0101
        /*0b2e*/ 	.byte	0x04
	.zero		1


	//   ....[110]....
        /*0b30*/ 	.word	0x0000d2f0
        /*0b34*/ 	.word	0x000000ff
        /*0b38*/ 	.word	0x00000068
        /*0b3c*/ 	.short	0x010a
        /*0b3e*/ 	.byte	0x2b
	.zero		1


	//   ....[111]....
        /*0b40*/ 	.word	0x0000d310
        /*0b44*/ 	.word	0x000000ff
        /*0b48*/ 	.word	0x00000068
        /*0b4c*/ 	.short	0x010a
        /*0b4e*/ 	.byte	0x2b
	.zero		1


	//   ....[112]....
        /*0b50*/ 	.word	0x0000da00
        /*0b54*/ 	.word	0x00000064
        /*0b58*/ 	.word	0x00000000
        /*0b5c*/ 	.short	0x0101
        /*0b5e*/ 	.byte	0xff
	.zero		1


	//   ....[113]....
        /*0b60*/ 	.word	0x0000e240
        /*0b64*/ 	.word	0x000000ff
        /*0b68*/ 	.word	0x00000000
        /*0b6c*/ 	.short	0x0101
        /*0b6e*/ 	.byte	0x04
	.zero		1


	//   ....[114]....
        /*0b70*/ 	.word	0x0000e2e0
        /*0b74*/ 	.word	0x000000ff
        /*0b78*/ 	.word	0x00000000
        /*0b7c*/ 	.short	0x0101
        /*0b7e*/ 	.byte	0x04
	.zero		1


	//   ....[115]....
        /*0b80*/ 	.word	0x0000ebf0
        /*0b84*/ 	.word	0x000000ff
        /*0b88*/ 	.word	0x000000a0
        /*0b8c*/ 	.short	0x010a
        /*0b8e*/ 	.byte	0x18
	.zero		1


	//   ....[116]....
        /*0b90*/ 	.word	0x0000ed30
        /*0b94*/ 	.word	0x000000ff
        /*0b98*/ 	.word	0x00000000
        /*0b9c*/ 	.short	0x0101
        /*0b9e*/ 	.byte	0x06
	.zero		1


	//   ....[117]....
        /*0ba0*/ 	.word	0x0000eda0
        /*0ba4*/ 	.word	0x000000ff
        /*0ba8*/ 	.word	0x000001c0
        /*0bac*/ 	.short	0x010a
        /*0bae*/ 	.byte	0x18
	.zero		1


	//   ....[118]....
        /*0bb0*/ 	.word	0x0000fef0
        /*0bb4*/ 	.word	0x000000ff
        /*0bb8*/ 	.word	0x00000180
        /*0bbc*/ 	.short	0x0101
        /*0bbe*/ 	.byte	0x18
	.zero		1


	//   ....[119]....
        /*0bc0*/ 	.word	0x00010420
        /*0bc4*/ 	.word	0x000000ff
        /*0bc8*/ 	.word	0x00000000
        /*0bcc*/ 	.short	0x010a
        /*0bce*/ 	.byte	0x06
	.zero		1


	//   ....[120]....
        /*0bd0*/ 	.word	0x000104a0
        /*0bd4*/ 	.word	0x000000ff
        /*0bd8*/ 	.word	0x00000140
        /*0bdc*/ 	.short	0x010a
        /*0bde*/ 	.byte	0x08
	.zero		1


	//   ....[121]....
        /*0be0*/ 	.word	0x000105e0
        /*0be4*/ 	.word	0x000000ff
        /*0be8*/ 	.word	0x00000000
        /*0bec*/ 	.short	0x010a
        /*0bee*/ 	.byte	0x07
	.zero		1


	//   ....[122]....
        /*0bf0*/ 	.word	0x00010710
        /*0bf4*/ 	.word	0x000000ff
        /*0bf8*/ 	.word	0x00000000
        /*0bfc*/ 	.short	0x010a
        /*0bfe*/ 	.byte	0x15
	.zero		1


	//   ....[123]....
        /*0c00*/ 	.word	0x00010960
        /*0c04*/ 	.word	0x000000ff
        /*0c08*/ 	.word	0x00000180
        /*0c0c*/ 	.short	0x010a
        /*0c0e*/ 	.byte	0x06
	.zero		1


	//   ....[124]....
        /*0c10*/ 	.word	0x00010a90
        /*0c14*/ 	.word	0x000000ff
        /*0c18*/ 	.word	0x00000000
        /*0c1c*/ 	.short	0x0101
        /*0c1e*/ 	.byte	0x06
	.zero		1


	//   ....[125]....
        /*0c20*/ 	.word	0x00010bb0
        /*0c24*/ 	.word	0x000000ff
        /*0c28*/ 	.word	0x00000140
        /*0c2c*/ 	.short	0x010a
        /*0c2e*/ 	.byte	0x06
	.zero		1


	//   ....[126]....
        /*0c30*/ 	.word	0x00010c60
        /*0c34*/ 	.word	0x000000ff
        /*0c38*/ 	.word	0x00000140
        /*0c3c*/ 	.short	0x010a
        /*0c3e*/ 	.byte	0x06
	.zero		1


	//   ....[127]....
        /*0c40*/ 	.word	0x00010d10
        /*0c44*/ 	.word	0x000000ff
        /*0c48*/ 	.word	0x00000140
        /*0c4c*/ 	.short	0x010a
        /*0c4e*/ 	.byte	0x06
	.zero		1


	//   ....[128]....
        /*0c50*/ 	.word	0x00010db0
        /*0c54*/ 	.word	0x000000ff
        /*0c58*/ 	.word	0x00000140
        /*0c5c*/ 	.short	0x010a
        /*0c5e*/ 	.byte	0x07
	.zero		1


	//   ....[129]....
        /*0c60*/ 	.word	0x00011030
        /*0c64*/ 	.word	0x00000000
        /*0c68*/ 	.word	0x00000028
        /*0c6c*/ 	.short	0x010a
        /*0c6e*/ 	.byte	0xff
	.zero		1


	//   ....[130]....
        /*0c70*/ 	.word	0x00011090
        /*0c74*/ 	.word	0x00000000
        /*0c78*/ 	.word	0x00000028
        /*0c7c*/ 	.short	0x010a
        /*0c7e*/ 	.byte	0xff
	.zero		1


	//   ....[131]....
        /*0c80*/ 	.word	0x000110f0
        /*0c84*/ 	.word	0x00000000
        /*0c88*/ 	.word	0x00000180
        /*0c8c*/ 	.short	0x010a
        /*0c8e*/ 	.byte	0xff
	.zero		1


	//   ....[132]....
        /*0c90*/ 	.word	0x00011150
        /*0c94*/ 	.word	0x00000000
        /*0c98*/ 	.word	0x00000000
        /*0c9c*/ 	.short	0x010a
        /*0c9e*/ 	.byte	0xff
	.zero		1


	//   ....[133]....
        /*0ca0*/ 	.word	0x000111b0
        /*0ca4*/ 	.word	0x00000000
        /*0ca8*/ 	.word	0x00000000
        /*0cac*/ 	.short	0x010a
        /*0cae*/ 	.byte	0xff
	.zero		1


	//   ....[134]....
        /*0cb0*/ 	.word	0x00011210
        /*0cb4*/ 	.word	0x00000000
        /*0cb8*/ 	.word	0x00000000
        /*0cbc*/ 	.short	0x010a
        /*0cbe*/ 	.byte	0xff
	.zero		1


	//   ....[135]....
        /*0cc0*/ 	.word	0x00011270
        /*0cc4*/ 	.word	0x00000000
        /*0cc8*/ 	.word	0x00000000
        /*0ccc*/ 	.short	0x010a
        /*0cce*/ 	.byte	0xff
	.zero		1


	//   ....[136]....
        /*0cd0*/ 	.word	0x000112d0
        /*0cd4*/ 	.word	0x00000011
        /*0cd8*/ 	.word	0x000000e0
        /*0cdc*/ 	.short	0x010a
        /*0cde*/ 	.byte	0xff
	.zero		1


	//   ....[137]....
        /*0ce0*/ 	.word	0x00011330
        /*0ce4*/ 	.word	0x00000017
        /*0ce8*/ 	.word	0x000000e0
        /*0cec*/ 	.short	0x010a
        /*0cee*/ 	.byte	0xff
	.zero		1


	//   ....[138]....
        /*0cf0*/ 	.word	0x00011380
        /*0cf4*/ 	.word	0x00000013
        /*0cf8*/ 	.word	0x00000098
        /*0cfc*/ 	.short	0x010a
        /*0cfe*/ 	.byte	0xff
	.zero		1


	//   ....[139]....
        /*0d00*/ 	.word	0x000113e0
        /*0d04*/ 	.word	0x00000000
        /*0d08*/ 	.word	0x00000070
        /*0d0c*/ 	.short	0x010a
        /*0d0e*/ 	.byte	0xff
	.zero		1


	//   ....[140]....
        /*0d10*/ 	.word	0x00011440
        /*0d14*/ 	.word	0x00000000
        /*0d18*/ 	.word	0x00000078
        /*0d1c*/ 	.short	0x010a
        /*0d1e*/ 	.byte	0xff
	.zero		1


	//   ....[141]....
        /*0d20*/ 	.word	0x000114a0
        /*0d24*/ 	.word	0x00000000
        /*0d28*/ 	.word	0x00000080
        /*0d2c*/ 	.short	0x010a
        /*0d2e*/ 	.byte	0xff
	.zero		1


	//   ....[142]....
        /*0d30*/ 	.word	0x00011500
        /*0d34*/ 	.word	0x00000000
        /*0d38*/ 	.word	0x00000088
        /*0d3c*/ 	.short	0x010a
        /*0d3e*/ 	.byte	0xff
	.zero		1


	//   ....[143]....
        /*0d40*/ 	.word	0x00011560
        /*0d44*/ 	.word	0x00000000
        /*0d48*/ 	.word	0x00000180
        /*0d4c*/ 	.short	0x010a
        /*0d4e*/ 	.byte	0xff
	.zero		1


	//   ....[144]....
        /*0d50*/ 	.word	0x000115c0
        /*0d54*/ 	.word	0x00000000
        /*0d58*/ 	.word	0x00000070
        /*0d5c*/ 	.short	0x010a
        /*0d5e*/ 	.byte	0xff
	.zero		1


	//   ....[145]....
        /*0d60*/ 	.word	0x00011620
        /*0d64*/ 	.word	0x00000000
        /*0d68*/ 	.word	0x00000078
        /*0d6c*/ 	.short	0x010a
        /*0d6e*/ 	.byte	0xff
	.zero		1


	//   ....[146]....
        /*0d70*/ 	.word	0x00011680
        /*0d74*/ 	.word	0x00000000
        /*0d78*/ 	.word	0x00000080
        /*0d7c*/ 	.short	0x010a
        /*0d7e*/ 	.byte	0xff
	.zero		1


	//   ....[147]....
        /*0d80*/ 	.word	0x000116e0
        /*0d84*/ 	.word	0x00000000
        /*0d88*/ 	.word	0x00000180
        /*0d8c*/ 	.short	0x010a
        /*0d8e*/ 	.byte	0xff
	.zero		1


	//   ....[148]....
        /*0d90*/ 	.word	0x000117a0
        /*0d94*/ 	.word	0x00000003
        /*0d98*/ 	.word	0x00000050
        /*0d9c*/ 	.short	0x010a
        /*0d9e*/ 	.byte	0xff
	.zero		1


	//   ....[149]....
        /*0da0*/ 	.word	0x000117f0
        /*0da4*/ 	.word	0x00000061
        /*0da8*/ 	.word	0x00000120
        /*0dac*/ 	.short	0x010a
        /*0dae*/ 	.byte	0xff
	.zero		1


	//   ....[150]....
        /*0db0*/ 	.word	0x00011850
        /*0db4*/ 	.word	0x00000003
        /*0db8*/ 	.word	0x00000058
        /*0dbc*/ 	.short	0x010a
        /*0dbe*/ 	.byte	0xff
	.zero		1


	//   ....[151]....
        /*0dc0*/ 	.word	0x000118b0
        /*0dc4*/ 	.word	0x00000000
        /*0dc8*/ 	.word	0x00000060
        /*0dcc*/ 	.short	0x010a
        /*0dce*/ 	.byte	0xff
	.zero		1


	//   ....[152]....
        /*0dd0*/ 	.word	0x00011910
        /*0dd4*/ 	.word	0x00000000
        /*0dd8*/ 	.word	0x00000068
        /*0ddc*/ 	.short	0x010a
        /*0dde*/ 	.byte	0xff
	.zero		1


	//   ....[153]....
        /*0de0*/ 	.word	0x00011970
        /*0de4*/ 	.word	0x00000004
        /*0de8*/ 	.word	0x000000a0
        /*0dec*/ 	.short	0x010a
        /*0dee*/ 	.byte	0xff
	.zero		1


	//   ....[154]....
        /*0df0*/ 	.word	0x000119d0
        /*0df4*/ 	.word	0x00000004
        /*0df8*/ 	.word	0x000001c0
        /*0dfc*/ 	.short	0x010a
        /*0dfe*/ 	.byte	0xff
	.zero		1


	//   ....[155]....
        /*0e00*/ 	.word	0x00011a30
        /*0e04*/ 	.word	0x00000004
        /*0e08*/ 	.word	0x00000140
        /*0e0c*/ 	.short	0x010a
        /*0e0e*/ 	.byte	0xff
	.zero		1


	//   ....[156]....
        /*0e10*/ 	.word	0x00011a90
        /*0e14*/ 	.word	0x00000004
        /*0e18*/ 	.word	0x00000000
        /*0e1c*/ 	.short	0x010a
        /*0e1e*/ 	.byte	0xff
	.zero		1


	//   ....[157]....
        /*0e20*/ 	.word	0x00011af0
        /*0e24*/ 	.word	0x00000004
        /*0e28*/ 	.word	0x00000180
        /*0e2c*/ 	.short	0x010a
        /*0e2e*/ 	.byte	0xff
	.zero		1


	//   ....[158]....
        /*0e30*/ 	.word	0x00011b50
        /*0e34*/ 	.word	0x00000000
        /*0e38*/ 	.word	0x00000140
        /*0e3c*/ 	.short	0x010a
        /*0e3e*/ 	.byte	0xff
	.zero		1


	//   ....[159]....
        /*0e40*/ 	.word	0x00011bb0
        /*0e44*/ 	.word	0x00000000
        /*0e48*/ 	.word	0x00000140
        /*0e4c*/ 	.short	0x010a
        /*0e4e*/ 	.byte	0xff
	.zero		1


	//   ....[160]....
        /*0e50*/ 	.word	0x00011c10
        /*0e54*/ 	.word	0x00000000
        /*0e58*/ 	.word	0x00000140
        /*0e5c*/ 	.short	0x010a
        /*0e5e*/ 	.byte	0xff
	.zero		1


	//   ....[161]....
        /*0e60*/ 	.word	0x00011c70
        /*0e64*/ 	.word	0x00000000
        /*0e68*/ 	.word	0x00000140
        /*0e6c*/ 	.short	0x010a
        /*0e6e*/ 	.byte	0xff
	.zero		1


	//----- nvinfo : EIATTR_NUM_MBARRIERS
	.align		4
.L_49:
        /*0e70*/ 	.byte	0x03, 0x38
        /*0e72*/ 	.short	0x003c


	//----- nvinfo : EIATTR_EXIT_INSTR_OFFSETS
	.align		4
        /*0e74*/ 	.byte	0x04, 0x1c
        /*0e76*/ 	.short	(.L_51 - .L_50)


	//   ....[0]....
.L_50:
        /*0e78*/ 	.word	0x00003450


	//   ....[1]....
        /*0e7c*/ 	.word	0x00004930


	//   ....[2]....
        /*0e80*/ 	.word	0x00008210


	//   ....[3]....
        /*0e84*/ 	.word	0x00009560


	//   ....[4]....
        /*0e88*/ 	.word	0x0000e2f0


	//   ....[5]....
        /*0e8c*/ 	.word	0x0000e320


	//   ....[6]....
        /*0e90*/ 	.word	0x0000ffc0


	//   ....[7]....
        /*0e94*/ 	.word	0x00011010


	//----- nvinfo : EIATTR_INDIRECT_BRANCH_TARGETS
	.align		4
.L_51:
        /*0e98*/ 	.byte	0x04, 0x34
        /*0e9a*/ 	.short	(.L_53 - .L_52)


	//   ....[0]....
.L_52:
        /*0e9c*/ 	.word	.L_x_281@srel
        /*0ea0*/ 	.short	0x0
        /*0ea2*/ 	.short	0x0
        /*0ea4*/ 	.word	0xa
        /*0ea8*/ 	.word	.L_x_282@srel
        /* <DEDUP_REMOVED lines=9> */


	//----- nvinfo : EIATTR_MAX_THREADS
	.align		4
.L_53:
        /*0ed0*/ 	.byte	0x04, 0x05
        /*0ed2*/ 	.short	(.L_55 - .L_54)
.L_54:
        /*0ed4*/ 	.word	0x00000180
        /*0ed8*/ 	.word	0x00000001
        /*0edc*/ 	.word	0x00000001


	//----- nvinfo : EIATTR_CRS_STACK_SIZE
	.align		4
.L_55:
        /*0ee0*/ 	.byte	0x04, 0x1e
        /*0ee2*/ 	.short	(.L_57 - .L_56)
.L_56:
        /*0ee4*/ 	.word	0x00000000


	//----- nvinfo : EIATTR_CBANK_PARAM_SIZE
	.align		4
.L_57:
        /*0ee8*/ 	.byte	0x03, 0x19
        /*0eea*/ 	.short	0x0900


	//----- nvinfo : EIATTR_PARAM_CBANK
	.align		4
        /*0eec*/ 	.byte	0x04, 0x0a
        /*0eee*/ 	.short	(.L_59 - .L_58)
	.align		4
.L_58:
        /*0ef0*/ 	.word	index@(.nv.constant0._ZN7cutlass13device_kernelINS_4gemm6kernel13GemmUniversalINS1_17GroupProblemShapeIN4cute5tupleIJiiiEEEEENS1_10collective13CollectiveMmaINS1_40MainloopSm100ArrayTmaUmmaWarpSpecializedILi5ELi8ELi4ENS6_IJNS5_1CILi1EEESD_SD_EEEEENS6_IJNSC_ILi128EEESG_NSC_ILi64EEEEEENS_6half_tEPNS6_IJlSD_NSC_ILi0EEEEEESJ_SM_NS5_8TiledMMAINS5_8MMA_AtomIJNS5_20SM100_MMA_F16BF16_SSISJ_SJ_fLi128ELi128ELNS5_4UMMA5MajorE0ELSR_0ELNSQ_7ScaleInE0ELSS_0EEEEEENS5_6LayoutISE_NS6_IJSK_SK_SK_EEEEENS6_IJNS5_10UnderscoreESY_SY_EEEEENS5_13SM90_TMA_LOADENS5_14ComposedLayoutINS5_7SwizzleILi3ELi4ELi3EEENS5_18smem_ptr_flag_bitsILi16EEENSV_INS6_IJNSC_ILi8EEESH_EEENS6_IJSH_SD_EEEEEEEvNS5_8identityES11_S1B_vS1C_EENS_8epilogue10collective18CollectiveEpilogueINS1E_31Sm100PtrArrayTmaWarpSpecializedILi4ELi2ELi32ELb1ELb0EEEJSI_NS6_IJNSV_ISG_SD_EENSV_INSC_ILi32EEESD_EEEEESJ_PNS6_IJSD_lSK_EEESJ_S1O_NS1E_6fusion15FusionCallbacksIS1I_NS1P_17LinearCombinationISJ_fSJ_fLNS_15FloatRoundStyleE2EEESI_S1M_JEEENS5_5SM1004TMEM4LOAD26SM100_TMEM_LOAD_16dp256b4xES11_NS12_IS14_S16_NSV_INS6_IJSH_S17_EEENS6_IJSD_SH_EEEEEEENS5_17SM75_U16x8_LDSM_TENS5_14SM90_TMA_STOREES22_NS5_17SM90_U16x8_STSM_TENS5_39AutoVectorizingCopyWithAssumedAlignmentILi128EEEEEEvvEEEEvNT_6ParamsE)
        /*0ef4*/ 	.short	0x0380
        /*0ef6*/ 	.short	0x0900


	//----- nvinfo : EIATTR_SW_WAR
	.align		4
.L_59:
        /*0ef8*/ 	.byte	0x04, 0x36
        /*0efa*/ 	.short	(.L_61 - .L_60)
.L_60:
        /*0efc*/ 	.word	0x00000008
.L_61:


//--------------------- .nv.callgraph             --------------------------
	.section	.nv.callgraph,"",@"SHT_CUDA_CALLGRAPH"
	.align	4
	.sectionentsize	8
	.align		4
        /*0000*/ 	.word	0x00000000
	.align		4
        /*0004*/ 	.word	0xffffffff
	.align		4
        /*0008*/ 	.word	index@(_ZN7cutlass13device_kernelINS_4gemm6kernel13GemmUniversalINS1_17GroupProblemShapeIN4cute5tupleIJiiiEEEEENS1_10collective13CollectiveMmaINS1_40MainloopSm100ArrayTmaUmmaWarpSpecializedILi5ELi8ELi4ENS6_IJNS5_1CILi1EEESD_SD_EEEEENS6_IJNSC_ILi128EEESG_NSC_ILi64EEEEEENS_6half_tEPNS6_IJlSD_NSC_ILi0EEEEEESJ_SM_NS5_8TiledMMAINS5_8MMA_AtomIJNS5_20SM100_MMA_F16BF16_SSISJ_SJ_fLi128ELi128ELNS5_4UMMA5MajorE0ELSR_0ELNSQ_7ScaleInE0ELSS_0EEEEEENS5_6LayoutISE_NS6_IJSK_SK_SK_EEEEENS6_IJNS5_10UnderscoreESY_SY_EEEEENS5_13SM90_TMA_LOADENS5_14ComposedLayoutINS5_7SwizzleILi3ELi4ELi3EEENS5_18smem_ptr_flag_bitsILi16EEENSV_INS6_IJNSC_ILi8EEESH_EEENS6_IJSH_SD_EEEEEEEvNS5_8identityES11_S1B_vS1C_EENS_8epilogue10collective18CollectiveEpilogueINS1E_31Sm100PtrArrayTmaWarpSpecializedILi4ELi2ELi32ELb1ELb0EEEJSI_NS6_IJNSV_ISG_SD_EENSV_INSC_ILi32EEESD_EEEEESJ_PNS6_IJSD_lSK_EEESJ_S1O_NS1E_6fusion15FusionCallbacksIS1I_NS1P_17LinearCombinationISJ_fSJ_fLNS_15FloatRoundStyleE2EEESI_S1M_JEEENS5_5SM1004TMEM4LOAD26SM100_TMEM_LOAD_16dp256b4xES11_NS12_IS14_S16_NSV_INS6_IJSH_S17_EEENS6_IJSD_SH_EEEEEEENS5_17SM75_U16x8_LDSM_TENS5_14SM90_TMA_STOREES22_NS5_17SM90_U16x8_STSM_TENS5_39AutoVectorizingCopyWithAssumedAlignmentILi128EEEEEEvvEEEEvNT_6ParamsE)
	.align		4
        /*000c*/ 	.word	index@(__assertfail)
	.align		4
        /*0010*/ 	.word	0x00000000
	.align		4
        /*0014*/ 	.word	0xfffffffe
	.align		4
        /*0018*/ 	.word	0x00000000
	.align		4
        /*001c*/ 	.word	0xfffffffd
	.align		4
        /*0020*/ 	.word	0x00000000
	.align		4
        /*0024*/ 	.word	0xfffffffc


//--------------------- .nv.constant4             --------------------------
	.section	.nv.constant4,"a",@progbits
	.align	8
	.align		8
.nv.constant4:
        /*0000*/ 	.dword	__assertfail
	.align		8
        /*0008*/ 	.dword	__unnamed_1
	.align		8
        /*0010*/ 	.dword	__unnamed_2
	.align		8
        /*0018*/ 	.dword	_ZN39_INTERNAL_8dc7d7cb_4_k_cu_04aa7493_25974cuda3std3__45__cpo5beginE
	.align		8
        /*0020*/ 	.dword	_ZN39_INTERNAL_8dc7d7cb_4_k_cu_04aa7493_25974cuda3std3__45__cpo3endE
	.align		8
        /*0028*/ 	.dword	_ZN39_INTERNAL_8dc7d7cb_4_k_cu_04aa7493_25974cuda3std3__45__cpo6cbeginE
	.align		8
        /*0030*/ 	.dword	_ZN39_INTERNAL_8dc7d7cb_4_k_cu_04aa7493_25974cuda3std3__45__cpo4cendE
	.align		8
        /*0038*/ 	.dword	_ZN39_INTERNAL_8dc7d7cb_4_k_cu_04aa7493_25974cuda3std3__441_GLOBAL__N__8dc7d7cb_4_k_cu_04aa7493_25976ignoreE
	.align		8
        /*0040*/ 	.dword	_ZN39_INTERNAL_8dc7d7cb_4_k_cu_04aa7493_25974cuda3std3__419piecewise_constructE
	.align		8
        /*0048*/ 	.dword	_ZN39_INTERNAL_8dc7d7cb_4_k_cu_04aa7493_25974cuda3std3__48in_placeE
	.align		8
        /*0050*/ 	.dword	_ZN39_INTERNAL_8dc7d7cb_4_k_cu_04aa7493_25974cuda3std6ranges3__45__cpo4swapE
	.align		8
        /*0058*/ 	.dword	_ZN39_INTERNAL_8dc7d7cb_4_k_cu_04aa7493_25974cuda3std6ranges3__45__cpo9iter_moveE
	.align		8
        /*0060*/ 	.dword	_ZN39_INTERNAL_8dc7d7cb_4_k_cu_04aa7493_25974cute7productE
	.align		8
        /*0068*/ 	.dword	_ZN39_INTERNAL_8dc7d7cb_4_k_cu_04aa7493_25974cute1_E
	.align		8
        /*0070*/ 	.dword	$str$24
	.align		8
        /*0078*/ 	.dword	$str$25
	.align		8
        /*0080*/ 	.dword	$str$26
	.align		8
        /*0088*/ 	.dword	$str$27


//--------------------- .nv.constant2._ZN7cutlass13device_kernelINS_4gemm6kernel13GemmUniversalINS1_17GroupProblemShapeIN4cute5tupleIJiiiEEEEENS1_10collective13CollectiveMmaINS1_40MainloopSm100ArrayTmaUmmaWarpSpecializedILi5ELi8ELi4ENS6_IJNS5_1CILi1EEESD_SD_EEEEENS6_IJNSC_ILi128EEESG_NSC_ILi64EEEEEENS_6half_tEPNS6_IJlSD_NSC_ILi0EEEEEESJ_SM_NS5_8TiledMMAINS5_8MMA_AtomIJNS5_20SM100_MMA_F16BF16_SSISJ_SJ_fLi128ELi128ELNS5_4UMMA5MajorE0ELSR_0ELNSQ_7ScaleInE0ELSS_0EEEEEENS5_6LayoutISE_NS6_IJSK_SK_SK_EEEEENS6_IJNS5_10UnderscoreESY_SY_EEEEENS5_13SM90_TMA_LOADENS5_14ComposedLayoutINS5_7SwizzleILi3ELi4ELi3EEENS5_18smem_ptr_flag_bitsILi16EEENSV_INS6_IJNSC_ILi8EEESH_EEENS6_IJSH_SD_EEEEEEEvNS5_8identityES11_S1B_vS1C_EENS_8epilogue10collective18CollectiveEpilogueINS1E_31Sm100PtrArrayTmaWarpSpecializedILi4ELi2ELi32ELb1ELb0EEEJSI_NS6_IJNSV_ISG_SD_EENSV_INSC_ILi32EEESD_EEEEESJ_PNS6_IJSD_lSK_EEESJ_S1O_NS1E_6fusion15FusionCallbacksIS1I_NS1P_17LinearCombinationISJ_fSJ_fLNS_15FloatRoundStyleE2EEESI_S1M_JEEENS5_5SM1004TMEM4LOAD26SM100_TMEM_LOAD_16dp256b4xES11_NS12_IS14_S16_NSV_INS6_IJSH_S17_EEENS6_IJSD_SH_EEEEEEENS5_17SM75_U16x8_LDSM_TENS5_14SM90_TMA_STOREES22_NS5_17SM90_U16x8_STSM_TENS5_39AutoVectorizingCopyWithAssumedAlignmentILi128EEEEEEvvEEEEvNT_6ParamsE --------------------------
	.section	.nv.constant2._ZN7cutlass13device_kernelINS_4gemm6kernel13GemmUniversalINS1_17GroupProblemShapeIN4cute5tupleIJiiiEEEEENS1_10collective13CollectiveMmaINS1_40MainloopSm100ArrayTmaUmmaWarpSpecializedILi5ELi8ELi4ENS6_IJNS5_1CILi1EEESD_SD_EEEEENS6_IJNSC_ILi128EEESG_NSC_ILi64EEEEEENS_6half_tEPNS6_IJlSD_NSC_ILi0EEEEEESJ_SM_NS5_8TiledMMAINS5_8MMA_AtomIJNS5_20SM100_MMA_F16BF16_SSISJ_SJ_fLi128ELi128ELNS5_4UMMA5MajorE0ELSR_0ELNSQ_7ScaleInE0ELSS_0EEEEEENS5_6LayoutISE_NS6_IJSK_SK_SK_EEEEENS6_IJNS5_10UnderscoreESY_SY_EEEEENS5_13SM90_TMA_LOADENS5_14ComposedLayoutINS5_7SwizzleILi3ELi4ELi3EEENS5_18smem_ptr_flag_bitsILi16EEENSV_INS6_IJNSC_ILi8EEESH_EEENS6_IJSH_SD_EEEEEEEvNS5_8identityES11_S1B_vS1C_EENS_8epilogue10collective18CollectiveEpilogueINS1E_31Sm100PtrArrayTmaWarpSpecializedILi4ELi2ELi32ELb1ELb0EEEJSI_NS6_IJNSV_ISG_SD_EENSV_INSC_ILi32EEESD_EEEEESJ_PNS6_IJSD_lSK_EEESJ_S1O_NS1E_6fusion15FusionCallbacksIS1I_NS1P_17LinearCombinationISJ_fSJ_fLNS_15FloatRoundStyleE2EEESI_S1M_JEEENS5_5SM1004TMEM4LOAD26SM100_TMEM_LOAD_16dp256b4xES11_NS12_IS14_S16_NSV_INS6_IJSH_S17_EEENS6_IJSD_SH_EEEEEEENS5_17SM75_U16x8_LDSM_TENS5_14SM90_TMA_STOREES22_NS5_17SM90_U16x8_STSM_TENS5_39AutoVectorizingCopyWithAssumedAlignmentILi128EEEEEEvvEEEEvNT_6ParamsE,"a",@progbits
	.sectionflags	@""
	.align	4
.nv.constant2._ZN7cutlass13device_kernelINS_4gemm6kernel13GemmUniversalINS1_17GroupProblemShapeIN4cute5tupleIJiiiEEEEENS1_10collective13CollectiveMmaINS1_40MainloopSm100ArrayTmaUmmaWarpSpecializedILi5ELi8ELi4ENS6_IJNS5_1CILi1EEESD_SD_EEEEENS6_IJNSC_ILi128EEESG_NSC_ILi64EEEEEENS_6half_tEPNS6_IJlSD_NSC_ILi0EEEEEESJ_SM_NS5_8TiledMMAINS5_8MMA_AtomIJNS5_20SM100_MMA_F16BF16_SSISJ_SJ_fLi128ELi128ELNS5_4UMMA5MajorE0ELSR_0ELNSQ_7ScaleInE0ELSS_0EEEEEENS5_6LayoutISE_NS6_IJSK_SK_SK_EEEEENS6_IJNS5_10UnderscoreESY_SY_EEEEENS5_13SM90_TMA_LOADENS5_14ComposedLayoutINS5_7SwizzleILi3ELi4ELi3EEENS5_18smem_ptr_flag_bitsILi16EEENSV_INS6_IJNSC_ILi8EEESH_EEENS6_IJSH_SD_EEEEEEEvNS5_8identityES11_S1B_vS1C_EENS_8epilogue10collective18CollectiveEpilogueINS1E_31Sm100PtrArrayTmaWarpSpecializedILi4ELi2ELi32ELb1ELb0EEEJSI_NS6_IJNSV_ISG_SD_EENSV_INSC_ILi32EEESD_EEEEESJ_PNS6_IJSD_lSK_EEESJ_S1O_NS1E_6fusion15FusionCallbacksIS1I_NS1P_17LinearCombinationISJ_fSJ_fLNS_15FloatRoundStyleE2EEESI_S1M_JEEENS5_5SM1004TMEM4LOAD26SM100_TMEM_LOAD_16dp256b4xES11_NS12_IS14_S16_NSV_INS6_IJSH_S17_EEENS6_IJSD_SH_EEEEEEENS5_17SM75_U16x8_LDSM_TENS5_14SM90_TMA_STOREES22_NS5_17SM90_U16x8_STSM_TENS5_39AutoVectorizingCopyWithAssumedAlignmentILi128EEEEEEvvEEEEvNT_6ParamsE:
        /*0000*/ 	.byte	0xe0, 0xff, 0x00, 0x00, 0xb0, 0x49, 0x00, 0x00, 0xb0, 0x49, 0x00, 0x00, 0xb0, 0x49, 0x00, 0x00
        /*0010*/ 	.byte	0xb0, 0x49, 0x00, 0x00, 0xb0, 0x49, 0x00, 0x00, 0xb0, 0x49, 0x00, 0x00, 0xb0, 0x49, 0x00, 0x00
        /*0020*/ 	.byte	0x30, 0xe3, 0x00, 0x00, 0xb0, 0x49, 0x00, 0x00


//--------------------- .text._ZN7cutlass13device_kernelINS_4gemm6kernel13GemmUniversalINS1_17GroupProblemShapeIN4cute5tupleIJiiiEEEEENS1_10collective13CollectiveMmaINS1_40MainloopSm100ArrayTmaUmmaWarpSpecializedILi5ELi8ELi4ENS6_IJNS5_1CILi1EEESD_SD_EEEEENS6_IJNSC_ILi128EEESG_NSC_ILi64EEEEEENS_6half_tEPNS6_IJlSD_NSC_ILi0EEEEEESJ_SM_NS5_8TiledMMAINS5_8MMA_AtomIJNS5_20SM100_MMA_F16BF16_SSISJ_SJ_fLi128ELi128ELNS5_4UMMA5MajorE0ELSR_0ELNSQ_7ScaleInE0ELSS_0EEEEEENS5_6LayoutISE_NS6_IJSK_SK_SK_EEEEENS6_IJNS5_10UnderscoreESY_SY_EEEEENS5_13SM90_TMA_LOADENS5_14ComposedLayoutINS5_7SwizzleILi3ELi4ELi3EEENS5_18smem_ptr_flag_bitsILi16EEENSV_INS6_IJNSC_ILi8EEESH_EEENS6_IJSH_SD_EEEEEEEvNS5_8identityES11_S1B_vS1C_EENS_8epilogue10collective18CollectiveEpilogueINS1E_31Sm100PtrArrayTmaWarpSpecializedILi4ELi2ELi32ELb1ELb0EEEJSI_NS6_IJNSV_ISG_SD_EENSV_INSC_ILi32EEESD_EEEEESJ_PNS6_IJSD_lSK_EEESJ_S1O_NS1E_6fusion15FusionCallbacksIS1I_NS1P_17LinearCombinationISJ_fSJ_fLNS_15FloatRoundStyleE2EEESI_S1M_JEEENS5_5SM1004TMEM4LOAD26SM100_TMEM_LOAD_16dp256b4xES11_NS12_IS14_S16_NSV_INS6_IJSH_S17_EEENS6_IJSD_SH_EEEEEEENS5_17SM75_U16x8_LDSM_TENS5_14SM90_TMA_STOREES22_NS5_17SM90_U16x8_STSM_TENS5_39AutoVectorizingCopyWithAssumedAlignmentILi128EEEEEEvvEEEEvNT_6ParamsE --------------------------
	.section	.text._ZN7cutlass13device_kernelINS_4gemm6kernel13GemmUniversalINS1_17GroupProblemShapeIN4cute5tupleIJiiiEEEEENS1_10collective13CollectiveMmaINS1_40MainloopSm100ArrayTmaUmmaWarpSpecializedILi5ELi8ELi4ENS6_IJNS5_1CILi1EEESD_SD_EEEEENS6_IJNSC_ILi128EEESG_NSC_ILi64EEEEEENS_6half_tEPNS6_IJlSD_NSC_ILi0EEEEEESJ_SM_NS5_8TiledMMAINS5_8MMA_AtomIJNS5_20SM100_MMA_F16BF16_SSISJ_SJ_fLi128ELi128ELNS5_4UMMA5MajorE0ELSR_0ELNSQ_7ScaleInE0ELSS_0EEEEEENS5_6LayoutISE_NS6_IJSK_SK_SK_EEEEENS6_IJNS5_10UnderscoreESY_SY_EEEEENS5_13SM90_TMA_LOADENS5_14ComposedLayoutINS5_7SwizzleILi3ELi4ELi3EEENS5_18smem_ptr_flag_bitsILi16EEENSV_INS6_IJNSC_ILi8EEESH_EEENS6_IJSH_SD_EEEEEEEvNS5_8identityES11_S1B_vS1C_EENS_8epilogue10collective18CollectiveEpilogueINS1E_31Sm100PtrArrayTmaWarpSpecializedILi4ELi2ELi32ELb1ELb0EEEJSI_NS6_IJNSV_ISG_SD_EENSV_INSC_ILi32EEESD_EEEEESJ_PNS6_IJSD_lSK_EEESJ_S1O_NS1E_6fusion15FusionCallbacksIS1I_NS1P_17LinearCombinationISJ_fSJ_fLNS_15FloatRoundStyleE2EEESI_S1M_JEEENS5_5SM1004TMEM4LOAD26SM100_TMEM_LOAD_16dp256b4xES11_NS12_IS14_S16_NSV_INS6_IJSH_S17_EEENS6_IJSD_SH_EEEEEEENS5_17SM75_U16x8_LDSM_TENS5_14SM90_TMA_STOREES22_NS5_17SM90_U16x8_STSM_TENS5_39AutoVectorizingCopyWithAssumedAlignmentILi128EEEEEEvvEEEEvNT_6ParamsE,"ax",@progbits
	.align	128
.text._ZN7cutlass13device_kernelINS_4gemm6kernel13GemmUniversalINS1_17GroupProblemShapeIN4cute5tupleIJiiiEEEEENS1_10collective13CollectiveMmaINS1_40MainloopSm100ArrayTmaUmmaWarpSpecializedILi5ELi8ELi4ENS6_IJNS5_1CILi1EEESD_SD_EEEEENS6_IJNSC_ILi128EEESG_NSC_ILi64EEEEEENS_6half_tEPNS6_IJlSD_NSC_ILi0EEEEEESJ_SM_NS5_8TiledMMAINS5_8MMA_AtomIJNS5_20SM100_MMA_F16BF16_SSISJ_SJ_fLi128ELi128ELNS5_4UMMA5MajorE0ELSR_0ELNSQ_7ScaleInE0ELSS_0EEEEEENS5_6LayoutISE_NS6_IJSK_SK_SK_EEEEENS6_IJNS5_10UnderscoreESY_SY_EEEEENS5_13SM90_TMA_LOADENS5_14ComposedLayoutINS5_7SwizzleILi3ELi4ELi3EEENS5_18smem_ptr_flag_bitsILi16EEENSV_INS6_IJNSC_ILi8EEESH_EEENS6_IJSH_SD_EEEEEEEvNS5_8identityES11_S1B_vS1C_EENS_8epilogue10collective18CollectiveEpilogueINS1E_31Sm100PtrArrayTmaWarpSpecializedILi4ELi2ELi32ELb1ELb0EEEJSI_NS6_IJNSV_ISG_SD_EENSV_INSC_ILi32EEESD_EEEEESJ_PNS6_IJSD_lSK_EEESJ_S1O_NS1E_6fusion15FusionCallbacksIS1I_NS1P_17LinearCombinationISJ_fSJ_fLNS_15FloatRoundStyleE2EEESI_S1M_JEEENS5_5SM1004TMEM4LOAD26SM100_TMEM_LOAD_16dp256b4xES11_NS12_IS14_S16_NSV_INS6_IJSH_S17_EEENS6_IJSD_SH_EEEEEEENS5_17SM75_U16x8_LDSM_TENS5_14SM90_TMA_STOREES22_NS5_17SM90_U16x8_STSM_TENS5_39AutoVectorizingCopyWithAssumedAlignmentILi128EEEEEEvvEEEEvNT_6ParamsE:
        .type           _ZN7cutlass13device_kernelINS_4gemm6kernel13GemmUniversalINS1_17GroupProblemShapeIN4cute5tupleIJiiiEEEEENS1_10collective13CollectiveMmaINS1_40MainloopSm100ArrayTmaUmmaWarpSpecializedILi5ELi8ELi4ENS6_IJNS5_1CILi1EEESD_SD_EEEEENS6_IJNSC_ILi128EEESG_NSC_ILi64EEEEEENS_6half_tEPNS6_IJlSD_NSC_ILi0EEEEEESJ_SM_NS5_8TiledMMAINS5_8MMA_AtomIJNS5_20SM100_MMA_F16BF16_SSISJ_SJ_fLi128ELi128ELNS5_4UMMA5MajorE0ELSR_0ELNSQ_7ScaleInE0ELSS_0EEEEEENS5_6LayoutISE_NS6_IJSK_SK_SK_EEEEENS6_IJNS5_10UnderscoreESY_SY_EEEEENS5_13SM90_TMA_LOADENS5_14ComposedLayoutINS5_7SwizzleILi3ELi4ELi3EEENS5_18smem_ptr_flag_bitsILi16EEENSV_INS6_IJNSC_ILi8EEESH_EEENS6_IJSH_SD_EEEEEEEvNS5_8identityES11_S1B_vS1C_EENS_8epilogue10collective18CollectiveEpilogueINS1E_31Sm100PtrArrayTmaWarpSpecializedILi4ELi2ELi32ELb1ELb0EEEJSI_NS6_IJNSV_ISG_SD_EENSV_INSC_ILi32EEESD_EEEEESJ_PNS6_IJSD_lSK_EEESJ_S1O_NS1E_6fusion15FusionCallbacksIS1I_NS1P_17LinearCombinationISJ_fSJ_fLNS_15FloatRoundStyleE2EEESI_S1M_JEEENS5_5SM1004TMEM4LOAD26SM100_TMEM_LOAD_16dp256b4xES11_NS12_IS14_S16_NSV_INS6_IJSH_S17_EEENS6_IJSD_SH_EEEEEEENS5_17SM75_U16x8_LDSM_TENS5_14SM90_TMA_STOREES22_NS5_17SM90_U16x8_STSM_TENS5_39AutoVectorizingCopyWithAssumedAlignmentILi128EEEEEEvvEEEEvNT_6ParamsE,@function
        .size           _ZN7cutlass13device_kernelINS_4gemm6kernel13GemmUniversalINS1_17GroupProblemShapeIN4cute5tupleIJiiiEEEEENS1_10collective13CollectiveMmaINS1_40MainloopSm100ArrayTmaUmmaWarpSpecializedILi5ELi8ELi4ENS6_IJNS5_1CILi1EEESD_SD_EEEEENS6_IJNSC_ILi128EEESG_NSC_ILi64EEEEEENS_6half_tEPNS6_IJlSD_NSC_ILi0EEEEEESJ_SM_NS5_8TiledMMAINS5_8MMA_AtomIJNS5_20SM100_MMA_F16BF16_SSISJ_SJ_fLi128ELi128ELNS5_4UMMA5MajorE0ELSR_0ELNSQ_7ScaleInE0ELSS_0EEEEEENS5_6LayoutISE_NS6_IJSK_SK_SK_EEEEENS6_IJNS5_10UnderscoreESY_SY_EEEEENS5_13SM90_TMA_LOADENS5_14ComposedLayoutINS5_7SwizzleILi3ELi4ELi3EEENS5_18smem_ptr_flag_bitsILi16EEENSV_INS6_IJNSC_ILi8EEESH_EEENS6_IJSH_SD_EEEEEEEvNS5_8identityES11_S1B_vS1C_EENS_8epilogue10collective18CollectiveEpilogueINS1E_31Sm100PtrArrayTmaWarpSpecializedILi4ELi2ELi32ELb1ELb0EEEJSI_NS6_IJNSV_ISG_SD_EENSV_INSC_ILi32EEESD_EEEEESJ_PNS6_IJSD_lSK_EEESJ_S1O_NS1E_6fusion15FusionCallbacksIS1I_NS1P_17LinearCombinationISJ_fSJ_fLNS_15FloatRoundStyleE2EEESI_S1M_JEEENS5_5SM1004TMEM4LOAD26SM100_TMEM_LOAD_16dp256b4xES11_NS12_IS14_S16_NSV_INS6_IJSH_S17_EEENS6_IJSD_SH_EEEEEEENS5_17SM75_U16x8_LDSM_TENS5_14SM90_TMA_STOREES22_NS5_17SM90_U16x8_STSM_TENS5_39AutoVectorizingCopyWithAssumedAlignmentILi128EEEEEEvvEEEEvNT_6ParamsE,(.L_x_292 - _ZN7cutlass13device_kernelINS_4gemm6kernel13GemmUniversalINS1_17GroupProblemShapeIN4cute5tupleIJiiiEEEEENS1_10collective13CollectiveMmaINS1_40MainloopSm100ArrayTmaUmmaWarpSpecializedILi5ELi8ELi4ENS6_IJNS5_1CILi1EEESD_SD_EEEEENS6_IJNSC_ILi128EEESG_NSC_ILi64EEEEEENS_6half_tEPNS6_IJlSD_NSC_ILi0EEEEEESJ_SM_NS5_8TiledMMAINS5_8MMA_AtomIJNS5_20SM100_MMA_F16BF16_SSISJ_SJ_fLi128ELi128ELNS5_4UMMA5MajorE0ELSR_0ELNSQ_7ScaleInE0ELSS_0EEEEEENS5_6LayoutISE_NS6_IJSK_SK_SK_EEEEENS6_IJNS5_10UnderscoreESY_SY_EEEEENS5_13SM90_TMA_LOADENS5_14ComposedLayoutINS5_7SwizzleILi3ELi4ELi3EEENS5_18smem_ptr_flag_bitsILi16EEENSV_INS6_IJNSC_ILi8EEESH_EEENS6_IJSH_SD_EEEEEEEvNS5_8identityES11_S1B_vS1C_EENS_8epilogue10collective18CollectiveEpilogueINS1E_31Sm100PtrArrayTmaWarpSpecializedILi4ELi2ELi32ELb1ELb0EEEJSI_NS6_IJNSV_ISG_SD_EENSV_INSC_ILi32EEESD_EEEEESJ_PNS6_IJSD_lSK_EEESJ_S1O_NS1E_6fusion15FusionCallbacksIS1I_NS1P_17LinearCombinationISJ_fSJ_fLNS_15FloatRoundStyleE2EEESI_S1M_JEEENS5_5SM1004TMEM4LOAD26SM100_TMEM_LOAD_16dp256b4xES11_NS12_IS14_S16_NSV_INS6_IJSH_S17_EEENS6_IJSD_SH_EEEEEEENS5_17SM75_U16x8_LDSM_TENS5_14SM90_TMA_STOREES22_NS5_17SM90_U16x8_STSM_TENS5_39AutoVectorizingCopyWithAssumedAlignmentILi128EEEEEEvvEEEEvNT_6ParamsE)
        .other          _ZN7cutlass13device_kernelINS_4gemm6kernel13GemmUniversalINS1_17GroupProblemShapeIN4cute5tupleIJiiiEEEEENS1_10collective13CollectiveMmaINS1_40MainloopSm100ArrayTmaUmmaWarpSpecializedILi5ELi8ELi4ENS6_IJNS5_1CILi1EEESD_SD_EEEEENS6_IJNSC_ILi128EEESG_NSC_ILi64EEEEEENS_6half_tEPNS6_IJlSD_NSC_ILi0EEEEEESJ_SM_NS5_8TiledMMAINS5_8MMA_AtomIJNS5_20SM100_MMA_F16BF16_SSISJ_SJ_fLi128ELi128ELNS5_4UMMA5MajorE0ELSR_0ELNSQ_7ScaleInE0ELSS_0EEEEEENS5_6LayoutISE_NS6_IJSK_SK_SK_EEEEENS6_IJNS5_10UnderscoreESY_SY_EEEEENS5_13SM90_TMA_LOADENS5_14ComposedLayoutINS5_7SwizzleILi3ELi4ELi3EEENS5_18smem_ptr_flag_bitsILi16EEENSV_INS6_IJNSC_ILi8EEESH_EEENS6_IJSH_SD_EEEEEEEvNS5_8identityES11_S1B_vS1C_EENS_8epilogue10collective18CollectiveEpilogueINS1E_31Sm100PtrArrayTmaWarpSpecializedILi4ELi2ELi32ELb1ELb0EEEJSI_NS6_IJNSV_ISG_SD_EENSV_INSC_ILi32EEESD_EEEEESJ_PNS6_IJSD_lSK_EEESJ_S1O_NS1E_6fusion15FusionCallbacksIS1I_NS1P_17LinearCombinationISJ_fSJ_fLNS_15FloatRoundStyleE2EEESI_S1M_JEEENS5_5SM1004TMEM4LOAD26SM100_TMEM_LOAD_16dp256b4xES11_NS12_IS14_S16_NSV_INS6_IJSH_S17_EEENS6_IJSD_SH_EEEEEEENS5_17SM75_U16x8_LDSM_TENS5_14SM90_TMA_STOREES22_NS5_17SM90_U16x8_STSM_TENS5_39AutoVectorizingCopyWithAssumedAlignmentILi128EEEEEEvvEEEEvNT_6ParamsE,@"STO_CUDA_ENTRY STV_DEFAULT"
_ZN7cutlass13device_kernelINS_4gemm6kernel13GemmUniversalINS1_17GroupProblemShapeIN4cute5tupleIJiiiEEEEENS1_10collective13CollectiveMmaINS1_40MainloopSm100ArrayTmaUmmaWarpSpecializedILi5ELi8ELi4ENS6_IJNS5_1CILi1EEESD_SD_EEEEENS6_IJNSC_ILi128EEESG_NSC_ILi64EEEEEENS_6half_tEPNS6_IJlSD_NSC_ILi0EEEEEESJ_SM_NS5_8TiledMMAINS5_8MMA_AtomIJNS5_20SM100_MMA_F16BF16_SSISJ_SJ_fLi128ELi128ELNS5_4UMMA5MajorE0ELSR_0ELNSQ_7ScaleInE0ELSS_0EEEEEENS5_6LayoutISE_NS6_IJSK_SK_SK_EEEEENS6_IJNS5_10UnderscoreESY_SY_EEEEENS5_13SM90_TMA_LOADENS5_14ComposedLayoutINS5_7SwizzleILi3ELi4ELi3EEENS5_18smem_ptr_flag_bitsILi16EEENSV_INS6_IJNSC_ILi8EEESH_EEENS6_IJSH_SD_EEEEEEEvNS5_8identityES11_S1B_vS1C_EENS_8epilogue10collective18CollectiveEpilogueINS1E_31Sm100PtrArrayTmaWarpSpecializedILi4ELi2ELi32ELb1ELb0EEEJSI_NS6_IJNSV_ISG_SD_EENSV_INSC_ILi32EEESD_EEEEESJ_PNS6_IJSD_lSK_EEESJ_S1O_NS1E_6fusion15FusionCallbacksIS1I_NS1P_17LinearCombinationISJ_fSJ_fLNS_15FloatRoundStyleE2EEESI_S1M_JEEENS5_5SM1004TMEM4LOAD26SM100_TMEM_LOAD_16dp256b4xES11_NS12_IS14_S16_NSV_INS6_IJSH_S17_EEENS6_IJSD_SH_EEEEEEENS5_17SM75_U16x8_LDSM_TENS5_14SM90_TMA_STOREES22_NS5_17SM90_U16x8_STSM_TENS5_39AutoVectorizingCopyWithAssumedAlignmentILi128EEEEEEvvEEEEvNT_6ParamsE:
[----:B------:R-:W1:Y:S01]  /*0000*/  LDC R1, c[0x0][0x37c] ;  /* 0x0000df00ff017b82 */ /* 0x000e620000000800 */
[----:B------:R-:W2:Y:S07]  /*0010*/  S2R R0, SR_TID.X ;  /* 0x0000000000007919 */ /* 0x000eae0000002100 */
[----:B------:R-:W-:Y:S01]  /*0020*/  S2UR UR31, SR_CTAID.X ;  /* 0x00000000001f79c3 */ /* 0x000fe20000002500 */
[----:B------:R-:W-:Y:S01]  /*0030*/  UMOV UR4, 0x4 ;  /* 0x0000000400047882 */ /* 0x000fe20000000000 */
[----:B------:R-:W3:Y:S01]  /*0040*/  LDCU UR28, c[0x0][0x370] ;  /* 0x00006e00ff1c77ac */ /* 0x000ee20008000800 */
[----:B------:R-:W-:-:S05]  /*0050*/  ELECT P2, URZ, PT ;  /* 0x0000000000ff782f */ /* 0x000fca0003840000 */
[----:B------:R-:W3:Y:S01]  /*0060*/  S2UR UR17, SR_CTAID.Y ;  /* 0x00000000001179c3 */ /* 0x000ee20000002600 */
[----:B--2---:R-:W-:Y:S01]  /*0070*/  SHF.R.U32.HI R80, RZ, 0x5, R0 ;  /* 0x00000005ff507819 */ /* 0x004fe20000011600 */
[----:B---3--:R-:W-:-:S04]  /*0080*/  UIMAD UR26, UR17, UR28, UR31 ;  /* 0x0000001c111a72a4 */ /* 0x008fc8000f8e021f */
[----:B------:R-:W2:Y:S02]  /*0090*/  SHFL.IDX PT, R2, R80, RZ, 0x1f ;  /* 0x00001fff50027589 */ /* 0x000ea400000e0000 */
[----:B--2---:R-:W-:-:S13]  /*00a0*/  R2UR UR20, R2 ;  /* 0x00000000021472ca */ /* 0x004fda00000e0000 */
[----:B------:R-:W-:Y:S02]  /*00b0*/  UISETP.GE.AND UP0, UPT, UR20, 0x8, UPT ;  /* 0x000000081400788c */ /* 0x000fe4000bf06270 */
[----:B------:R-:W-:Y:S02]  /*00c0*/  UISETP.GT.AND UP1, UPT, UR20, 0x3, UPT ;  /* 0x000000031400788c */ /* 0x000fe4000bf24270 */
[----:B------:R-:W-:-:S04]  /*00d0*/  USEL UR4, UR4, 0x8, !UP0 ;  /* 0x0000000804047887 */ /* 0x000fc8000c000000 */
[----:B------:R-:W-:Y:S02]  /*00e0*/  USEL UR37, UR4, UR20, UP1 ;  /* 0x0000001404257287 */ /* 0x000fe40008800000 */
[----:B------:R-:W-:Y:S02]  /*00f0*/  ULOP3.LUT UR20, UR20, 0xfffffffc, URZ, 0xc0, !UPT ;  /* 0xfffffffc14147892 */ /* 0x000fe4000f8ec0ff */
[----:B------:R-:W-:-:S09]  /*0100*/  UISETP.NE.AND UP0, UPT, UR37, 0x2, UPT ;  /* 0x000000022500788c */ /* 0x000fd2000bf05270 */
[----:B-1----:R-:W-:Y:S05]  /*0110*/  BRA.U UP0, `(.L_x_0) ;  /* 0x0000000100fc7547 */ /* 0x002fea000b800000 */
[----:B------:R-:W1:Y:S01]  /*0120*/  LDCU UR32, c[0x0][0xc1c] ;  /* 0x00018380ff2077ac */ /* 0x000e620008000800 */
[----:B------:R-:W-:Y:S01]  /*0130*/  BSSY.RECONVERGENT B0, `(.L_x_1) ;  /* 0x000003c000007945 */ /* 0x000fe20003800200 */
[----:B------:R-:W2:Y:S01]  /*0140*/  LDCU.64 UR4, c[0x0][0x820] ;  /* 0x00010400ff0477ac */ /* 0x000ea20008000a00 */
[----:B------:R-:W-:Y:S01]  /*0150*/  ELECT P0, URZ, PT ;  /* 0x0000000000ff782f */ /* 0x000fe20003800000 */
[----:B------:R-:W-:Y:S02]  /*0160*/  UIMAD UR34, UR26, 0xf, URZ ;  /* 0x0000000f1a2278a4 */ /* 0x000fe4000f8e02ff */
[----:B-1----:R-:W-:-:S04]  /*0170*/  UIADD3 UR32, UPT, UPT, UR26, UR32, URZ ;  /* 0x000000201a207290 */ /* 0x002fc8000fffe0ff */
[----:B------:R-:W-:Y:S02]  /*0180*/  UIMAD UR32, UR32, 0xf, URZ ;  /* 0x0000000f202078a4 */ /* 0x000fe4000f8e02ff */
[----:B--2---:R-:W-:Y:S02]  /*0190*/  UIMAD.WIDE.U32 UR34, UR34, 0x80, UR4 ;  /* 0x00000080222278a5 */ /* 0x004fe4000f8e0004 */
[----:B------:R-:W-:Y:S02]  /*01a0*/  UIMAD.WIDE.U32 UR32, UR32, 0x80, UR4 ;  /* 0x00000080202078a5 */ /* 0x000fe4000f8e0004 */
[----:B------:R-:W-:Y:S10]  /*01b0*/  @!P0 BRA `(.L_x_2) ;  /* 0x0000000000cc8947 */ /* 0x000ff40003800000 */
[----:B------:R-:W1:Y:S01]  /*01c0*/  S2UR UR4, SR_CgaCtaId ;  /* 0x00000000000479c3 */ /* 0x000e620000008800 */
[----:B------:R-:W-:-:S07]  /*01d0*/  UMOV UR5, 0x400 ;  /* 0x0000040000057882 */ /* 0x000fce0000000000 */
[----:B------:R-:W2:Y:S08]  /*01e0*/  LDC.64 R64, c[0x0][0x400] ;  /* 0x00010000ff407b82 */ /* 0x000eb00000000a00 */
[----:B------:R-:W2:Y:S08]  /*01f0*/  LDC.64 R66, c[0x0][0x408] ;  /* 0x00010200ff427b82 */ /* 0x000eb00000000a00 */
[----:B------:R-:W3:Y:S01]  /*0200*/  LDC.64 R60, c[0x0][0x410] ;  /* 0x00010400ff3c7b82 */ /* 0x000ee20000000a00 */
[----:B-1----:R-:W-:-:S07]  /*0210*/  ULEA UR4, UR4, UR5, 0x18 ;  /* 0x0000000504047291 */ /* 0x002fce000f8ec0ff */
[----:B------:R-:W3:Y:S08]  /*0220*/  LDC.64 R62, c[0x0][0x418] ;  /* 0x00010600ff3e7b82 */ /* 0x000ef00000000a00 */
[----:B------:R-:W1:Y:S01]  /*0230*/  LDC.64 R56, c[0x0][0x420] ;  /* 0x00010800ff387b82 */ /* 0x000e620000000a00 */
[----:B--2---:R2:W-:Y:S07]  /*0240*/  STS.128 [UR4+0x480], R64 ;  /* 0x00048040ff007988 */ /* 0x0045ee0008000c04 */
[----:B------:R-:W1:Y:S08]  /*0250*/  LDC.64 R58, c[0x0][0x428] ;  /* 0x00010a00ff3a7b82 */ /* 0x000e700000000a00 */
[----:B------:R-:W4:Y:S01]  /*0260*/  LDC.64 R52, c[0x0][0x430] ;  /* 0x00010c00ff347b82 */ /* 0x000f220000000a00 */
[----:B---3--:R2:W-:Y:S07]  /*0270*/  STS.128 [UR4+0x490], R60 ;  /* 0x0004903cff007988 */ /* 0x0085ee0008000c04 */
[----:B------:R-:W4:Y:S08]  /*0280*/  LDC.64 R54, c[0x0][0x438] ;  /* 0x00010e00ff367b82 */ /* 0x000f300000000a00 */
[----:B------:R-:W3:Y:S01]  /*0290*/  LDC.64 R48, c[0x0][0x440] ;  /* 0x00011000ff307b82 */ /* 0x000ee20000000a00 */
[----:B-1----:R2:W-:Y:S07]  /*02a0*/  STS.128 [UR4+0x4a0], R56 ;  /* 0x0004a038ff007988 */ /* 0x0025ee0008000c04 */
[----:B------:R-:W3:Y:S08]  /*02b0*/  LDC.64 R50, c[0x0][0x448] ;  /* 0x00011200ff327b82 */ /* 0x000ef00000000a00 */
[----:B------:R-:W1:Y:S01]  /*02c0*/  LDC.64 R44, c[0x0][0x450] ;  /* 0x00011400ff2c7b82 */ /* 0x000e620000000a00 */
[----:B----4-:R2:W-:Y:S07]  /*02d0*/  STS.128 [UR4+0x4b0], R52 ;  /* 0x0004b034ff007988 */ /* 0x0105ee0008000c04 */
        /* <DEDUP_REMOVED lines=30> */
[----:B------:R-:W4:Y:S01]  /*04c0*/  LDC.64 R6, c[0x0][0x578] ;  /* 0x00015e00ff067b82 */ /* 0x000f220000000a00 */
[----:B-1----:R2:W-:Y:S04]  /*04d0*/  STS.128 [UR4+0x560], R8 ;  /* 0x00056008ff007988 */ /* 0x0025e80008000c04 */
[----:B----4-:R2:W-:Y:S02]  /*04e0*/  STS.128 [UR4+0x570], R4 ;  /* 0x00057004ff007988 */ /* 0x0105e40008000c04 */
.L_x_2:
[----:B------:R-:W-:Y:S05]  /*04f0*/  BSYNC.RECONVERGENT B0 ;  /* 0x0000000000007941 */ /* 0x000fea0003800200 */
.L_x_1:
[----:B------:R-:W-:Y:S01]  /*0500*/  NOP ;  /* 0x0000000000007918 */ /* 0x000fe20000000000 */
.L_x_0:
[----:B------:R-:W-:-:S09]  /*0510*/  UISETP.NE.AND UP0, UPT, UR37, 0x3, UPT ;  /* 0x000000032500788c */ /* 0x000fd2000bf05270 */
[----:B------:R-:W-:Y:S05]  /*0520*/  BRA.U UP0, `(.L_x_3) ;  /* 0x0000000100807547 */ /* 0x000fea000b800000 */
[----:B------:R-:W1:Y:S01]  /*0530*/  S2UR UR4, SR_CgaCtaId ;  /* 0x00000000000479c3 */ /* 0x000e620000008800 */
[----:B------:R-:W3:Y:S01]  /*0540*/  LDCU.64 UR6, c[0x0][0xb00] ;  /* 0x00016000ff0677ac */ /* 0x000ee20008000a00 */
[----:B------:R-:W-:Y:S01]  /*0550*/  ELECT P0, URZ, PT ;  /* 0x0000000000ff782f */ /* 0x000fe20003800000 */
[----:B------:R-:W-:-:S05]  /*0560*/  UMOV UR5, 0x400 ;  /* 0x0000040000057882 */ /* 0x000fca0000000000 */
[----:B--2---:R-:W2:Y:S01]  /*0570*/  LDC.64 R32, c[0x0][0x900] ;  /* 0x00024000ff207b82 */ /* 0x004ea20000000a00 */
[----:B------:R-:W-:-:S07]  /*0580*/  UIMAD UR22, UR26, 0xe, URZ ;  /* 0x0000000e1a1678a4 */ /* 0x000fce000f8e02ff */
[----:B------:R-:W2:Y:S01]  /*0590*/  LDC.64 R34, c[0x0][0x908] ;  /* 0x00024200ff227b82 */ /* 0x000ea20000000a00 */
[----:B---3--:R-:W-:-:S07]  /*05a0*/  UIMAD.WIDE.U32 UR22, UR22, 0x80, UR6 ;  /* 0x00000080161678a5 */ /* 0x008fce000f8e0006 */
[----:B------:R-:W3:Y:S01]  /*05b0*/  LDC.64 R28, c[0x0][0x910] ;  /* 0x00024400ff1c7b82 */ /* 0x000ee20000000a00 */
[----:B-1----:R-:W-:-:S07]  /*05c0*/  ULEA UR4, UR4, UR5, 0x18 ;  /* 0x0000000504047291 */ /* 0x002fce000f8ec0ff */
[----:B------:R-:W3:Y:S08]  /*05d0*/  LDC.64 R30, c[0x0][0x918] ;  /* 0x00024600ff1e7b82 */ /* 0x000ef00000000a00 */
[----:B------:R-:W1:Y:S01]  /*05e0*/  LDC.64 R24, c[0x0][0x920] ;  /* 0x00024800ff187b82 */ /* 0x000e620000000a00 */
[----:B--2---:R4:W-:Y:S07]  /*05f0*/  @P0 STS.128 [UR4+0x380], R32 ;  /* 0x00038020ff000988 */ /* 0x0049ee0008000c04 */
[----:B------:R-:W1:Y:S08]  /*0600*/  LDC.64 R26, c[0x0][0x928] ;  /* 0x00024a00ff1a7b82 */ /* 0x000e700000000a00 */
[----:B------:R-:W2:Y:S01]  /*0610*/  LDC.64 R20, c[0x0][0x930] ;  /* 0x00024c00ff147b82 */ /* 0x000ea20000000a00 */
[----:B---3--:R4:W-:Y:S07]  /*0620*/  @P0 STS.128 [UR4+0x390], R28 ;  /* 0x0003901cff000988 */ /* 0x0089ee0008000c04 */
[----:B------:R-:W2:Y:S08]  /*0630*/  LDC.64 R22, c[0x0][0x938] ;  /* 0x00024e00ff167b82 */ /* 0x000eb00000000a00 */
[----:B------:R-:W3:Y:S01]  /*0640*/  LDC.64 R16, c[0x0][0x940] ;  /* 0x00025000ff107b82 */ /* 0x000ee20000000a00 */
[----:B-1----:R4:W-:Y:S07]  /*0650*/  @P0 STS.128 [UR4+0x3a0], R24 ;  /* 0x0003a018ff000988 */ /* 0x0029ee0008000c04 */
        /* <DEDUP_REMOVED lines=9> */
[----:B------:R-:W3:Y:S01]  /*06f0*/  LDC.64 R6, c[0x0][0x978] ;  /* 0x00025e00ff067b82 */ /* 0x000ee20000000a00 */
[----:B--2---:R4:W-:Y:S04]  /*0700*/  @P0 STS.128 [UR4+0x3e0], R8 ;  /* 0x0003e008ff000988 */ /* 0x0049e80008000c04 */
[----:B---3--:R4:W-:Y:S01]  /*0710*/  @P0 STS.128 [UR4+0x3f0], R4 ;  /* 0x0003f004ff000988 */ /* 0x0089e20008000c04 */
[----:B------:R-:W-:Y:S01]  /*0720*/  NOP ;  /* 0x0000000000007918 */ /* 0x000fe20000000000 */
.L_x_3:
[----:B------:R-:W1:Y:S01]  /*0730*/  SHFL.IDX PT, R2, R80, RZ, 0x1f ;  /* 0x00001fff50027589 */ /* 0x000e6200000e0000 */
[----:B------:R-:W-:Y:S02]  /*0740*/  UISETP.NE.AND UP4, UPT, UR37, 0x2, UPT ;  /* 0x000000022500788c */ /* 0x000fe4000bf85270 */
[----:B------:R-:W-:Y:S02]  /*0750*/  UISETP.NE.AND UP0, UPT, UR37, URZ, UPT ;  /* 0x000000ff2500728c */ /* 0x000fe4000bf05270 */
[----:B------:R-:W-:-:S04]  /*0760*/  USEL UR25, URZ, 0x1, UP4 ;  /* 0x00000001ff197887 */ /* 0x000fc8000a000000 */
[----:B------:R-:W-:Y:S01]  /*0770*/  USEL UR25, UR25, 0x2, UP0 ;  /* 0x0000000219197887 */ /* 0x000fe20008000000 */
[----:B-1----:R-:W-:-:S13]  /*0780*/  ISETP.NE.AND P0, PT, R2, RZ, PT ;  /* 0x000000ff0200720c */ /* 0x002fda0003f05270 */
[----:B------:R-:W-:Y:S05]  /*0790*/  @P0 BRA `(.L_x_4) ;  /* 0x0000000000500947 */ /* 0x000fea0003800000 */
[----:B------:R-:W1:Y:S01]  /*07a0*/  S2UR UR5, SR_CgaCtaId ;  /* 0x00000000000579c3 */ /* 0x000e620000008800 */
[----:B------:R-:W-:Y:S01]  /*07b0*/  UMOV UR6, 0x400 ;  /* 0x0000040000067882 */ /* 0x000fe20000000000 */
[----:B------:R-:W-:Y:S01]  /*07c0*/  UMOV UR4, 0x1 ;  /* 0x0000000100047882 */ /* 0x000fe20000000000 */
[----:B------:R-:W-:Y:S01]  /*07d0*/  ELECT P0, URZ, PT ;  /* 0x0000000000ff782f */ /* 0x000fe20003800000 */
[----:B-1----:R-:W-:Y:S02]  /*07e0*/  ULEA UR5, UR5, UR6, 0x18 ;  /* 0x0000000605057291 */ /* 0x002fe4000f8ec0ff */
[----:B------:R-:W-:-:S04]  /*07f0*/  UIADD3 UR6, UPT, UPT, -UR4, 0x100000, URZ ;  /* 0x0010000004067890 */ /* 0x000fc8000fffe1ff */
[----:B------:R-:W-:Y:S02]  /*0800*/  USHF.L.U32 UR7, UR6, 0xb, URZ ;  /* 0x0000000b06077899 */ /* 0x000fe400080006ff */
[----:B------:R-:W-:Y:S01]  /*0810*/  USHF.L.U32 UR6, UR6, 0x1, URZ ;  /* 0x0000000106067899 */ /* 0x000fe200080006ff */
[----:B------:R-:W1:Y:S11]  /*0820*/  FENCE.VIEW.ASYNC.S ;  /* 0x00000000000073c6 */ /* 0x000e760000000000 */
[----:B-1----:R1:W3:Y:S01]  /*0830*/  SYNCS.EXCH.64 URZ, [UR5], UR6 ;  /* 0x0000000605ff75b2 */ /* 0x0022e20008000100 */
[----:B------:R1:W1:Y:S01]  /*0840*/  SYNCS.EXCH.64 URZ, [UR5+0x28], UR6 ;  /* 0x0000280605ff75b2 */ /* 0x0002620008000100 */
        /* <DEDUP_REMOVED lines=8> */
[----:B------:R-:W-:Y:S01]  /*08d0*/  NOP ;  /* 0x0000000000007918 */ /* 0x000fe20000000000 */
.L_x_4:
[----:B------:R-:W5:Y:S01]  /*08e0*/  SHFL.IDX PT, R2, R80, RZ, 0x1f ;  /* 0x00001fff50027589 */ /* 0x000f6200000e0000 */
[----:B------:R-:W-:Y:S01]  /*08f0*/  NOP ;  /* 0x0000000000007918 */ /* 0x000fe20000000000 */
[----:B-----5:R-:W-:-:S13]  /*0900*/  ISETP.NE.AND P0, PT, R2, 0x1, PT ;  /* 0x000000010200780c */ /* 0x020fda0003f05270 */
[----:B------:R-:W-:Y:S05]  /*0910*/  @P0 BRA `(.L_x_5) ;  /* 0x0000000000580947 */ /* 0x000fea0003800000 */
[----:B-1----:R-:W1:Y:S01]  /*0920*/  S2UR UR6, SR_CgaCtaId ;  /* 0x00000000000679c3 */ /* 0x002e620000008800 */
[----:B------:R-:W-:Y:S01]  /*0930*/  UMOV UR7, 0x400 ;  /* 0x0000040000077882 */ /* 0x000fe20000000000 */
[----:B------:R-:W-:Y:S01]  /*0940*/  UMOV UR5, 0x20 ;  /* 0x0000002000057882 */ /* 0x000fe20000000000 */
[----:B------:R-:W-:Y:S01]  /*0950*/  UMOV UR4, 0x80 ;  /* 0x0000008000047882 */ /* 0x000fe20000000000 */
[----:B------:R-:W-:-:S04]  /*0960*/  UIADD3 UR8, UPT, UPT, -UR5, 0x100000, URZ ;  /* 0x0010000005087890 */ /* 0x000fc8000fffe1ff */
[----:B------:R-:W-:Y:S02]  /*0970*/  USHF.L.U32 UR9, UR8, 0xb, URZ ;  /* 0x0000000b08097899 */ /* 0x000fe400080006ff */
[----:B------:R-:W-:Y:S02]  /*0980*/  USHF.L.U32 UR8, UR8, 0x1, URZ ;  /* 0x0000000108087899 */ /* 0x000fe400080006ff */
[----:B------:R-:W-:-:S04]  /*0990*/  UIADD3 UR4, UPT, UPT, -UR4, 0x100000, URZ ;  /* 0x0010000004047890 */ /* 0x000fc8000fffe1ff */
[----:B------:R-:W-:Y:S02]  /*09a0*/  USHF.L.U32 UR5, UR4, 0xb, URZ ;  /* 0x0000000b04057899 */ /* 0x000fe400080006ff */
[----:B------:R-:W-:Y:S01]  /*09b0*/  USHF.L.U32 UR4, UR4, 0x1, URZ ;  /* 0x0000000104047899 */ /* 0x000fe200080006ff */
[----:B------:R-:W-:Y:S01]  /*09c0*/  ELECT P0, URZ, PT ;  /* 0x0000000000ff782f */ /* 0x000fe20003800000 */
[----:B-1----:R-:W-:Y:S01]  /*09d0*/  ULEA UR6, UR6, UR7, 0x18 ;  /* 0x0000000706067291 */ /* 0x002fe2000f8ec0ff */
[----:B------:R-:W1:Y:S11]  /*09e0*/  FENCE.VIEW.ASYNC.S ;  /* 0x00000000000073c6 */ /* 0x000e760000000000 */
[----:B-1----:R1:W1:Y:S01]  /*09f0*/  SYNCS.EXCH.64 URZ, [UR6+0x50], UR8 ;  /* 0x0000500806ff75b2 */ /* 0x0022620008000100 */
        /* <DEDUP_REMOVED lines=8> */
.L_x_5:
[----:B------:R-:W5:Y:S01]  /*0a80*/  SHFL.IDX PT, R2, R80, RZ, 0x1f ;  /* 0x00001fff50027589 */ /* 0x000f6200000e0000 */
[----:B------:R-:W-:Y:S01]  /*0a90*/  NOP ;  /* 0x0000000000007918 */ /* 0x000fe20000000000 */
[----:B-----5:R-:W-:-:S13]  /*0aa0*/  ISETP.NE.AND P0, PT, R2, 0x3, PT ;  /* 0x000000030200780c */ /* 0x020fda0003f05270 */
[----:B------:R-:W-:Y:S05]  /*0ab0*/  @P0 BRA `(.L_x_6) ;  /* 0x0000000000300947 */ /* 0x000fea0003800000 */
[----:B-1----:R-:W1:Y:S01]  /*0ac0*/  S2UR UR5, SR_CgaCtaId ;  /* 0x00000000000579c3 */ /* 0x002e620000008800 */
        /* <DEDUP_REMOVED lines=8> */
[----:B-1----:R1:W1:Y:S01]  /*0b50*/  SYNCS.EXCH.64 URZ, [UR5+0x90], UR6 ;  /* 0x0000900605ff75b2 */ /* 0x0022620008000100 */
[----:B------:R1:W1:Y:S01]  /*0b60*/  SYNCS.EXCH.64 URZ, [UR5+0x98], UR6 ;  /* 0x0000980605ff75b2 */ /* 0x0002620008000100 */
[----:B------:R-:W-:Y:S01]  /*0b70*/  NOP ;  /* 0x0000000000007918 */ /* 0x000fe20000000000 */
.L_x_6:
[----:B------:R-:W5:Y:S01]  /*0b80*/  SHFL.IDX PT, R2, R80, RZ, 0x1f ;  /* 0x00001fff50027589 */ /* 0x000f6200000e0000 */
[----:B------:R-:W-:Y:S01]  /*0b90*/  NOP ;  /* 0x0000000000007918 */ /* 0x000fe20000000000 */
[----:B-----5:R-:W-:-:S13]  /*0ba0*/  ISETP.NE.AND P0, PT, R2, 0x4, PT ;  /* 0x000000040200780c */ /* 0x020fda0003f05270 */
[----:B------:R-:W-:Y:S05]  /*0bb0*/  @P0 BRA `(.L_x_7) ;  /* 0x0000000000840947 */ /* 0x000fea0003800000 */
[----:B------:R-:W-:Y:S01]  /*0bc0*/  ELECT P0, URZ, PT ;  /* 0x0000000000ff782f */ /* 0x000fe20003800000 */
[----:B------:R-:W-:-:S12]  /*0bd0*/  BSSY.RECONVERGENT B0, `(.L_x_7) ;  /* 0x000001f000007945 */ /* 0x000fd80003800200 */
[----:B------:R-:W-:Y:S05]  /*0be0*/  @!P0 BRA `(.L_x_8) ;  /* 0x0000000000748947 */ /* 0x000fea0003800000 */
        /* <DEDUP_REMOVED lines=9> */
[----:B------:R-:W-:Y:S02]  /*0c80*/  USHF.L.U32 UR4, UR4, 0x1, URZ ;  /* 0x0000000104047899 */ /* 0x000fe400080006ff */
        /* <DEDUP_REMOVED lines=19> */
.L_x_8:
[----:B-1----:R-:W-:Y:S05]  /*0dc0*/  BSYNC.RECONVERGENT B0 ;  /* 0x0000000000007941 */ /* 0x002fea0003800200 */
.L_x_7:
        /* <DEDUP_REMOVED lines=36> */
.L_x_10:
[----:B-1----:R-:W-:Y:S05]  /*1010*/  BSYNC.RECONVERGENT B0 ;  /* 0x0000000000007941 */ /* 0x002fea0003800200 */
.L_x_9:
[----:B------:R-:W5:Y:S01]  /*1020*/  SHFL.IDX PT, R2, R80, RZ, 0x1f ;  /* 0x00001fff50027589 */ /* 0x000f6200000e0000 */
[----:B--2-4-:R-:W2:Y:S01]  /*1030*/  LDC.64 R4, c[0x0][0xbf0] ;  /* 0x0002fc00ff047b82 */ /* 0x014ea20000000a00 */
[----:B------:R-:W4:Y:S01]  /*1040*/  LDCU.64 UR50, c[0x0][0x358] ;  /* 0x00006b00ff3277ac */ /* 0x000f220008000a00 */
[----:B------:R-:W-:Y:S01]  /*1050*/  NOP ;  /* 0x0000000000007918 */ /* 0x000fe20000000000 */
[----:B-----5:R-:W-:-:S13]  /*1060*/  ISETP.NE.AND P0, PT, R2, 0x5, PT ;  /* 0x000000050200780c */ /* 0x020fda0003f05270 */
[----:B----4-:R-:W-:Y:S05]  /*1070*/  @P0 BRA `(.L_x_11) ;  /* 0x0000000000580947 */ /* 0x010fea0003800000 */
        /* <DEDUP_REMOVED lines=20> */
[----:B------:R4:W1:Y:S02]  /*11c0*/  SYNCS.EXCH.64 URZ, [UR6+0x158], UR4 ;  /* 0x0001580406ff75b2 */ /* 0x0008640008000100 */
[----:B----4-:R-:W-:Y:S01]  /*11d0*/  NOP ;  /* 0x0000000000007918 */ /* 0x010fe20000000000 */
.L_x_11:
[----:B------:R-:W-:Y:S01]  /*11e0*/  NOP ;  /* 0x0000000000007918 */ /* 0x000fe20000000000 */
[----:B-1-3--:R-:W-:Y:S06]  /*11f0*/  BAR.SYNC.DEFER_BLOCKING 0x0 ;  /* 0x0000000000007b1d */ /* 0x00afec0000010000 */
[----:B------:R-:W1:Y:S01]  /*1200*/  LDCU UR24, c[0x0][0xc0c] ;  /* 0x00018180ff1877ac */ /* 0x000e620008000800 */
[----:B------:R-:W1:Y:S01]  /*1210*/  LDCU UR4, c[0x0][0xbdc] ;  /* 0x00017b80ff0477ac */ /* 0x000e620008000800 */
[----:B------:R-:W3:Y:S01]  /*1220*/  LDCU UR27, c[0x0][0xbe8] ;  /* 0x00017d00ff1b77ac */ /* 0x000ee20008000800 */
[----:B------:R-:W4:Y:S01]  /*1230*/  LDCU UR21, c[0x0][0xc10] ;  /* 0x00018200ff1577ac */ /* 0x000f220008000800 */
[----:B------:R-:W-:Y:S01]  /*1240*/  LOP3.LUT R8, R0, 0x1f, RZ, 0xc0, !PT ;  /* 0x0000001f00087812 */ /* 0x000fe200078ec0ff */
[----:B------:R-:W4:Y:S01]  /*1250*/  LDCU.128 UR12, c[0x0][0xba0] ;  /* 0x00017400ff0c77ac */ /* 0x000f220008000c00 */
[----:B--2---:R-:W2:Y:S01]  /*1260*/  LDG.E R2, desc[UR50][R4.64] ;  /* 0x0000003204027981 */ /* 0x004ea2000c1e1900 */
[----:B------:R-:W2:Y:S03]  /*1270*/  LDCU.128 UR8, c[0x0][0xbb0] ;  /* 0x00017600ff0877ac */ /* 0x000ea60008000c00 */
[----:B------:R4:W2:Y:S01]  /*1280*/  LDG.E R3, desc[UR50][R4.64+0x4] ;  /* 0x0000043204037981 */ /* 0x0008a2000c1e1900 */
[----:B------:R-:W-:Y:S01]  /*1290*/  CS2R R6, SRZ ;  /* 0x0000000000067805 */ /* 0x000fe2000001ff00 */
[----:B-1----:R-:W-:Y:S01]  /*12a0*/  USHF.L.U32 UR24, UR24, UR4, URZ ;  /* 0x0000000418187299 */ /* 0x002fe200080006ff */
[----:B---3--:R-:W-:Y:S01]  /*12b0*/  ISETP.GE.AND P0, PT, R8, UR27, PT ;  /* 0x0000001b08007c0c */ /* 0x008fe2000bf06270 */
[----:B----4-:R-:W-:Y:S01]  /*12c0*/  USHF.L.U32 UR21, UR21, UR4, URZ ;  /* 0x0000000415157299 */ /* 0x010fe200080006ff */
[----:B------:R-:W1:Y:S11]  /*12d0*/  LDCU.128 UR4, c[0x0][0xbc0] ;  /* 0x00017800ff0477ac */ /* 0x000e760008000c00 */
[----:B------:R-:W3:Y:S01]  /*12e0*/  @!P0 LDC.64 R10, c[0x0][0xbf0] ;  /* 0x0002fc00ff0a8b82 */ /* 0x000ee20000000a00 */
[----:B------:R-:W-:-:S05]  /*12f0*/  IMAD.U32 R5, RZ, RZ, UR24 ;  /* 0x00000018ff057e24 */ /* 0x000fca000f8e00ff */
[----:B------:R-:W-:Y:S01]  /*1300*/  IABS R9, R5 ;  /* 0x0000000500097213 */ /* 0x000fe20000000000 */
[----:B------:R-:W-:-:S03]  /*1310*/  IMAD.U32 R4, RZ, RZ, UR21 ;  /* 0x00000015ff047e24 */ /* 0x000fc6000f8e00ff */
[----:B------:R-:W-:Y:S01]  /*1320*/  R2UR UR40, R9 ;  /* 0x00000000092872ca */ /* 0x000fe200000e0000 */
[----:B------:R-:W-:Y:S02]  /*1330*/  IMAD.U32 R12, RZ, RZ, UR14 ;  /* 0x0000000eff0c7e24 */ /* 0x000fe4000f8e00ff */
[----:B---3--:R-:W-:-:S05]  /*1340*/  @!P0 IMAD.WIDE.U32 R10, R8, 0xc, R10 ;  /* 0x0000000c080a8825 */ /* 0x008fca00078e000a */
[----:B------:R-:W5:Y:S05]  /*1350*/  @!P0 LDG.E R6, desc[UR50][R10.64] ;  /* 0x000000320a068981 */ /* 0x000f6a000c1e1900 */
[----:B------:R-:W3:Y:S01]  /*1360*/  I2F.RP R9, UR40 ;  /* 0x0000002800097d06 */ /* 0x000ee20008209400 */
[----:B------:R4:W5:Y:S01]  /*1370*/  @!P0 LDG.E R7, desc[UR50][R10.64+0x4] ;  /* 0x000004320a078981 */ /* 0x000962000c1e1900 */
[----:B------:R-:W-:Y:S01]  /*1380*/  UISETP.NE.U32.AND UP2, UPT, UR14, URZ, UPT ;  /* 0x000000ff0e00728c */ /* 0x000fe2000bf45070 */
[----:B------:R-:W-:Y:S01]  /*1390*/  IMAD.MOV.U32 R20, RZ, RZ, RZ ;  /* 0x000000ffff147224 */ /* 0x000fe200078e00ff */
[----:B-1----:R-:W-:Y:S01]  /*13a0*/  UISETP.NE.U32.AND UP1, UPT, UR4, URZ, UPT ;  /* 0x000000ff0400728c */ /* 0x002fe2000bf25070 */
[----:B------:R-:W-:Y:S01]  /*13b0*/  PLOP3.LUT P1, PT, PT, PT, PT, 0x80, 0x8 ;  /* 0x000000000008781c */ /* 0x000fe20003f2f070 */
[----:B------:R-:W-:Y:S01]  /*13c0*/  UISETP.NE.AND.EX UP2, UPT, UR15, URZ, UPT, UP2 ;  /* 0x000000ff0f00728c */ /* 0x000fe2000bf45320 */
[----:B------:R-:W-:Y:S01]  /*13d0*/  LOP3.LUT R16, R16, 0xfffffffd, RZ, 0xc0, !PT ;  /* 0xfffffffd10107812 */ /* 0x000fe200078ec0ff */
[----:B------:R-:W-:Y:S01]  /*13e0*/  UISETP.NE.AND.EX UP1, UPT, UR5, URZ, UPT, UP1 ;  /* 0x000000ff0500728c */ /* 0x000fe2000bf25310 */
[----:B------:R-:W-:Y:S01]  /*13f0*/  IMAD.MOV.U32 R15, RZ, RZ, -0x1 ;  /* 0xffffffffff0f7424 */ /* 0x000fe200078e00ff */
[----:B------:R-:W-:Y:S01]  /*1400*/  UISETP.NE.AND UP6, UPT, UR37, 0x8, UPT ;  /* 0x000000082500788c */ /* 0x000fe2000bfc5270 */
[----:B------:R-:W-:Y:S01]  /*1410*/  IMAD.MOV.U32 R14, RZ, RZ, -0x1 ;  /* 0xffffffffff0e7424 */ /* 0x000fe200078e00ff */
[----:B------:R-:W-:Y:S01]  /*1420*/  UISETP.NE.AND UP5, UPT, UR37, 0x1, UPT ;  /* 0x000000012500788c */ /* 0x000fe2000bfa5270 */
[----:B---3--:R-:W1:Y:S01]  /*1430*/  MUFU.RCP R9, R9 ;  /* 0x0000000900097308 */ /* 0x008e620000001000 */
[----:B------:R-:W-:-:S04]  /*1440*/  IMAD.MOV.U32 R17, RZ, RZ, -0x1 ;  /* 0xffffffffff117424 */ /* 0x000fc800078e00ff */
[----:B------:R-:W-:Y:S01]  /*1450*/  @P1 LOP3.LUT R16, R16, 0x2, RZ, 0xfc, !PT ;  /* 0x0000000210101812 */ /* 0x000fe200078efcff */
[----:B----4-:R-:W-:Y:S02]  /*1460*/  IMAD.U32 R10, RZ, RZ, UR15 ;  /* 0x0000000fff0a7e24 */ /* 0x010fe4000f8e00ff */
[----:B-1----:R-:W-:-:S04]  /*1470*/  VIADD R9, R9, 0xffffffe ;  /* 0x0ffffffe09097836 */ /* 0x002fc80000000000 */
[----:B------:R1:W-:Y:S02]  /*1480*/  F2I.FTZ.U32.TRUNC.NTZ R21, R9 ;  /* 0x0000000900157305 */ /* 0x0003e4000021f000 */
[----:B-1----:R-:W-:-:S05]  /*1490*/  IABS R9, R5 ;  /* 0x0000000500097213 */ /* 0x002fca0000000000 */
[----:B------:R-:W-:Y:S01]  /*14a0*/  IMAD.MOV R9, RZ, RZ, -R9 ;  /* 0x000000ffff097224 */ /* 0x000fe200078e0a09 */
[----:B--2---:R-:W-:Y:S02]  /*14b0*/  R2UR UR19, R2 ;  /* 0x00000000021372ca */ /* 0x004fe400000e0000 */
[----:B------:R-:W-:Y:S02]  /*14c0*/  IABS R2, R4 ;  /* 0x0000000400027213 */ /* 0x000fe40000000000 */
[----:B------:R-:W-:Y:S02]  /*14d0*/  R2UR UR16, R3 ;  /* 0x00000000031072ca */ /* 0x000fe400000e0000 */
[----:B------:R-:W-:-:S07]  /*14e0*/  R2UR UR39, R2 ;  /* 0x00000000022772ca */ /* 0x000fce00000e0000 */
[----:B------:R-:W-:-:S04]  /*14f0*/  UIADD3 UR29, UP0, UPT, UR19, UR12, URZ ;  /* 0x0000000c131d7290 */ /* 0x000fc8000ff1e0ff */
[----:B------:R-:W-:Y:S02]  /*1500*/  ULEA.HI.X.SX32 UR19, UR19, UR13, 0x1, UP0 ;  /* 0x0000000d13137291 */ /* 0x000fe400080f0eff */
[----:B------:R-:W-:Y:S01]  /*1510*/  UIADD3 UR29, UP0, UPT, UR29, -0x1, URZ ;  /* 0xffffffff1d1d7890 */ /* 0x000fe2000ff1e0ff */
[----:B------:R-:W1:Y:S03]  /*1520*/  I2F.RP R2, UR39 ;  /* 0x0000002700027d06 */ /* 0x000e660008209400 */
[----:B------:R-:W-:Y:S02]  /*1530*/  UIADD3.X UR19, UPT, UPT, UR19, -0x1, URZ, UP0, !UPT ;  /* 0xffffffff13137890 */ /* 0x000fe400087fe4ff */
[----:B------:R-:W-:-:S04]  /*1540*/  UIADD3 UR36, UP0, UPT, UR29, UR9, URZ ;  /* 0x000000091d247290 */ /* 0x000fc8000ff1e0ff */
[----:B------:R-:W-:Y:S02]  /*1550*/  UIADD3.X UR30, UPT, UPT, URZ, UR19, URZ, UP0, !UPT ;  /* 0x00000013ff1e7290 */ /* 0x000fe400087fe4ff */
[----:B------:R-:W-:Y:S02]  /*1560*/  UIADD3 UR18, UP0, UPT, UR16, UR10, URZ ;  /* 0x0000000a10127290 */ /* 0x000fe4000ff1e0ff */
[----:B------:R-:W-:Y:S02]  /*1570*/  UIMAD.WIDE.U32 UR52, UR36, UR14, URZ ;  /* 0x0000000e243472a5 */ /* 0x000fe4000f8e00ff */
[----:B------:R-:W-:Y:S01]  /*1580*/  IMAD.WIDE.U32 R12, R12, UR30, RZ ;  /* 0x0000001e0c0c7c25 */ /* 0x000fe2000f8e00ff */
[----:B-1----:R-:W1:Y:S01]  /*1590*/  MUFU.RCP R2, R2 ;  /* 0x0000000200027308 */ /* 0x002e620000001000 */
[----:B------:R-:W-:Y:S02]  /*15a0*/  ULEA.HI.X.SX32 UR16, UR16, UR11, 0x1, UP0 ;  /* 0x0000000b10107291 */ /* 0x000fe400080f0eff */
[----:B------:R-:W-:Y:S01]  /*15b0*/  UIADD3 UR18, UP0, UPT, UR18, -0x1, URZ ;  /* 0xffffffff12127890 */ /* 0x000fe2000ff1e0ff */
[----:B------:R-:W-:Y:S01]  /*15c0*/  IMAD.WIDE.U32 R10, P0, R10, UR36, R12 ;  /* 0x000000240a0a7c25 */ /* 0x000fe2000f80000c */
[----:B------:R-:W2:Y:S02]  /*15d0*/  S2UR UR36, SR_CgaCtaId ;  /* 0x00000000002479c3 */ /* 0x000ea40000008800 */
[----:B------:R-:W-:Y:S01]  /*15e0*/  UIADD3.X UR16, UPT, UPT, UR16, -0x1, URZ, UP0, !UPT ;  /* 0xffffffff10107890 */ /* 0x000fe200087fe4ff */
[----:B------:R-:W-:Y:S01]  /*15f0*/  IMAD.X R3, RZ, RZ, RZ, P0 ;  /* 0x000000ffff037224 */ /* 0x000fe200000e06ff */
[----:B------:R-:W-:Y:S01]  /*1600*/  R2UR UR44, R10 ;  /* 0x000000000a2c72ca */ /* 0x000fe200000e0000 */
[----:B------:R-:W-:Y:S01]  /*1610*/  UIADD3 UR41, UP0, UPT, UR18, UR7, URZ ;  /* 0x0000000712297290 */ /* 0x000fe2000ff1e0ff */
[----:B------:R-:W-:-:S02]  /*1620*/  R2UR UR45, R11 ;  /* 0x000000000b2d72ca */ /* 0x000fc400000e0000 */
[----:B------:R-:W-:Y:S02]  /*1630*/  CS2R R10, SRZ ;  /* 0x00000000000a7805 */ /* 0x000fe4000001ff00 */
[----:B------:R-:W-:Y:S01]  /*1640*/  R2UR UR43, R3 ;  /* 0x00000000032b72ca */ /* 0x000fe200000e0000 */
[----:B------:R-:W-:Y:S01]  /*1650*/  UIADD3.X UR38, UPT, UPT, URZ, UR16, URZ, UP0, !UPT ;  /* 0x00000010ff267290 */ /* 0x000fe200087fe4ff */
[----:B------:R-:W-:Y:S01]  /*1660*/  IMAD.MOV R3, RZ, RZ, -R21 ;  /* 0x000000ffff037224 */ /* 0x000fe200078e0a15 */
[----:B------:R-:W-:Y:S01]  /*1670*/  UIMAD.WIDE.U32 UR46, UR41, UR4, URZ ;  /* 0x00000004292e72a5 */ /* 0x000fe2000f8e00ff */
[----:B-1----:R-:W-:Y:S01]  /*1680*/  VIADD R2, R2, 0xffffffe ;  /* 0x0ffffffe02027836 */ /* 0x002fe20000000000 */
[----:B------:R-:W-:Y:S01]  /*1690*/  UIMAD.WIDE.U32 UR48, UR38, UR4, URZ ;  /* 0x00000004263072a5 */ /* 0x000fe2000f8e00ff */
[----:B------:R-:W-:Y:S01]  /*16a0*/  IMAD R3, R3, UR40, RZ ;  /* 0x0000002803037c24 */ /* 0x000fe2000f8e02ff */
[----:B------:R-:W-:-:S03]  /*16b0*/  UIADD3 URZ, UP3, UPT, UR53, UR44, URZ ;  /* 0x0000002c35ff7290 */ /* 0x000fc6000ff7e0ff */
[----:B------:R-:W1:Y:S01]  /*16c0*/  F2I.FTZ.U32.TRUNC.NTZ R2, R2 ;  /* 0x0000000200027305 */ /* 0x000e62000021f000 */
[----:B------:R-:W-:Y:S01]  /*16d0*/  UMOV UR42, UR45 ;  /* 0x0000002d002a7c82 */ /* 0x000fe20008000000 */
[----:B------:R-:W-:Y:S01]  /*16e0*/  UIMAD.WIDE.U32 UR48, UP0, UR41, UR5, UR48 ;  /* 0x00000005293072a5 */ /* 0x000fe2000f800030 */
[----:B------:R-:W-:Y:S01]  /*16f0*/  R2UR UR46, R9 ;  /* 0x00000000092e72ca */ /* 0x000fe200000e0000 */
[----:B------:R-:W-:Y:S01]  /*1700*/  UIMAD.WIDE.U32.X UR44, UR30, UR15, UR42, UP3 ;  /* 0x0000000f1e2c72a5 */ /* 0x000fe200098e042a */
[----:B------:R-:W-:Y:S01]  /*1710*/  IMAD.U32 R9, RZ, RZ, UR37 ;  /* 0x00000025ff097e24 */ /* 0x000fe2000f8e00ff */
[----:B------:R-:W-:Y:S02]  /*1720*/  UIADD3.X UR43, UPT, UPT, URZ, URZ, URZ, UP0, !UPT ;  /* 0x000000ffff2b7290 */ /* 0x000fe400087fe4ff */
[----:B------:R-:W-:Y:S02]  /*1730*/  USEL UR29, UR29, UR44, !UP2 ;  /* 0x0000002c1d1d7287 */ /* 0x000fe4000d000000 */
[----:B------:R-:W-:Y:S01]  /*1740*/  USEL UR19, UR19, UR45, !UP2 ;  /* 0x0000002d13137287 */ /* 0x000fe2000d000000 */
[----:B------:R-:W-:Y:S01]  /*1750*/  R2UR UR44, R20 ;  /* 0x00000000142c72ca */ /* 0x000fe200000e0000 */
[----:B------:R-:W-:Y:S01]  /*1760*/  UIADD3 URZ, UP0, UPT, UR47, UR48, URZ ;  /* 0x000000302fff7290 */ /* 0x000fe2000ff1e0ff */
[----:B------:R-:W-:Y:S01]  /*1770*/  R2UR UR45, R21 ;  /* 0x00000000152d72ca */ /* 0x000fe200000e0000 */
[----:B------:R-:W-:Y:S01]  /*1780*/  UMOV UR42, UR49 ;  /* 0x00000031002a7c82 */ /* 0x000fe20008000000 */
[----:B------:R-:W-:Y:S01]  /*1790*/  USHF.R.U64 UR19, UR29, UR8, UR19 ;  /* 0x000000081d137299 */ /* 0x000fe20008001213 */
[----:B------:R-:W-:Y:S01]  /*17a0*/  ISETP.NE.OR P2, PT, R9, 0x2, !P2 ;  /* 0x000000020900780c */ /* 0x000fe20005745670 */
[----:B------:R-:W-:Y:S01]  /*17b0*/  UIMAD.WIDE.U32.X UR42, UR38, UR5, UR42, UP0 ;  /* 0x00000005262a72a5 */ /* 0x000fe200080e042a */
[----:B------:R-:W-:Y:S01]  /*17c0*/  IMAD.MOV.U32 R9, RZ, RZ, RZ ;  /* 0x000000ffff097224 */ /* 0x000fe200078e00ff */
[----:B------:R-:W-:-:S02]  /*17d0*/  UIADD3 UR47, UPT, UPT, UR24, -0x1, UR19 ;  /* 0xffffffff182f7890 */ /* 0x000fc4000fffe013 */
[----:B------:R-:W-:Y:S02]  /*17e0*/  USEL UR18, UR18, UR42, !UP1 ;  /* 0x0000002a12127287 */ /* 0x000fe4000c800000 */
[----:B------:R-:W-:Y:S01]  /*17f0*/  USEL UR16, UR16, UR43, !UP1 ;  /* 0x0000002b10107287 */ /* 0x000fe2000c800000 */
[----:B-1----:R-:W-:Y:S01]  /*1800*/  R2UR UR43, R2 ;  /* 0x00000000022b72ca */ /* 0x002fe200000e0000 */
[----:B------:R-:W-:Y:S01]  /*1810*/  IMAD.U32 R2, RZ, RZ, UR47 ;  /* 0x0000002fff027e24 */ /* 0x000fe2000f8e00ff */
[----:B------:R-:W-:Y:S01]  /*1820*/  UMOV UR42, URZ ;  /* 0x000000ff002a7c82 */ /* 0x000fe20008000000 */
[----:B------:R-:W-:Y:S01]  /*1830*/  USHF.R.U64 UR16, UR18, UR6, UR16 ;  /* 0x0000000612107299 */ /* 0x000fe20008001210 */
[----:B------:R-:W-:Y:S01]  /*1840*/  IMAD.HI.U32 R3, R21, R3, UR44 ;  /* 0x0000002c15037e27 */ /* 0x000fe2000f8e0003 */
[----:B------:R-:W1:Y:S01]  /*1850*/  LDCU UR29, c[0x0][0xbe0] ;  /* 0x00017c00ff1d77ac */ /* 0x000e620008000800 */
[----:B------:R-:W-:Y:S01]  /*1860*/  IABS R2, R2 ;  /* 0x0000000200027213 */ /* 0x000fe20000000000 */
[----:B------:R-:W-:-:S02]  /*1870*/  UIADD3 UR45, UPT, UPT, UR21, -0x1, UR16 ;  /* 0xffffffff152d7890 */ /* 0x000fc4000fffe010 */
[----:B------:R-:W-:Y:S01]  /*1880*/  R2UR UR19, R3 ;  /* 0x00000000031372ca */ /* 0x000fe200000e0000 */
[----:B------:R-:W-:Y:S01]  /*1890*/  ULOP3.LUT UR41, URZ, UR21, URZ, 0x33, !UPT ;  /* 0x00000015ff297292 */ /* 0x000fe2000f8e33ff */
[----:B------:R-:W-:Y:S02]  /*18a0*/  R2UR UR16, R2 ;  /* 0x00000000021072ca */ /* 0x000fe400000e0000 */
[----:B------:R-:W-:Y:S01]  /*18b0*/  UIADD3 UR18, UPT, UPT, URZ, -UR43, URZ ;  /* 0x8000002bff127290 */ /* 0x000fe2000fffe0ff */
[----:B------:R-:W-:Y:S01]  /*18c0*/  IABS R2, R4 ;  /* 0x0000000400027213 */ /* 0x000fe20000000000 */
[----:B------:R-:W-:Y:S02]  /*18d0*/  IMAD.U32 R3, RZ, RZ, UR45 ;  /* 0x0000002dff037e24 */ /* 0x000fe4000f8e00ff */
[----:B------:R-:W-:Y:S02]  /*18e0*/  UIMAD UR18, UR18, UR39, URZ ;  /* 0x00000027121272a4 */ /* 0x000fe4000f8e02ff */
[----:B------:R-:W-:Y:S01]  /*18f0*/  IMAD.MOV R2, RZ, RZ, -R2 ;  /* 0x000000ffff027224 */ /* 0x000fe200078e0a02 */
[----:B------:R-:W-:Y:S01]  /*1900*/  IABS R3, R3 ;  /* 0x0000000300037213 */ /* 0x000fe20000000000 */
[----:B------:R-:W-:-:S02]  /*1910*/  UIMAD.WIDE.U32 UR42, UR43, UR18, UR42 ;  /* 0x000000122b2a72a5 */ /* 0x000fc4000f8e002a */
[----:B------:R-:W-:Y:S01]  /*1920*/  ULOP3.LUT UR42, URZ, UR24, URZ, 0x33, !UPT ;  /* 0x00000018ff2a7292 */ /* 0x000fe2000f8e33ff */
[----:B------:R-:W-:Y:S01]  /*1930*/  R2UR UR44, R3 ;  /* 0x00000000032c72ca */ /* 0x000fe200000e0000 */
[----:B------:R-:W-:Y:S01]  /*1940*/  UIMAD.WIDE.U32 UR48, UR19, UR16, URZ ;  /* 0x00000010133072a5 */ /* 0x000fe2000f8e00ff */
[----:B------:R-:W-:Y:S02]  /*1950*/  R2UR UR38, R2 ;  /* 0x00000000022672ca */ /* 0x000fe400000e0000 */
[----:B------:R-:W3:Y:S01]  /*1960*/  LDCU UR18, c[0x0][0x374] ;  /* 0x00006e80ff1277ac */ /* 0x000ee20008000800 */
[----:B------:R-:W4:Y:S03]  /*1970*/  LDC.64 R2, c[0x0][0xbd0] ;  /* 0x0002f400ff027b82 */ /* 0x000f260000000a00 */
[----:B------:R-:W-:Y:S02]  /*1980*/  UMOV UR19, UR49 ;  /* 0x0000003100137c82 */ /* 0x000fe40008000000 */
[----:B------:R-:W-:Y:S01]  /*1990*/  UIMAD UR46, UR19, UR46, UR16 ;  /* 0x0000002e132e72a4 */ /* 0x000fe2000f8e0210 */
[----:B------:R-:W2:Y:S02]  /*19a0*/  LDCU.U8 UR16, c[0x0][0xbd8] ;  /* 0x00017b00ff1077ac */ /* 0x000ea40008000000 */
[----:B------:R-:W-:-:S02]  /*19b0*/  UIMAD.WIDE.U32 UR48, UR43, UR44, URZ ;  /* 0x0000002c2b3072a5 */ /* 0x000fc4000f8e00ff */
[----:B------:R-:W-:-:S05]  /*19c0*/  UISETP.GT.U32.AND UP3, UPT, UR40, UR46, UPT ;  /* 0x0000002e2800728c */ /* 0x000fca000bf64070 */
[----:B------:R-:W-:Y:S01]  /*19d0*/  UMOV UR19, UR49 ;  /* 0x0000003100137c82 */ /* 0x000fe20008000000 */
[----:B---3--:R-:W-:Y:S02]  /*19e0*/  UIMAD.WIDE.U32 UR48, UR28, UR18, URZ ;  /* 0x000000121c3072a5 */ /* 0x008fe4000f8e00ff */
[----:B------:R-:W-:-:S03]  /*19f0*/  UIMAD UR44, UR19, UR38, UR44 ;  /* 0x00000026132c72a4 */ /* 0x000fc6000f8e022c */
[----:B------:R-:W-:Y:S01]  /*1a00*/  UMOV UR19, 0x400 ;  /* 0x0000040000137882 */ /* 0x000fe20000000000 */
[----:B------:R-:W-:Y:S01]  /*1a10*/  UISETP.GT.U32.AND UP0, UPT, UR39, UR44, UPT ;  /* 0x0000002c2700728c */ /* 0x000fe2000bf04070 */
[----:B--2---:R-:W-:Y:S01]  /*1a20*/  ISETP.NE.AND P1, PT, RZ, UR16, PT ;  /* 0x00000010ff007c0c */ /* 0x004fe2000bf25270 */
[----:B------:R-:W-:Y:S02]  /*1a30*/  @!UP3 UIADD3 UR46, UPT, UPT, UR46, -UR40, URZ ;  /* 0x800000282e2eb290 */ /* 0x000fe4000fffe0ff */
[----:B------:R-:W-:Y:S02]  /*1a40*/  ULEA UR36, UR36, UR19, 0x18 ;  /* 0x0000001324247291 */ /* 0x000fe4000f8ec0ff */
[----:B-1----:R-:W-:Y:S02]  /*1a50*/  UISETP.NE.AND UP3, UPT, UR29, 0x1, UPT ;  /* 0x000000011d00788c */ /* 0x002fe4000bf65270 */
[----:B------:R-:W-:Y:S02]  /*1a60*/  UIADD3 UR29, UPT, UPT, UR36, 0x2a0, URZ ;  /* 0x000002a0241d7890 */ /* 0x000fe4000fffe0ff */
[----:B------:R-:W-:-:S02]  /*1a70*/  UIADD3 UR36, UPT, UPT, UR36, 0x200, URZ ;  /* 0x0000020024247890 */ /* 0x000fc4000fffe0ff */
[----:B------:R-:W-:Y:S02]  /*1a80*/  @!UP0 UIADD3 UR44, UPT, UPT, UR44, -UR39, URZ ;  /* 0x800000272c2c8290 */ /* 0x000fe4000fffe0ff */
[----:B------:R-:W-:Y:S02]  /*1a90*/  UISETP.GT.U32.AND UP0, UPT, UR40, UR46, UPT ;  /* 0x0000002e2800728c */ /* 0x000fe4000bf04070 */
[----:B------:R-:W-:Y:S02]  /*1aa0*/  @UP6 USEL UR36, UR36, UR29, !UP5 ;  /* 0x0000001d24246287 */ /* 0x000fe4000e800000 */
[----:B------:R-:W-:Y:S02]  /*1ab0*/  UISETP.GT.U32.AND UP5, UPT, UR39, UR44, UPT ;  /* 0x0000002c2700728c */ /* 0x000fe4000bfa4070 */
[----:B------:R-:W-:Y:S02]  /*1ac0*/  UISETP.GE.AND UP6, UPT, UR47, URZ, UPT ;  /* 0x000000ff2f00728c */ /* 0x000fe4000bfc6270 */
[----:B------:R-:W-:-:S02]  /*1ad0*/  USEL UR30, UR31, UR17, !UP3 ;  /* 0x000000111f1e7287 */ /* 0x000fc4000d800000 */
[----:B------:R-:W-:Y:S02]  /*1ae0*/  USEL UR17, UR17, UR31, !UP3 ;  /* 0x0000001f11117287 */ /* 0x000fe4000d800000 */
[----:B------:R-:W-:Y:S02]  /*1af0*/  @!UP0 UIADD3 UR46, UPT, UPT, UR46, -UR40, URZ ;  /* 0x800000282e2e8290 */ /* 0x000fe4000fffe0ff */
[----:B------:R-:W-:Y:S02]  /*1b00*/  UISETP.GE.AND UP0, UPT, UR45, URZ, UPT ;  /* 0x000000ff2d00728c */ /* 0x000fe4000bf06270 */
[----:B------:R-:W-:Y:S01]  /*1b10*/  USEL UR18, UR28, UR18, !UP3 ;  /* 0x000000121c127287 */ /* 0x000fe2000d800000 */
[----:B------:R-:W1:Y:S01]  /*1b20*/  LDCU UR19, c[0x0][0x378] ;  /* 0x00006f00ff1377ac */ /* 0x000e620008000800 */
[----:B------:R-:W-:Y:S01]  /*1b30*/  UMOV UR31, URZ ;  /* 0x000000ff001f7c82 */ /* 0x000fe20008000000 */
[----:B------:R-:W-:Y:S02]  /*1b40*/  @!UP5 UIADD3 UR44, UPT, UPT, UR44, -UR39, URZ ;  /* 0x800000272c2cd290 */ /* 0x000fe4000fffe0ff */
[----:B------:R-:W-:-:S02]  /*1b50*/  UIMAD.WIDE.U32 UR52, UR17, UR18, UR30 ;  /* 0x00000012113472a5 */ /* 0x000fc4000f8e001e */
[----:B------:R-:W-:Y:S02]  /*1b60*/  @!UP6 UIADD3 UR46, UPT, UPT, -UR46, URZ, URZ ;  /* 0x000000ff2e2ee290 */ /* 0x000fe4000fffe1ff */
[----:B------:R-:W-:Y:S02]  /*1b70*/  UISETP.NE.AND UP6, UPT, UR24, URZ, UPT ;  /* 0x000000ff1800728c */ /* 0x000fe4000bfc5270 */
[----:B------:R-:W-:Y:S02]  /*1b80*/  UISETP.NE.AND UP5, UPT, UR21, URZ, UPT ;  /* 0x000000ff1500728c */ /* 0x000fe4000bfa5270 */
[----:B------:R-:W-:Y:S01]  /*1b90*/  @!UP0 UIADD3 UR44, UPT, UPT, -UR44, URZ, URZ ;  /* 0x000000ff2c2c8290 */ /* 0x000fe2000fffe1ff */
[----:B------:R-:W-:Y:S01]  /*1ba0*/  UMOV UR18, UR52 ;  /* 0x0000003400127c82 */ /* 0x000fe20008000000 */
[----:B------:R-:W-:Y:S02]  /*1bb0*/  UMOV UR17, UR53 ;  /* 0x0000003500117c82 */ /* 0x000fe40008000000 */
[----:B------:R-:W-:Y:S01]  /*1bc0*/  USEL UR44, UR41, UR44, !UP5 ;  /* 0x0000002c292c7287 */ /* 0x000fe2000e800000 */
[----:B----4-:R-:W-:Y:S01]  /*1bd0*/  ISETP.LE.U32.AND P0, PT, R2, UR18, PT ;  /* 0x0000001202007c0c */ /* 0x010fe2000bf03070 */
[----:B------:R-:W-:Y:S01]  /*1be0*/  USEL UR46, UR42, UR46, !UP6 ;  /* 0x0000002e2a2e7287 */ /* 0x000fe2000f000000 */
[----:B------:R-:W-:Y:S01]  /*1bf0*/  IMAD.U32 R2, RZ, RZ, UR17 ;  /* 0x00000011ff027e24 */ /* 0x000fe2000f8e00ff */
[----:B------:R-:W-:-:S02]  /*1c00*/  UIADD3 UR44, UPT, UPT, UR45, -UR44, URZ ;  /* 0x8000002c2d2c7290 */ /* 0x000fc4000fffe0ff */
[----:B------:R-:W-:Y:S02]  /*1c10*/  UIADD3 UR46, UPT, UPT, UR47, -UR46, URZ ;  /* 0x8000002e2f2e7290 */ /* 0x000fe4000fffe0ff */
[----:B-1----:R-:W-:Y:S01]  /*1c20*/  UIMAD.WIDE.U32 UR28, UR48, UR19, URZ ;  /* 0x00000013301c72a5 */ /* 0x002fe2000f8e00ff */
[----:B------:R-:W-:Y:S01]  /*1c30*/  ISETP.GE.U32.AND.EX P0, PT, R2, R3, PT, P0 ;  /* 0x000000030200720c */ /* 0x000fe20003f06100 */
[----:B------:R-:W-:Y:S02]  /*1c40*/  UIMAD UR48, UR46, UR44, URZ ;  /* 0x0000002c2e3072a4 */ /* 0x000fe4000f8e02ff */
[----:B------:R-:W-:Y:S02]  /*1c50*/  USEL UR44, UR44, UR46, !UP3 ;  /* 0x0000002e2c2c7287 */ /* 0x000fe4000d800000 */
[----:B------:R-:W-:Y:S02]  /*1c60*/  UIMAD UR19, UR49, UR19, URZ ;  /* 0x00000013311372a4 */ /* 0x000fe4000f8e02ff */
[----:B------:R-:W-:Y:S01]  /*1c70*/  USHF.R.S32.HI UR49, URZ, 0x1f, UR48 ;  /* 0x0000001fff317899 */ /* 0x000fe20008011430 */
[----:B------:R-:W-:Y:S01]  /*1c80*/  IMAD.U32 R18, RZ, RZ, UR48 ;  /* 0x00000030ff127e24 */ /* 0x000fe2000f8e00ff */
[----:B------:R-:W-:Y:S01]  /*1c90*/  USHF.R.S32.HI UR45, URZ, 0x1f, UR44 ;  /* 0x0000001fff2d7899 */ /* 0x000fe2000801142c */
[----:B------:R-:W-:Y:S01]  /*1ca0*/  IMAD.U32 R12, RZ, RZ, UR44 ;  /* 0x0000002cff0c7e24 */ /* 0x000fe2000f8e00ff */
[----:B------:R-:W-:-:S02]  /*1cb0*/  UIADD3 UR19, UPT, UPT, UR29, UR19, URZ ;  /* 0x000000131d137290 */ /* 0x000fc4000fffe0ff */
[----:B------:R-:W-:Y:S02]  /*1cc0*/  IMAD.U32 R19, RZ, RZ, UR49 ;  /* 0x00000031ff137e24 */ /* 0x000fe4000f8e00ff */
[----:B------:R-:W-:Y:S01]  /*1cd0*/  IMAD.U32 R13, RZ, RZ, UR45 ;  /* 0x0000002dff0d7e24 */ /* 0x000fe2000f8e00ff */
[----:B------:R-:W-:Y:S07]  /*1ce0*/  @P0 BRA P1, `(.L_x_12) ;  /* 0x0000001400d00947 */ /* 0x000fee0000800000 */
[----:B------:R-:W-:Y:S01]  /*1cf0*/  IMAD.U32 R3, RZ, RZ, UR17 ;  /* 0x00000011ff037e24 */ /* 0x000fe2000f8e00ff */
[----:B------:R-:W-:Y:S02]  /*1d00*/  ISETP.LE.U32.AND P0, PT, R18, UR18, PT ;  /* 0x0000001212007c0c */ /* 0x000fe4000bf03070 */
[----:B------:R-:W-:Y:S01]  /*1d10*/  CS2R R10, SRZ ;  /* 0x00000000000a7805 */ /* 0x000fe2000001ff00 */
[----:B------:R-:W-:Y:S01]  /*1d20*/  IMAD.MOV.U32 R9, RZ, RZ, RZ ;  /* 0x000000ffff097224 */ /* 0x000fe200078e00ff */
[----:B------:R-:W-:-:S13]  /*1d30*/  ISETP.GE.U32.AND.EX P0, PT, R3, R19, PT, P0 ;  /* 0x000000130300720c */ /* 0x000fda0003f06100 */
[----:B------:R-:W-:Y:S05]  /*1d40*/  @!P0 BRA `(.L_x_13) ;  /* 0x0000001000ac8947 */ /* 0x000fea0003800000 */
[----:B------:R-:W-:Y:S02]  /*1d50*/  VIADD R2, R8, 0x20 ;  /* 0x0000002008027836 */ /* 0x000fe40000000000 */
[----:B------:R-:W-:Y:S02]  /*1d60*/  IMAD.MOV.U32 R14, RZ, RZ, R8 ;  /* 0x000000ffff0e7224 */ /* 0x000fe400078e0008 */
[----:B-----5:R-:W-:Y:S01]  /*1d70*/  IMAD.MOV.U32 R9, RZ, RZ, R7 ;  /* 0x000000ffff097224 */ /* 0x020fe200078e0007 */
[----:B------:R-:W-:Y:S02]  /*1d80*/  ISETP.GE.AND P0, PT, R2, UR27, PT ;  /* 0x0000001b02007c0c */ /* 0x000fe4000bf06270 */
[----:B------:R-:W-:Y:S02]  /*1d90*/  ISETP.GE.AND P1, PT, R14, UR27, PT ;  /* 0x0000001b0e007c0c */ /* 0x000fe4000bf26270 */
[----:B------:R-:W-:Y:S01]  /*1da0*/  MOV R11, UR12 ;  /* 0x0000000c000b7c02 */ /* 0x000fe20008000f00 */
[----:B------:R-:W-:Y:S01]  /*1db0*/  IMAD.U32 R10, RZ, RZ, UR13 ;  /* 0x0000000dff0a7e24 */ /* 0x000fe2000f8e00ff */
[----:B------:R-:W-:-:S07]  /*1dc0*/  MOV R2, R6 ;  /* 0x0000000600027202 */ /* 0x000fce0000000f00 */
[----:B------:R-:W1:Y:S01]  /*1dd0*/  @!P0 LDC.64 R22, c[0x0][0xbf0] ;  /* 0x0002fc00ff168b82 */ /* 0x000e620000000a00 */
[----:B------:R-:W-:Y:S01]  /*1de0*/  UIADD3 UR12, UP0, UPT, UR10, -0x1, URZ ;  /* 0xffffffff0a0c7890 */ /* 0x000fe2000ff1e0ff */
[----:B------:R-:W-:Y:S03]  /*1df0*/  BSSY.RECONVERGENT B0, `(.L_x_14) ;  /* 0x000004f000007945 */ /* 0x000fe60003800200 */
[----:B------:R-:W-:Y:S01]  /*1e00*/  UIADD3.X UR13, UPT, UPT, UR11, -0x1, URZ, UP0, !UPT ;  /* 0xffffffff0b0d7890 */ /* 0x000fe200087fe4ff */
[----:B------:R-:W-:Y:S01]  /*1e10*/  MOV R18, 0x7fffffff ;  /* 0x7fffffff00127802 */ /* 0x000fe20000000f00 */
[----:B------:R-:W-:Y:S02]  /*1e20*/  IMAD.MOV.U32 R19, RZ, RZ, RZ ;  /* 0x000000ffff137224 */ /* 0x000fe400078e00ff */
[----:B-1----:R-:W-:-:S05]  /*1e30*/  @!P0 IMAD.WIDE.U32 R22, R14, 0xc, R22 ;  /* 0x0000000c0e168825 */ /* 0x002fca00078e0016 */
[----:B------:R1:W5:Y:S04]  /*1e40*/  @!P0 LDG.E R6, desc[UR50][R22.64+0x180] ;  /* 0x0001803216068981 */ /* 0x000368000c1e1900 */
[----:B------:R1:W5:Y:S01]  /*1e50*/  @!P0 LDG.E R7, desc[UR50][R22.64+0x184] ;  /* 0x0001843216078981 */ /* 0x000362000c1e1900 */
[----:B------:R-:W-:-:S04]  /*1e60*/  IADD3 R11, P0, PT, R11, -0x1, RZ ;  /* 0xffffffff0b0b7810 */ /* 0x000fc80007f1e0ff */
[----:B------:R-:W-:Y:S01]  /*1e70*/  IADD3.X R10, PT, PT, R10, -0x1, RZ, P0, !PT ;  /* 0xffffffff0a0a7810 */ /* 0x000fe200007fe4ff */
[----:B------:R-:W-:Y:S08]  /*1e80*/  @P1 BRA `(.L_x_15) ;  /* 0x0000000400141947 */ /* 0x000ff00003800000 */
[C---:B------:R-:W-:Y:S01]  /*1e90*/  IADD3 R3, P1, PT, R2.reuse, R11, RZ ;  /* 0x0000000b02037210 */ /* 0x040fe20007f3e0ff */
[----:B------:R-:W-:Y:S01]  /*1ea0*/  IMAD.MOV.U32 R20, RZ, RZ, RZ ;  /* 0x000000ffff147224 */ /* 0x000fe200078e00ff */
[----:B------:R-:W-:Y:S02]  /*1eb0*/  IADD3 R13, P0, PT, R9, UR12, RZ ;  /* 0x0000000c090d7c10 */ /* 0x000fe4000ff1e0ff */
[----:B------:R-:W-:Y:S02]  /*1ec0*/  LEA.HI.X.SX32 R2, R2, R10, 0x1, P1 ;  /* 0x0000000a02027211 */ /* 0x000fe400008f0eff */
[----:B------:R-:W-:Y:S02]  /*1ed0*/  IADD3 R26, P1, PT, R3, UR9, RZ ;  /* 0x00000009031a7c10 */ /* 0x000fe4000ff3e0ff */
[----:B------:R-:W-:Y:S02]  /*1ee0*/  LEA.HI.X.SX32 R12, R9, UR13, 0x1, P0 ;  /* 0x0000000d090c7c11 */ /* 0x000fe400080f0eff */
[----:B------:R-:W-:Y:S01]  /*1ef0*/  IADD3 R18, P0, PT, R13, UR7, RZ ;  /* 0x000000070d127c10 */ /* 0x000fe2000ff1e0ff */
[----:B------:R-:W-:-:S04]  /*1f00*/  IMAD.X R9, RZ, RZ, R2, P1 ;  /* 0x000000ffff097224 */ /* 0x000fc800008e0602 */
[----:B------:R-:W-:Y:S02]  /*1f10*/  IMAD.X R17, RZ, RZ, R12, P0 ;  /* 0x000000ffff117224 */ /* 0x000fe400000e060c */
[----:B------:R-:W-:-:S04]  /*1f20*/  IMAD.WIDE.U32 R24, R9, UR14, RZ ;  /* 0x0000000e09187c25 */ /* 0x000fc8000f8e00ff */
[----:B-1----:R-:W-:-:S04]  /*1f30*/  IMAD.WIDE.U32 R22, R17, UR4, RZ ;  /* 0x0000000411167c25 */ /* 0x002fc8000f8e00ff */
[----:B------:R-:W-:-:S04]  /*1f40*/  IMAD.WIDE.U32 R24, P1, R26, UR15, R24 ;  /* 0x0000000f1a187c25 */ /* 0x000fc8000f820018 */
[----:B------:R-:W-:-:S04]  /*1f50*/  IMAD.WIDE.U32 R26, R26, UR14, RZ ;  /* 0x0000000e1a1a7c25 */ /* 0x000fc8000f8e00ff */
[----:B------:R-:W-:-:S04]  /*1f60*/  IMAD.WIDE.U32 R22, P0, R18, UR5, R22 ;  /* 0x0000000512167c25 */ /* 0x000fc8000f800016 */
[----:B------:R-:W-:-:S04]  /*1f70*/  IMAD.WIDE.U32 R18, R18, UR4, RZ ;  /* 0x0000000412127c25 */ /* 0x000fc8000f8e00ff */
[----:B------:R-:W-:Y:S01]  /*1f80*/  IMAD.X R29, RZ, RZ, RZ, P1 ;  /* 0x000000ffff1d7224 */ /* 0x000fe200008e06ff */
[----:B------:R-:W-:Y:S01]  /*1f90*/  IADD3 RZ, P1, PT, R27, R24, RZ ;  /* 0x000000181bff7210 */ /* 0x000fe20007f3e0ff */
[----:B------:R-:W-:Y:S01]  /*1fa0*/  IMAD.X R27, RZ, RZ, RZ, P0 ;  /* 0x000000ffff1b7224 */ /* 0x000fe200000e06ff */
[----:B------:R-:W-:Y:S01]  /*1fb0*/  IADD3 RZ, P0, PT, R19, R22, RZ ;  /* 0x0000001613ff7210 */ /* 0x000fe20007f1e0ff */
[----:B------:R-:W-:Y:S02]  /*1fc0*/  IMAD.MOV.U32 R26, RZ, RZ, R23 ;  /* 0x000000ffff1a7224 */ /* 0x000fe400078e0017 */
[----:B------:R-:W-:Y:S02]  /*1fd0*/  IMAD.MOV.U32 R28, RZ, RZ, R25 ;  /* 0x000000ffff1c7224 */ /* 0x000fe400078e0019 */
[----:B------:R-:W-:Y:S01]  /*1fe0*/  IMAD.WIDE.U32.X R26, R17, UR5, R26, P0 ;  /* 0x00000005111a7c25 */ /* 0x000fe200080e041a */
[----:B------:R-:W-:-:S03]  /*1ff0*/  PLOP3.LUT P0, PT, PT, PT, UP1, 0x80, 0x8 ;  /* 0x000000000008781c */ /* 0x000fc60003f0f018 */
[----:B------:R-:W-:Y:S01]  /*2000*/  IMAD.WIDE.U32.X R28, R9, UR15, R28, P1 ;  /* 0x0000000f091c7c25 */ /* 0x000fe200088e041c */
[----:B------:R-:W-:Y:S02]  /*2010*/  PLOP3.LUT P1, PT, PT, PT, UP2, 0x80, 0x8 ;  /* 0x000000000008781c */ /* 0x000fe40003f2f028 */
[----:B------:R-:W-:Y:S02]  /*2020*/  SEL R13, R13, R26, !P0 ;  /* 0x0000001a0d0d7207 */ /* 0x000fe40004000000 */
[----:B------:R-:W-:Y:S02]  /*2030*/  SEL R12, R12, R27, !P0 ;  /* 0x0000001b0c0c7207 */ /* 0x000fe40004000000 */
[----:B------:R-:W-:Y:S02]  /*2040*/  SEL R3, R3, R28, !P1 ;  /* 0x0000001c03037207 */ /* 0x000fe40004800000 */
[----:B------:R-:W-:Y:S01]  /*2050*/  SEL R28, R2, R29, !P1 ;  /* 0x0000001d021c7207 */ /* 0x000fe20004800000 */
[----:B------:R-:W-:Y:S01]  /*2060*/  IMAD.MOV R2, RZ, RZ, -R21 ;  /* 0x000000ffff027224 */ /* 0x000fe200078e0a15 */
[----:B------:R-:W-:-:S02]  /*2070*/  SHF.R.U64 R13, R13, UR6, R12 ;  /* 0x000000060d0d7c19 */ /* 0x000fc4000800120c */
[----:B------:R-:W-:Y:S02]  /*2080*/  SHF.R.U64 R28, R3, UR8, R28 ;  /* 0x00000008031c7c19 */ /* 0x000fe4000800121c */
[----:B------:R-:W-:Y:S01]  /*2090*/  IADD3 R12, PT, PT, R4, -0x1, R13 ;  /* 0xffffffff040c7810 */ /* 0x000fe20007ffe00d */
[----:B------:R-:W-:Y:S01]  /*20a0*/  IMAD R13, R2, UR40, RZ ;  /* 0x00000028020d7c24 */ /* 0x000fe2000f8e02ff */
[----:B------:R-:W-:Y:S02]  /*20b0*/  IADD3 R17, PT, PT, R5, -0x1, R28 ;  /* 0xffffffff05117810 */ /* 0x000fe40007ffe01c */
[----:B------:R-:W-:Y:S01]  /*20c0*/  IABS R3, R5 ;  /* 0x0000000500037213 */ /* 0x000fe20000000000 */
[----:B------:R-:W-:Y:S01]  /*20d0*/  IMAD.HI.U32 R20, R21, R13, R20 ;  /* 0x0000000d15147227 */ /* 0x000fe200078e0014 */
[----:B------:R-:W-:Y:S02]  /*20e0*/  IABS R9, R17 ;  /* 0x0000001100097213 */ /* 0x000fe40000000000 */
[----:B------:R-:W-:Y:S01]  /*20f0*/  IABS R2, R12 ;  /* 0x0000000c00027213 */ /* 0x000fe20000000000 */
[----:B------:R-:W-:Y:S01]  /*2100*/  IMAD.MOV R3, RZ, RZ, -R3 ;  /* 0x000000ffff037224 */ /* 0x000fe200078e0a03 */
[----:B------:R-:W-:Y:S01]  /*2110*/  ISETP.GE.AND P4, PT, R17, RZ, PT ;  /* 0x000000ff1100720c */ /* 0x000fe20003f86270 */
[----:B------:R-:W-:Y:S01]  /*2120*/  IMAD.HI.U32 R20, R20, R9, RZ ;  /* 0x0000000914147227 */ /* 0x000fe200078e00ff */
[----:B------:R-:W-:-:S03]  /*2130*/  ISETP.GE.AND P3, PT, R12, RZ, PT ;  /* 0x000000ff0c00720c */ /* 0x000fc60003f66270 */
[----:B------:R-:W-:-:S04]  /*2140*/  IMAD.HI.U32 R13, R2, UR43, RZ ;  /* 0x0000002b020d7c27 */ /* 0x000fc8000f8e00ff */
[----:B------:R-:W-:Y:S02]  /*2150*/  IMAD R18, R20, R3, R9 ;  /* 0x0000000314127224 */ /* 0x000fe400078e0209 */
[----:B------:R-:W-:Y:S02]  /*2160*/  IMAD R9, R13, UR38, R2 ;  /* 0x000000260d097c24 */ /* 0x000fe4000f8e0202 */
[----:B------:R-:W-:Y:S01]  /*2170*/  IMAD.U32 R3, RZ, RZ, UR42 ;  /* 0x0000002aff037e24 */ /* 0x000fe2000f8e00ff */
[----:B------:R-:W-:Y:S01]  /*2180*/  ISETP.LT.U32.AND P1, PT, R18, UR40, PT ;  /* 0x0000002812007c0c */ /* 0x000fe2000bf21070 */
[----:B------:R-:W-:Y:S01]  /*2190*/  IMAD.U32 R2, RZ, RZ, UR41 ;  /* 0x00000029ff027e24 */ /* 0x000fe2000f8e00ff */
[----:B------:R-:W-:-:S11]  /*21a0*/  ISETP.LT.U32.AND P0, PT, R9, UR39, PT ;  /* 0x0000002709007c0c */ /* 0x000fd6000bf01070 */
[----:B------:R-:W-:Y:S02]  /*21b0*/  @!P1 VIADD R18, R18, -UR40 ;  /* 0x8000002812129c36 */ /* 0x000fe40008000000 */
[----:B------:R-:W-:-:S03]  /*21c0*/  @!P0 VIADD R9, R9, -UR39 ;  /* 0x8000002709098c36 */ /* 0x000fc60008000000 */
[----:B------:R-:W-:Y:S02]  /*21d0*/  ISETP.LT.U32.AND P1, PT, R18, UR40, PT ;  /* 0x0000002812007c0c */ /* 0x000fe4000bf21070 */
[----:B------:R-:W-:-:S11]  /*21e0*/  ISETP.LT.U32.AND P0, PT, R9, UR39, PT ;  /* 0x0000002709007c0c */ /* 0x000fd6000bf01070 */
[----:B------:R-:W-:Y:S01]  /*21f0*/  @!P1 VIADD R18, R18, -UR40 ;  /* 0x8000002812129c36 */ /* 0x000fe20008000000 */
[----:B------:R-:W-:Y:S01]  /*2200*/  PLOP3.LUT P1, PT, PT, PT, UP6, 0x80, 0x8 ;  /* 0x000000000008781c */ /* 0x000fe20003f2f068 */
[----:B------:R-:W-:Y:S01]  /*2210*/  @!P0 VIADD R9, R9, -UR39 ;  /* 0x8000002709098c36 */ /* 0x000fe20008000000 */
[----:B------:R-:W-:Y:S01]  /*2220*/  PLOP3.LUT P0, PT, PT, PT, UP5, 0x80, 0x8 ;  /* 0x000000000008781c */ /* 0x000fe20003f0f058 */
[----:B------:R-:W-:Y:S02]  /*2230*/  @!P4 IMAD.MOV R18, RZ, RZ, -R18 ;  /* 0x000000ffff12c224 */ /* 0x000fe400078e0a12 */
[----:B------:R-:W-:-:S03]  /*2240*/  @!P3 IMAD.MOV R9, RZ, RZ, -R9 ;  /* 0x000000ffff09b224 */ /* 0x000fc600078e0a09 */
[----:B------:R-:W-:Y:S02]  /*2250*/  SEL R18, R3, R18, !P1 ;  /* 0x0000001203127207 */ /* 0x000fe40004800000 */
[----:B------:R-:W-:Y:S02]  /*2260*/  SEL R9, R2, R9, !P0 ;  /* 0x0000000902097207 */ /* 0x000fe40004000000 */
[----:B------:R-:W-:Y:S01]  /*2270*/  PLOP3.LUT P0, PT, PT, PT, UP3, 0x80, 0x8 ;  /* 0x000000000008781c */ /* 0x000fe20003f0f038 */
[----:B------:R-:W-:Y:S02]  /*2280*/  IMAD.IADD R18, R17, 0x1, -R18 ;  /* 0x0000000111127824 */ /* 0x000fe400078e0a12 */
[----:B------:R-:W-:-:S05]  /*2290*/  IMAD.IADD R9, R12, 0x1, -R9 ;  /* 0x000000010c097824 */ /* 0x000fca00078e0a09 */
[----:B------:R-:W-:Y:S01]  /*22a0*/  SEL R12, R9, R18, !P0 ;  /* 0x00000012090c7207 */ /* 0x000fe20004000000 */
[----:B------:R-:W-:-:S03]  /*22b0*/  IMAD R18, R18, R9, RZ ;  /* 0x0000000912127224 */ /* 0x000fc600078e02ff */
[----:B------:R-:W-:Y:S02]  /*22c0*/  SHF.R.S32.HI R13, RZ, 0x1f, R12 ;  /* 0x0000001fff0d7819 */ /* 0x000fe4000001140c */
[----:B------:R-:W-:Y:S02]  /*22d0*/  SHF.R.S32.HI R19, RZ, 0x1f, R18 ;  /* 0x0000001fff137819 */ /* 0x000fe40000011412 */
.L_x_15:
[----:B------:R-:W-:Y:S05]  /*22e0*/  BSYNC.RECONVERGENT B0 ;  /* 0x0000000000007941 */ /* 0x000fea0003800200 */
.L_x_14:
[----:B------:R-:W2:Y:S01]  /*22f0*/  SHFL.UP PT, R3, R18, 0x1, RZ ;  /* 0x0420000012037989 */ /* 0x000ea200000e00ff */
[C---:B------:R-:W-:Y:S02]  /*2300*/  ISETP.NE.AND P6, PT, R8.reuse, RZ, PT ;  /* 0x000000ff0800720c */ /* 0x040fe40003fc5270 */
[C---:B------:R-:W-:Y:S01]  /*2310*/  ISETP.GE.U32.AND P1, PT, R8.reuse, 0x2, PT ;  /* 0x000000020800780c */ /* 0x040fe20003f26070 */
[----:B------:R-:W3:Y:S01]  /*2320*/  SHFL.UP PT, R2, R19, 0x1, RZ ;  /* 0x0420000013027989 */ /* 0x000ee200000e00ff */
[C---:B------:R-:W-:Y:S02]  /*2330*/  ISETP.GE.U32.AND P3, PT, R8.reuse, 0x4, PT ;  /* 0x000000040800780c */ /* 0x040fe40003f66070 */
[C---:B------:R-:W-:Y:S02]  /*2340*/  ISETP.GE.U32.AND P4, PT, R8.reuse, 0x8, PT ;  /* 0x000000080800780c */ /* 0x040fe40003f86070 */
[----:B------:R-:W-:Y:S02]  /*2350*/  ISETP.GE.U32.AND P5, PT, R8, 0x10, PT ;  /* 0x000000100800780c */ /* 0x000fe40003fa6070 */
[----:B--2---:R-:W-:-:S02]  /*2360*/  SEL R3, R3, RZ, P6 ;  /* 0x000000ff03037207 */ /* 0x004fc40003000000 */
[----:B---3--:R-:W-:Y:S02]  /*2370*/  SEL R2, R2, RZ, P6 ;  /* 0x000000ff02027207 */ /* 0x008fe40003000000 */
[----:B------:R-:W-:-:S05]  /*2380*/  IADD3 R3, P0, PT, R3, R18, RZ ;  /* 0x0000001203037210 */ /* 0x000fca0007f1e0ff */
[----:B------:R-:W-:Y:S01]  /*2390*/  IMAD.X R2, R2, 0x1, R19, P0 ;  /* 0x0000000102027824 */ /* 0x000fe200000e0613 */
[----:B------:R-:W2:Y:S04]  /*23a0*/  SHFL.UP PT, R20, R3, 0x2, RZ ;  /* 0x0440000003147989 */ /* 0x000ea800000e00ff */
[----:B------:R-:W3:Y:S01]  /*23b0*/  SHFL.UP PT, R9, R2, 0x2, RZ ;  /* 0x0440000002097989 */ /* 0x000ee200000e00ff */
[----:B--2---:R-:W-:-:S04]  /*23c0*/  SEL R20, R20, RZ, P1 ;  /* 0x000000ff14147207 */ /* 0x004fc80000800000 */
[----:B------:R-:W-:Y:S02]  /*23d0*/  IADD3 R20, P0, PT, R20, R3, RZ ;  /* 0x0000000314147210 */ /* 0x000fe40007f1e0ff */
[----:B---3--:R-:W-:-:S03]  /*23e0*/  SEL R9, R9, RZ, P1 ;  /* 0x000000ff09097207 */ /* 0x008fc60000800000 */
[----:B------:R-:W2:Y:S02]  /*23f0*/  SHFL.UP PT, R17, R20, 0x4, RZ ;  /* 0x0480000014117989 */ /* 0x000ea400000e00ff */
[----:B------:R-:W-:-:S05]  /*2400*/  IMAD.X R9, R9, 0x1, R2, P0 ;  /* 0x0000000109097824 */ /* 0x000fca00000e0602 */
[----:B------:R-:W3:Y:S01]  /*2410*/  SHFL.UP PT, R21, R9, 0x4, RZ ;  /* 0x0480000009157989 */ /* 0x000ee200000e00ff */
[----:B--2---:R-:W-:-:S04]  /*2420*/  SEL R17, R17, RZ, P3 ;  /* 0x000000ff11117207 */ /* 0x004fc80001800000 */
[----:B------:R-:W-:Y:S02]  /*2430*/  IADD3 R17, P0, PT, R17, R20, RZ ;  /* 0x0000001411117210 */ /* 0x000fe40007f1e0ff */
[----:B---3--:R-:W-:-:S03]  /*2440*/  SEL R2, R21, RZ, P3 ;  /* 0x000000ff15027207 */ /* 0x008fc60001800000 */
[----:B-1----:R-:W1:Y:S02]  /*2450*/  SHFL.UP PT, R22, R17, 0x8, RZ ;  /* 0x0500000011167989 */ /* 0x002e6400000e00ff */
[----:B------:R-:W-:-:S05]  /*2460*/  IMAD.X R2, R2, 0x1, R9, P0 ;  /* 0x0000000102027824 */ /* 0x000fca00000e0609 */
[----:B------:R-:W2:Y:S01]  /*2470*/  SHFL.UP PT, R3, R2, 0x8, RZ ;  /* 0x0500000002037989 */ /* 0x000ea200000e00ff */
[----:B-1----:R-:W-:-:S04]  /*2480*/  SEL R22, R22, RZ, P4 ;  /* 0x000000ff16167207 */ /* 0x002fc80002000000 */
[----:B------:R-:W-:Y:S02]  /*2490*/  IADD3 R20, P0, PT, R22, R17, RZ ;  /* 0x0000001116147210 */ /* 0x000fe40007f1e0ff */
[----:B--2---:R-:W-:-:S05]  /*24a0*/  SEL R3, R3, RZ, P4 ;  /* 0x000000ff03037207 */ /* 0x004fca0002000000 */
[----:B------:R-:W-:Y:S02]  /*24b0*/  IMAD.X R9, R3, 0x1, R2, P0 ;  /* 0x0000000103097824 */ /* 0x000fe400000e0602 */
[----:B------:R-:W1:Y:S01]  /*24c0*/  SHFL.UP PT, R3, R20, 0x10, RZ ;  /* 0x0600000014037989 */ /* 0x000e6200000e00ff */
[----:B------:R-:W-:-:S03]  /*24d0*/  IMAD.U32 R2, RZ, RZ, UR17 ;  /* 0x00000011ff027e24 */ /* 0x000fc6000f8e00ff */
[----:B------:R-:W2:Y:S01]  /*24e0*/  SHFL.UP PT, R24, R9, 0x10, RZ ;  /* 0x0600000009187989 */ /* 0x000ea200000e00ff */
[----:B-1----:R-:W-:Y:S02]  /*24f0*/  SEL R3, R3, RZ, P5 ;  /* 0x000000ff03037207 */ /* 0x002fe40002800000 */
[----:B--2---:R-:W-:Y:S02]  /*2500*/  SEL R24, R24, RZ, P5 ;  /* 0x000000ff18187207 */ /* 0x004fe40002800000 */
[----:B------:R-:W-:-:S05]  /*2510*/  IADD3 R22, P0, PT, R3, R20, RZ ;  /* 0x0000001403167210 */ /* 0x000fca0007f1e0ff */
[----:B------:R-:W-:Y:S01]  /*2520*/  IMAD.X R21, R24, 0x1, R9, P0 ;  /* 0x0000000118157824 */ /* 0x000fe200000e0609 */
[----:B------:R-:W-:Y:S01]  /*2530*/  ISETP.LE.U32.AND P0, PT, R22, UR18, PT ;  /* 0x0000001216007c0c */ /* 0x000fe2000bf03070 */
[----:B------:R-:W-:Y:S02]  /*2540*/  IMAD.MOV.U32 R20, RZ, RZ, R22 ;  /* 0x000000ffff147224 */ /* 0x000fe400078e0016 */
[----:B------:R-:W-:Y:S01]  /*2550*/  IMAD.MOV.U32 R17, RZ, RZ, R21 ;  /* 0x000000ffff117224 */ /* 0x000fe200078e0015 */
[----:B------:R-:W-:Y:S02]  /*2560*/  ISETP.GE.U32.AND.EX P0, PT, R2, R21, PT, P0 ;  /* 0x000000150200720c */ /* 0x000fe40003f06100 */
[----:B------:R-:W-:-:S11]  /*2570*/  CS2R R2, SRZ ;  /* 0x0000000000027805 */ /* 0x000fd6000001ff00 */
[----:B------:R-:W-:-:S04]  /*2580*/  VOTE.ANY R23, PT, !P0 ;  /* 0x0000000000177806 */ /* 0x000fc800040e0100 */
[----:B------:R-:W-:-:S13]  /*2590*/  ISETP.NE.AND P0, PT, R23, RZ, PT ;  /* 0x000000ff1700720c */ /* 0x000fda0003f05270 */
[----:B------:R-:W-:Y:S05]  /*25a0*/  @P0 BRA `(.L_x_16) ;  /* 0x0000000800500947 */ /* 0x000fea0003800000 */
[----:B------:R-:W1:Y:S01]  /*25b0*/  LDC R9, c[0x0][0xbe0] ;  /* 0x0002f800ff097b82 */ /* 0x000e620000000800 */
[----:B------:R-:W-:Y:S01]  /*25c0*/  LOP3.LUT R16, R16, 0xfffffffe, RZ, 0xc0, !PT ;  /* 0xfffffffe10107812 */ /* 0x000fe200078ec0ff */
[----:B------:R-:W2:Y:S01]  /*25d0*/  LDCU UR27, c[0x0][0xbe8] ;  /* 0x00017d00ff1b77ac */ /* 0x000ea20008000800 */
[----:B------:R-:W3:Y:S01]  /*25e0*/  LDCU.64 UR10, c[0x0][0xba8] ;  /* 0x00017500ff0a77ac */ /* 0x000ee20008000a00 */
[----:B------:R-:W4:Y:S01]  /*25f0*/  LDCU.64 UR8, c[0x0][0xbb0] ;  /* 0x00017600ff0877ac */ /* 0x000f220008000a00 */
[----:B------:R-:W1:Y:S02]  /*2600*/  LDCU.128 UR4, c[0x0][0xbc0] ;  /* 0x00017800ff0477ac */ /* 0x000e640008000c00 */
[----:B-1----:R-:W-:-:S13]  /*2610*/  ISETP.NE.AND P0, PT, R9, 0x1, PT ;  /* 0x000000010900780c */ /* 0x002fda0003f05270 */
[----:B--234-:R-:W-:-:S07]  /*2620*/  @P0 LOP3.LUT R16, R16, 0x1, RZ, 0xfc, !PT ;  /* 0x0000000110100812 */ /* 0x01cfce00078efcff */
.L_x_19:
[C---:B------:R-:W-:Y:S01]  /*2630*/  VIADD R2, R14.reuse, 0x40 ;  /* 0x000000400e027836 */ /* 0x040fe20000000000 */
[----:B-----5:R-:W-:Y:S01]  /*2640*/  MOV R20, R6 ;  /* 0x0000000600147202 */ /* 0x020fe20000000f00 */
[----:B------:R-:W-:Y:S02]  /*2650*/  VIADD R14, R14, 0x20 ;  /* 0x000000200e0e7836 */ /* 0x000fe40000000000 */
[----:B------:R-:W-:Y:S01]  /*2660*/  IMAD.MOV.U32 R17, RZ, RZ, R7 ;  /* 0x000000ffff117224 */ /* 0x000fe200078e0007 */
[----:B------:R-:W-:-:S13]  /*2670*/  ISETP.GE.AND P0, PT, R2, UR27, PT ;  /* 0x0000001b02007c0c */ /* 0x000fda000bf06270 */
[----:B------:R-:W1:Y:S01]  /*2680*/  @!P0 LDC.64 R24, c[0x0][0xbf0] ;  /* 0x0002fc00ff188b82 */ /* 0x000e620000000a00 */
[----:B------:R2:W3:Y:S01]  /*2690*/  SHFL.IDX PT, R2, R21, 0x1f, 0x1f ;  /* 0x03e01f0015027f89 */ /* 0x0004e200000e0000 */
[----:B------:R-:W-:Y:S01]  /*26a0*/  BSSY.RECONVERGENT B0, `(.L_x_17) ;  /* 0x000005e000007945 */ /* 0x000fe20003800200 */
[----:B------:R-:W-:Y:S02]  /*26b0*/  HFMA2 R19, -RZ, RZ, 0, 0 ;  /* 0x00000000ff137431 */ /* 0x000fe400000001ff */
[----:B------:R2:W4:Y:S01]  /*26c0*/  SHFL.IDX PT, R3, R22, 0x1f, 0x1f ;  /* 0x03e01f0016037f89 */ /* 0x00052200000e0000 */
[----:B-1----:R-:W-:-:S05]  /*26d0*/  @!P0 IMAD.WIDE.U32 R24, R14, 0xc, R24 ;  /* 0x0000000c0e188825 */ /* 0x002fca00078e0018 */
[----:B------:R2:W5:Y:S04]  /*26e0*/  @!P0 LDG.E R6, desc[UR50][R24.64+0x180] ;  /* 0x0001803218068981 */ /* 0x000568000c1e1900 */
[----:B------:R2:W5:Y:S01]  /*26f0*/  @!P0 LDG.E R7, desc[UR50][R24.64+0x184] ;  /* 0x0001843218078981 */ /* 0x000562000c1e1900 */
[----:B------:R-:W-:Y:S02]  /*2700*/  ISETP.GE.AND P0, PT, R14, UR27, PT ;  /* 0x0000001b0e007c0c */ /* 0x000fe4000bf06270 */
[----:B------:R-:W-:-:S11]  /*2710*/  MOV R18, 0x7fffffff ;  /* 0x7fffffff00127802 */ /* 0x000fd60000000f00 */
[----:B---34-:R-:W-:Y:S05]  /*2720*/  @P0 BRA `(.L_x_18) ;  /* 0x0000000400540947 */ /* 0x018fea0003800000 */
[----:B------:R-:W-:-:S04]  /*2730*/  IADD3 R13, P0, PT, R20, R11, RZ ;  /* 0x0000000b140d7210 */ /* 0x000fc80007f1e0ff */
[----:B------:R-:W-:Y:S02]  /*2740*/  LEA.HI.X.SX32 R12, R20, R10, 0x1, P0 ;  /* 0x0000000a140c7211 */ /* 0x000fe400000f0eff */
[----:B------:R-:W-:-:S04]  /*2750*/  IADD3 R20, P0, PT, R17, UR12, RZ ;  /* 0x0000000c11147c10 */ /* 0x000fc8000ff1e0ff */
[----:B------:R-:W-:Y:S02]  /*2760*/  LEA.HI.X.SX32 R19, R17, UR13, 0x1, P0 ;  /* 0x0000000d11137c11 */ /* 0x000fe400080f0eff */
[----:B------:R-:W-:-:S05]  /*2770*/  IADD3 R18, P0, PT, R13, UR9, RZ ;  /* 0x000000090d127c10 */ /* 0x000fca000ff1e0ff */
[----:B------:R-:W-:Y:S01]  /*2780*/  IMAD.X R17, RZ, RZ, R12, P0 ;  /* 0x000000ffff117224 */ /* 0x000fe200000e060c */
[----:B--2---:R-:W-:Y:S01]  /*2790*/  IADD3 R22, P0, PT, R20, UR7, RZ ;  /* 0x0000000714167c10 */ /* 0x004fe2000ff1e0ff */
[----:B------:R-:W-:-:S04]  /*27a0*/  IMAD.WIDE.U32 R30, R18, UR10, RZ ;  /* 0x0000000a121e7c25 */ /* 0x000fc8000f8e00ff */
[----:B------:R-:W-:-:S04]  /*27b0*/  IMAD.WIDE.U32 R28, R17, UR10, RZ ;  /* 0x0000000a111c7c25 */ /* 0x000fc8000f8e00ff */
[----:B------:R-:W-:Y:S02]  /*27c0*/  IMAD.X R21, RZ, RZ, R19, P0 ;  /* 0x000000ffff157224 */ /* 0x000fe400000e0613 */
[----:B------:R-:W-:-:S04]  /*27d0*/  IMAD.WIDE.U32 R28, P0, R18, UR11, R28 ;  /* 0x0000000b121c7c25 */ /* 0x000fc8000f80001c */
[----:B------:R-:W-:-:S04]  /*27e0*/  IMAD.WIDE.U32 R24, R21, UR4, RZ ;  /* 0x0000000415187c25 */ /* 0x000fc8000f8e00ff */
[----:B------:R-:W-:Y:S02]  /*27f0*/  IMAD.X R27, RZ, RZ, RZ, P0 ;  /* 0x000000ffff1b7224 */ /* 0x000fe400000e06ff */
[----:B------:R-:W-:-:S04]  /*2800*/  IMAD.WIDE.U32 R24, P0, R22, UR5, R24 ;  /* 0x0000000516187c25 */ /* 0x000fc8000f800018 */
[----:B------:R-:W-:Y:S01]  /*2810*/  IMAD.X R23, RZ, RZ, RZ, P0 ;  /* 0x000000ffff177224 */ /* 0x000fe200000e06ff */
[----:B------:R-:W-:Y:S01]  /*2820*/  IADD3 RZ, P0, PT, R31, R28, RZ ;  /* 0x0000001c1fff7210 */ /* 0x000fe20007f1e0ff */
[----:B------:R-:W-:Y:S02]  /*2830*/  IMAD.MOV.U32 R26, RZ, RZ, R29 ;  /* 0x000000ffff1a7224 */ /* 0x000fe400078e001d */
[----:B------:R-:W-:-:S04]  /*2840*/  IMAD.WIDE.U32 R28, R22, UR4, RZ ;  /* 0x00000004161c7c25 */ /* 0x000fc8000f8e00ff */
[----:B------:R-:W-:Y:S01]  /*2850*/  IMAD.WIDE.U32.X R26, R17, UR11, R26, P0 ;  /* 0x0000000b111a7c25 */ /* 0x000fe200080e041a */
[----:B------:R-:W-:-:S03]  /*2860*/  IADD3 RZ, P0, PT, R29, R24, RZ ;  /* 0x000000181dff7210 */ /* 0x000fc60007f1e0ff */
[----:B------:R-:W-:-:S04]  /*2870*/  IMAD.MOV.U32 R22, RZ, RZ, R25 ;  /* 0x000000ffff167224 */ /* 0x000fc800078e0019 */
[----:B------:R-:W-:Y:S01]  /*2880*/  IMAD.WIDE.U32.X R22, R21, UR5, R22, P0 ;  /* 0x0000000515167c25 */ /* 0x000fe200080e0416 */
[----:B------:R-:W-:-:S04]  /*2890*/  ISETP.NE.U32.AND P0, PT, RZ, UR10, PT ;  /* 0x0000000aff007c0c */ /* 0x000fc8000bf05070 */
[----:B------:R-:W-:-:S04]  /*28a0*/  ISETP.NE.AND.EX P0, PT, RZ, UR11, PT, P0 ;  /* 0x0000000bff007c0c */ /* 0x000fc8000bf05300 */
[----:B------:R-:W-:Y:S02]  /*28b0*/  SEL R17, R13, R26, !P0 ;  /* 0x0000001a0d117207 */ /* 0x000fe40004000000 */
[----:B------:R-:W-:Y:S02]  /*28c0*/  SEL R12, R12, R27, !P0 ;  /* 0x0000001b0c0c7207 */ /* 0x000fe40004000000 */
[----:B------:R-:W-:Y:S02]  /*28d0*/  ISETP.NE.U32.AND P0, PT, RZ, UR4, PT ;  /* 0x00000004ff007c0c */ /* 0x000fe4000bf05070 */
[----:B------:R-:W-:Y:S02]  /*28e0*/  SHF.R.U64 R12, R17, UR8, R12 ;  /* 0x00000008110c7c19 */ /* 0x000fe4000800120c */
[----:B------:R-:W-:Y:S02]  /*28f0*/  ISETP.NE.AND.EX P0, PT, RZ, UR5, PT, P0 ;  /* 0x00000005ff007c0c */ /* 0x000fe4000bf05300 */
[----:B------:R-:W-:-:S02]  /*2900*/  IADD3 R21, PT, PT, R5, -0x1, R12 ;  /* 0xffffffff05157810 */ /* 0x000fc40007ffe00c */
[----:B------:R-:W-:Y:S02]  /*2910*/  SEL R13, R19, R23, !P0 ;  /* 0x00000017130d7207 */ /* 0x000fe40004000000 */
[----:B------:R-:W-:Y:S02]  /*2920*/  IABS R19, R5 ;  /* 0x0000000500137213 */ /* 0x000fe40000000000 */
[----:B------:R-:W-:Y:S02]  /*2930*/  SEL R20, R20, R22, !P0 ;  /* 0x0000001614147207 */ /* 0x000fe40004000000 */
[----:B------:R-:W1:Y:S01]  /*2940*/  I2F.RP R24, R19 ;  /* 0x0000001300187306 */ /* 0x000e620000209400 */
[----:B------:R-:W-:Y:S02]  /*2950*/  IABS R17, R21 ;  /* 0x0000001500117213 */ /* 0x000fe40000000000 */
[----:B------:R-:W-:Y:S02]  /*2960*/  IABS R12, R5 ;  /* 0x00000005000c7213 */ /* 0x000fe40000000000 */
[----:B------:R-:W-:-:S03]  /*2970*/  SHF.R.U64 R13, R20, UR6, R13 ;  /* 0x00000006140d7c19 */ /* 0x000fc6000800120d */
[----:B------:R-:W-:Y:S01]  /*2980*/  IMAD.MOV R12, RZ, RZ, -R12 ;  /* 0x000000ffff0c7224 */ /* 0x000fe200078e0a0c */
[----:B------:R-:W-:-:S04]  /*2990*/  IADD3 R20, PT, PT, R4, -0x1, R13 ;  /* 0xffffffff04147810 */ /* 0x000fc80007ffe00d */
[----:B------:R-:W-:Y:S01]  /*29a0*/  IABS R13, R20 ;  /* 0x00000014000d7213 */ /* 0x000fe20000000000 */
[----:B-1----:R-:W1:Y:S02]  /*29b0*/  MUFU.RCP R22, R24 ;  /* 0x0000001800167308 */ /* 0x002e640000001000 */
[----:B-1----:R-:W-:-:S06]  /*29c0*/  VIADD R22, R22, 0xffffffe ;  /* 0x0ffffffe16167836 */ /* 0x002fcc0000000000 */
[----:B------:R-:W1:Y:S02]  /*29d0*/  F2I.FTZ.U32.TRUNC.NTZ R23, R22 ;  /* 0x0000001600177305 */ /* 0x000e64000021f000 */
[----:B-1----:R-:W-:Y:S02]  /*29e0*/  IMAD.MOV R18, RZ, RZ, -R23 ;  /* 0x000000ffff127224 */ /* 0x002fe400078e0a17 */
[----:B------:R-:W-:Y:S02]  /*29f0*/  IMAD.MOV.U32 R22, RZ, RZ, RZ ;  /* 0x000000ffff167224 */ /* 0x000fe400078e00ff */
[----:B------:R-:W-:Y:S01]  /*2a00*/  IMAD R25, R18, R19, RZ ;  /* 0x0000001312197224 */ /* 0x000fe200078e02ff */
[----:B------:R-:W-:-:S03]  /*2a10*/  IABS R18, R4 ;  /* 0x0000000400127213 */ /* 0x000fc60000000000 */
[----:B------:R-:W-:Y:S02]  /*2a20*/  IMAD.HI.U32 R25, R23, R25, R22 ;  /* 0x0000001917197227 */ /* 0x000fe400078e0016 */
[----:B------:R-:W1:Y:S04]  /*2a30*/  I2F.RP R23, R18 ;  /* 0x0000001200177306 */ /* 0x000e680000209400 */
[----:B------:R-:W-:-:S04]  /*2a40*/  IMAD.HI.U32 R25, R25, R17, RZ ;  /* 0x0000001119197227 */ /* 0x000fc800078e00ff */
[----:B------:R-:W-:-:S05]  /*2a50*/  IMAD R22, R25, R12, R17 ;  /* 0x0000000c19167224 */ /* 0x000fca00078e0211 */
[----:B------:R-:W-:Y:S01]  /*2a60*/  ISETP.GT.U32.AND P0, PT, R19, R22, PT ;  /* 0x000000161300720c */ /* 0x000fe20003f04070 */
[----:B-1----:R-:W1:-:S12]  /*2a70*/  MUFU.RCP R24, R23 ;  /* 0x0000001700187308 */ /* 0x002e580000001000 */
[----:B------:R-:W-:Y:S02]  /*2a80*/  @!P0 IMAD.IADD R22, R22, 0x1, -R19 ;  /* 0x0000000116168824 */ /* 0x000fe400078e0a13 */
[----:B-1----:R-:W-:-:S04]  /*2a90*/  VIADD R24, R24, 0xffffffe ;  /* 0x0ffffffe18187836 */ /* 0x002fc80000000000 */
[----:B------:R-:W1:Y:S02]  /*2aa0*/  F2I.FTZ.U32.TRUNC.NTZ R25, R24 ;  /* 0x0000001800197305 */ /* 0x000e64000021f000 */
[----:B-1----:R-:W-:Y:S02]  /*2ab0*/  IMAD.MOV R12, RZ, RZ, -R25 ;  /* 0x000000ffff0c7224 */ /* 0x002fe400078e0a19 */
[----:B------:R-:W-:Y:S02]  /*2ac0*/  IMAD.MOV.U32 R24, RZ, RZ, RZ ;  /* 0x000000ffff187224 */ /* 0x000fe400078e00ff */
[----:B------:R-:W-:Y:S01]  /*2ad0*/  IMAD R17, R12, R18, RZ ;  /* 0x000000120c117224 */ /* 0x000fe200078e02ff */
[----:B------:R-:W-:-:S03]  /*2ae0*/  IABS R12, R4 ;  /* 0x00000004000c7213 */ /* 0x000fc60000000000 */
[----:B------:R-:W-:-:S04]  /*2af0*/  IMAD.HI.U32 R17, R25, R17, R24 ;  /* 0x0000001119117227 */ /* 0x000fc800078e0018 */
[----:B------:R-:W-:Y:S02]  /*2b00*/  IMAD.MOV R12, RZ, RZ, -R12 ;  /* 0x000000ffff0c7224 */ /* 0x000fe400078e0a0c */
[----:B------:R-:W-:-:S04]  /*2b10*/  IMAD.HI.U32 R17, R17, R13, RZ ;  /* 0x0000000d11117227 */ /* 0x000fc800078e00ff */
[----:B------:R-:W-:-:S05]  /*2b20*/  IMAD R13, R17, R12, R13 ;  /* 0x0000000c110d7224 */ /* 0x000fca00078e020d */
[----:B------:R-:W-:-:S13]  /*2b30*/  ISETP.GT.U32.AND P0, PT, R18, R13, PT ;  /* 0x0000000d1200720c */ /* 0x000fda0003f04070 */
[----:B------:R-:W-:Y:S01]  /*2b40*/  @!P0 IMAD.IADD R13, R13, 0x1, -R18 ;  /* 0x000000010d0d8824 */ /* 0x000fe200078e0a12 */
[----:B------:R-:W-:-:S13]  /*2b50*/  ISETP.GT.U32.AND P0, PT, R19, R22, PT ;  /* 0x000000161300720c */ /* 0x000fda0003f04070 */
[----:B------:R-:W-:Y:S01]  /*2b60*/  @!P0 IMAD.IADD R22, R22, 0x1, -R19 ;  /* 0x0000000116168824 */ /* 0x000fe200078e0a13 */
[----:B------:R-:W-:-:S13]  /*2b70*/  ISETP.GT.U32.AND P0, PT, R18, R13, PT ;  /* 0x0000000d1200720c */ /* 0x000fda0003f04070 */
[----:B------:R-:W-:Y:S01]  /*2b80*/  @!P0 IMAD.IADD R13, R13, 0x1, -R18 ;  /* 0x000000010d0d8824 */ /* 0x000fe200078e0a12 */
[----:B------:R-:W-:-:S13]  /*2b90*/  ISETP.GE.AND P0, PT, R21, RZ, PT ;  /* 0x000000ff1500720c */ /* 0x000fda0003f06270 */
[----:B------:R-:W-:Y:S01]  /*2ba0*/  @!P0 IMAD.MOV R22, RZ, RZ, -R22 ;  /* 0x000000ffff168224 */ /* 0x000fe200078e0a16 */
[----:B------:R-:W-:-:S13]  /*2bb0*/  ISETP.GE.AND P0, PT, R20, RZ, PT ;  /* 0x000000ff1400720c */ /* 0x000fda0003f06270 */
[----:B------:R-:W-:Y:S01]  /*2bc0*/  @!P0 IMAD.MOV R13, RZ, RZ, -R13 ;  /* 0x000000ffff0d8224 */ /* 0x000fe200078e0a0d */
[----:B------:R-:W-:-:S13]  /*2bd0*/  ISETP.NE.AND P0, PT, RZ, UR24, PT ;  /* 0x00000018ff007c0c */ /* 0x000fda000bf05270 */
[----:B------:R-:W-:Y:S02]  /*2be0*/  @!P0 LOP3.LUT R22, RZ, UR24, RZ, 0x33, !PT ;  /* 0x00000018ff168c12 */ /* 0x000fe4000f8e33ff */
[----:B------:R-:W-:-:S03]  /*2bf0*/  ISETP.NE.AND P0, PT, RZ, UR21, PT ;  /* 0x00000015ff007c0c */ /* 0x000fc6000bf05270 */
[----:B------:R-:W-:-:S10]  /*2c00*/  IMAD.IADD R18, R21, 0x1, -R22 ;  /* 0x0000000115127824 */ /* 0x000fd400078e0a16 */
[----:B------:R-:W-:Y:S02]  /*2c10*/  @!P0 LOP3.LUT R13, RZ, UR21, RZ, 0x33, !PT ;  /* 0x00000015ff0d8c12 */ /* 0x000fe4000f8e33ff */
[----:B------:R-:W-:-:S03]  /*2c20*/  ISETP.NE.AND P0, PT, R9, 0x1, PT ;  /* 0x000000010900780c */ /* 0x000fc60003f05270 */
[----:B------:R-:W-:-:S05]  /*2c30*/  IMAD.IADD R13, R20, 0x1, -R13 ;  /* 0x00000001140d7824 */ /* 0x000fca00078e0a0d */
[CC--:B------:R-:W-:Y:S01]  /*2c40*/  SEL R12, R13.reuse, R18.reuse, !P0 ;  /* 0x000000120d0c7207 */ /* 0x0c0fe20004000000 */
[----:B------:R-:W-:-:S03]  /*2c50*/  IMAD R18, R13, R18, RZ ;  /* 0x000000120d127224 */ /* 0x000fc600078e02ff */
[----:B------:R-:W-:Y:S02]  /*2c60*/  SHF.R.S32.HI R13, RZ, 0x1f, R12 ;  /* 0x0000001fff0d7819 */ /* 0x000fe4000001140c */
[----:B------:R-:W-:Y:S02]  /*2c70*/  SHF.R.S32.HI R19, RZ, 0x1f, R18 ;  /* 0x0000001fff137819 */ /* 0x000fe40000011412 */
.L_x_18:
[----:B------:R-:W-:Y:S05]  /*2c80*/  BSYNC.RECONVERGENT B0 ;  /* 0x0000000000007941 */ /* 0x000fea0003800200 */
.L_x_17:
[----:B------:R-:W1:Y:S04]  /*2c90*/  SHFL.UP PT, R17, R18, 0x1, RZ ;  /* 0x0420000012117989 */ /* 0x000e6800000e00ff */
[----:B--2---:R-:W2:Y:S01]  /*2ca0*/  SHFL.UP PT, R22, R19, 0x1, RZ ;  /* 0x0420000013167989 */ /* 0x004ea200000e00ff */
[----:B-1----:R-:W-:Y:S02]  /*2cb0*/  SEL R17, R17, RZ, P6 ;  /* 0x000000ff11117207 */ /* 0x002fe40003000000 */
[----:B--2---:R-:W-:Y:S02]  /*2cc0*/  SEL R22, R22, RZ, P6 ;  /* 0x000000ff16167207 */ /* 0x004fe40003000000 */
[----:B------:R-:W-:-:S05]  /*2cd0*/  IADD3 R20, P0, PT, R17, R18, RZ ;  /* 0x0000001211147210 */ /* 0x000fca0007f1e0ff */
[----:B------:R-:W-:Y:S01]  /*2ce0*/  IMAD.X R17, R22, 0x1, R19, P0 ;  /* 0x0000000116117824 */ /* 0x000fe200000e0613 */
[----:B------:R-:W1:Y:S04]  /*2cf0*/  SHFL.UP PT, R21, R20, 0x2, RZ ;  /* 0x0440000014157989 */ /* 0x000e6800000e00ff */
[----:B------:R-:W2:Y:S01]  /*2d00*/  SHFL.UP PT, R22, R17, 0x2, RZ ;  /* 0x0440000011167989 */ /* 0x000ea200000e00ff */
        /* <DEDUP_REMOVED lines=14> */
[----:B------:R-:W-:Y:S01]  /*2df0*/  IADD3 R25, P0, PT, R17, R24, RZ ;  /* 0x0000001811197210 */ /* 0x000fe20007f1e0ff */
[----:B------:R-:W-:-:S04]  /*2e00*/  IMAD.U32 R24, RZ, RZ, UR17 ;  /* 0x00000011ff187e24 */ /* 0x000fc8000f8e00ff */
[----:B------:R-:W-:Y:S02]  /*2e10*/  IMAD.X R26, R20, 0x1, R23, P0 ;  /* 0x00000001141a7824 */ /* 0x000fe400000e0617 */
[----:B------:R-:W1:Y:S04]  /*2e20*/  SHFL.UP PT, R20, R25, 0x10, RZ ;  /* 0x0600000019147989 */ /* 0x000e6800000e00ff */
[----:B------:R-:W2:Y:S01]  /*2e30*/  SHFL.UP PT, R17, R26, 0x10, RZ ;  /* 0x060000001a117989 */ /* 0x000ea200000e00ff */
[----:B-1----:R-:W-:Y:S02]  /*2e40*/  SEL R20, R20, RZ, P5 ;  /* 0x000000ff14147207 */ /* 0x002fe40002800000 */
[----:B--2---:R-:W-:Y:S02]  /*2e50*/  SEL R17, R17, RZ, P5 ;  /* 0x000000ff11117207 */ /* 0x004fe40002800000 */
[----:B------:R-:W-:-:S05]  /*2e60*/  IADD3 R20, P0, PT, R20, R25, RZ ;  /* 0x0000001914147210 */ /* 0x000fca0007f1e0ff */
[----:B------:R-:W-:Y:S01]  /*2e70*/  IMAD.X R17, R17, 0x1, R26, P0 ;  /* 0x0000000111117824 */ /* 0x000fe200000e061a */
[----:B------:R-:W-:-:S05]  /*2e80*/  IADD3 R22, P0, PT, R20, R3, RZ ;  /* 0x0000000314167210 */ /* 0x000fca0007f1e0ff */
[----:B------:R-:W-:Y:S01]  /*2e90*/  IMAD.X R21, R17, 0x1, R2, P0 ;  /* 0x0000000111157824 */ /* 0x000fe200000e0602 */
[----:B------:R-:W-:-:S04]  /*2ea0*/  ISETP.LE.U32.AND P0, PT, R22, UR18, PT ;  /* 0x0000001216007c0c */ /* 0x000fc8000bf03070 */
[----:B------:R-:W-:-:S13]  /*2eb0*/  ISETP.GE.U32.AND.EX P0, PT, R24, R21, PT, P0 ;  /* 0x000000151800720c */ /* 0x000fda0003f06100 */
[----:B------:R-:W-:-:S04]  /*2ec0*/  VOTE.ANY R23, PT, !P0 ;  /* 0x0000000000177806 */ /* 0x000fc800040e0100 */
[----:B------:R-:W-:-:S13]  /*2ed0*/  ISETP.NE.AND P0, PT, R23, RZ, PT ;  /* 0x000000ff1700720c */ /* 0x000fda0003f05270 */
[----:B------:R-:W-:Y:S05]  /*2ee0*/  @!P0 BRA `(.L_x_19) ;  /* 0xfffffff400d08947 */ /* 0x000fea000383ffff */
.L_x_16:
[----:B------:R-:W1:Y:S08]  /*2ef0*/  BREV R21, R23 ;  /* 0x0000001700157301 */ /* 0x000e700000000000 */
[----:B-1----:R-:W1:Y:S02]  /*2f00*/  FLO.U32.SH R21, R21 ;  /* 0x0000001500157300 */ /* 0x002e6400000e0400 */
[----:B-1----:R-:W1:Y:S02]  /*2f10*/  SHFL.IDX PT, R11, R14, R21, 0x1f ;  /* 0x00001f150e0b7589 */ /* 0x002e6400000e0000 */
[----:B-1----:R-:W-:-:S05]  /*2f20*/  IMAD.IADD R9, R8, 0x1, R11 ;  /* 0x0000000108097824 */ /* 0x002fca00078e020b */
[----:B------:R-:W-:-:S13]  /*2f30*/  ISETP.GE.AND P0, PT, R9, UR27, PT ;  /* 0x0000001b09007c0c */ /* 0x000fda000bf06270 */
[----:B------:R-:W1:Y:S01]  /*2f40*/  @!P0 LDC.64 R24, c[0x0][0xbf0] ;  /* 0x0002fc00ff188b82 */ /* 0x000e620000000a00 */
[----:B------:R2:W3:Y:S04]  /*2f50*/  SHFL.IDX PT, R13, R13, R21, 0x1f ;  /* 0x00001f150d0d7589 */ /* 0x0004e800000e0000 */
[----:B------:R2:W4:Y:S01]  /*2f60*/  SHFL.IDX PT, R12, R12, R21, 0x1f ;  /* 0x00001f150c0c7589 */ /* 0x00052200000e0000 */
[----:B-1----:R-:W-:-:S05]  /*2f70*/  @!P0 IMAD.WIDE R24, R9, 0xc, R24 ;  /* 0x0000000c09188825 */ /* 0x002fca00078e0218 */
[----:B-----5:R2:W5:Y:S04]  /*2f80*/  @!P0 LDG.E R6, desc[UR50][R24.64] ;  /* 0x0000003218068981 */ /* 0x020568000c1e1900 */
[----:B------:R2:W5:Y:S01]  /*2f90*/  @!P0 LDG.E R7, desc[UR50][R24.64+0x4] ;  /* 0x0000043218078981 */ /* 0x000562000c1e1900 */
[----:B------:R-:W-:-:S03]  /*2fa0*/  IADD3 R10, P1, P0, R3, R20, -R18 ;  /* 0x00000014030a7210 */ /* 0x000fc6000783e812 */
[----:B------:R2:W1:Y:S01]  /*2fb0*/  SHFL.IDX PT, R18, R18, R21, 0x1f ;  /* 0x00001f1512127589 */ /* 0x00046200000e0000 */
[----:B------:R-:W-:-:S03]  /*2fc0*/  IADD3.X R2, PT, PT, R2, R17, ~R19, P1, P0 ;  /* 0x0000001102027210 */ /* 0x000fc60000fe0c13 */
[----:B------:R2:W1:Y:S04]  /*2fd0*/  SHFL.IDX PT, R19, R19, R21, 0x1f ;  /* 0x00001f1513137589 */ /* 0x00046800000e0000 */
[----:B------:R2:W1:Y:S04]  /*2fe0*/  SHFL.IDX PT, R9, R2, R21, 0x1f ;  /* 0x00001f1502097589 */ /* 0x00046800000e0000 */
[----:B---34-:R2:W1:Y:S02]  /*2ff0*/  SHFL.IDX PT, R10, R10, R21, 0x1f ;  /* 0x00001f150a0a7589 */ /* 0x01846400000e0000 */
.L_x_13:
[----:B------:R-:W-:Y:S01]  /*3000*/  ISETP.GE.AND P0, PT, R11, UR27, PT ;  /* 0x0000001b0b007c0c */ /* 0x000fe2000bf06270 */
[----:B------:R-:W-:Y:S01]  /*3010*/  IMAD.MOV.U32 R14, RZ, RZ, -0x1 ;  /* 0xffffffffff0e7424 */ /* 0x000fe200078e00ff */
[----:B------:R-:W-:-:S11]  /*3020*/  MOV R17, 0xffffffff ;  /* 0xffffffff00117802 */ /* 0x000fd60000000f00 */
[----:B------:R-:W-:Y:S05]  /*3030*/  @P0 BRA `(.L_x_12) ;  /* 0x0000000000fc0947 */ /* 0x000fea0003800000 */
[----:B------:R-:W3:Y:S01]  /*3040*/  LDC R20, c[0x0][0xb98] ;  /* 0x0002e600ff147b82 */ /* 0x000ee20000000800 */
[----:B-12---:R-:W-:-:S04]  /*3050*/  IADD3 R24, P0, PT, -R10, UR18, RZ ;  /* 0x000000120a187c10 */ /* 0x006fc8000ff1e1ff */
[----:B------:R-:W-:-:S03]  /*3060*/  IADD3.X R23, PT, PT, ~R9, UR17, RZ, P0, !PT ;  /* 0x0000001109177c10 */ /* 0x000fc600087fe5ff */
[----:B------:R-:W1:Y:S08]  /*3070*/  LDC R21, c[0x0][0xb88] ;  /* 0x0002e200ff157b82 */ /* 0x000e700000000800 */
[----:B------:R-:W2:Y:S01]  /*3080*/  LDC R2, c[0x0][0xbdc] ;  /* 0x0002f700ff027b82 */ /* 0x000ea20000000800 */
[-CC-:B---3--:R-:W-:Y:S02]  /*3090*/  SHF.R.U32.HI R14, RZ, R20.reuse, R23.reuse ;  /* 0x00000014ff0e7219 */ /* 0x188fe40000011617 */
[----:B------:R-:W-:-:S02]  /*30a0*/  SHF.R.U64 R20, R24, R20, R23 ;  /* 0x0000001418147219 */ /* 0x000fc40000001217 */
[-C--:B-1----:R-:W-:Y:S02]  /*30b0*/  SHF.R.U32.HI R15, RZ, R21.reuse, R14 ;  /* 0x00000015ff0f7219 */ /* 0x082fe4000001160e */
[----:B------:R-:W-:Y:S02]  /*30c0*/  SHF.R.U32.HI R3, RZ, R21, R13 ;  /* 0x00000015ff037219 */ /* 0x000fe4000001160d */
[----:B--2---:R-:W-:-:S04]  /*30d0*/  SHF.R.U32.HI R22, RZ, R2, R15 ;  /* 0x00000002ff167219 */ /* 0x004fc8000001160f */
[----:B------:R-:W-:-:S04]  /*30e0*/  LOP3.LUT R17, R22, R3, RZ, 0xfc, !PT ;  /* 0x0000000316117212 */ /* 0x000fc800078efcff */
[----:B------:R-:W-:Y:S02]  /*30f0*/  ISETP.NE.U32.AND P0, PT, R17, RZ, PT ;  /* 0x000000ff1100720c */ /* 0x000fe40003f05070 */
[-C--:B------:R-:W-:Y:S02]  /*3100*/  SHF.R.U64 R17, R20, R21.reuse, R14 ;  /* 0x0000001514117219 */ /* 0x080fe4000000120e */
[----:B------:R-:W-:Y:S02]  /*3110*/  SHF.R.U64 R14, R12, R21, R13 ;  /* 0x000000150c0e7219 */ /* 0x000fe4000000120d */
[----:B------:R-:W-:-:S07]  /*3120*/  SHF.R.U64 R15, R17, R2, R15 ;  /* 0x00000002110f7219 */ /* 0x000fce000000120f */
[----:B------:R-:W-:Y:S05]  /*3130*/  @P0 BRA `(.L_x_20) ;  /* 0x0000000000540947 */ /* 0x000fea0003800000 */
[----:B------:R-:W1:Y:S01]  /*3140*/  I2F.U32.RP R21, R14 ;  /* 0x0000000e00157306 */ /* 0x000e620000209000 */
[----:B------:R-:W-:-:S07]  /*3150*/  ISETP.NE.U32.AND P1, PT, R14, RZ, PT ;  /* 0x000000ff0e00720c */ /* 0x000fce0003f25070 */
[----:B-1----:R-:W1:Y:S02]  /*3160*/  MUFU.RCP R22, R21 ;  /* 0x0000001500167308 */ /* 0x002e640000001000 */
[----:B-1----:R-:W-:-:S06]  /*3170*/  IADD3 R22, PT, PT, R22, 0xffffffe, RZ ;  /* 0x0ffffffe16167810 */ /* 0x002fcc0007ffe0ff */
[----:B------:R1:W2:Y:S02]  /*3180*/  F2I.FTZ.U32.TRUNC.NTZ R23, R22 ;  /* 0x0000001600177305 */ /* 0x0002a4000021f000 */
[----:B-1----:R-:W-:Y:S02]  /*3190*/  HFMA2 R22, -RZ, RZ, 0, 0 ;  /* 0x00000000ff167431 */ /* 0x002fe400000001ff */
[----:B--2---:R-:W-:-:S04]  /*31a0*/  IMAD.MOV R2, RZ, RZ, -R23 ;  /* 0x000000ffff027224 */ /* 0x004fc800078e0a17 */
[----:B------:R-:W-:-:S04]  /*31b0*/  IMAD R2, R2, R14, RZ ;  /* 0x0000000e02027224 */ /* 0x000fc800078e02ff */
[----:B------:R-:W-:-:S06]  /*31c0*/  IMAD.HI.U32 R2, R23, R2, R22 ;  /* 0x0000000217027227 */ /* 0x000fcc00078e0016 */
[----:B------:R-:W-:-:S04]  /*31d0*/  IMAD.HI.U32 R2, R2, R15, RZ ;  /* 0x0000000f02027227 */ /* 0x000fc800078e00ff */
[----:B------:R-:W-:-:S04]  /*31e0*/  IMAD.MOV R3, RZ, RZ, -R2 ;  /* 0x000000ffff037224 */ /* 0x000fc800078e0a02 */
[----:B------:R-:W-:-:S05]  /*31f0*/  IMAD R3, R14, R3, R15 ;  /* 0x000000030e037224 */ /* 0x000fca00078e020f */
[----:B------:R-:W-:-:S13]  /*3200*/  ISETP.GE.U32.AND P0, PT, R3, R14, PT ;  /* 0x0000000e0300720c */ /* 0x000fda0003f06070 */
[----:B------:R-:W-:Y:S01]  /*3210*/  @P0 IADD3 R3, PT, PT, R3, -R14, RZ ;  /* 0x8000000e03030210 */ /* 0x000fe20007ffe0ff */
[----:B------:R-:W-:-:S03]  /*3220*/  @P0 VIADD R2, R2, 0x1 ;  /* 0x0000000102020836 */ /* 0x000fc60000000000 */
[----:B------:R-:W-:-:S13]  /*3230*/  ISETP.GE.U32.AND P3, PT, R3, R14, PT ;  /* 0x0000000e0300720c */ /* 0x000fda0003f66070 */
[----:B------:R-:W-:Y:S02]  /*3240*/  @P3 IADD3 R2, PT, PT, R2, 0x1, RZ ;  /* 0x0000000102023810 */ /* 0x000fe40007ffe0ff */
[----:B------:R-:W-:-:S04]  /*3250*/  @!P1 LOP3.LUT R2, RZ, R14, RZ, 0x33, !PT ;  /* 0x0000000eff029212 */ /* 0x000fc800078e33ff */
[----:B------:R-:W-:-:S05]  /*3260*/  IADD3 R22, PT, PT, -R2, RZ, RZ ;  /* 0x000000ff02167210 */ /* 0x000fca0007ffe1ff */
[----:B------:R-:W-:Y:S01]  /*3270*/  IMAD R22, R14, R22, R15 ;  /* 0x000000160e167224 */ /* 0x000fe200078e020f */
[----:B------:R-:W-:Y:S06]  /*3280*/  BRA `(.L_x_21) ;  /* 0x0000000000147947 */ /* 0x000fec0003800000 */
.L_x_20:
[----:B------:R-:W-:Y:S02]  /*3290*/  MOV R2, 0x32b0 ;  /* 0x000032b000027802 */ /* 0x000fe40000000f00 */
[----:B-----5:R-:W-:Y:S05]  /*32a0*/  CALL.REL.NOINC `($__internal_3_$__cuda_sm20_div_u64) ;  /* 0x000000e800a87944 */ /* 0x020fea0003c00000 */
[----:B------:R-:W-:Y:S02]  /*32b0*/  IADD3 R22, PT, PT, -R3, RZ, RZ ;  /* 0x000000ff03167210 */ /* 0x000fe40007ffe1ff */
[----:B------:R-:W-:-:S03]  /*32c0*/  MOV R2, R3 ;  /* 0x0000000300027202 */ /* 0x000fc60000000f00 */
[----:B------:R-:W-:-:S07]  /*32d0*/  IMAD R22, R14, R22, R15 ;  /* 0x000000160e167224 */ /* 0x000fce00078e020f */
.L_x_21:
[----:B------:R-:W1:Y:S01]  /*32e0*/  LDC R3, c[0x0][0xbdc] ;  /* 0x0002f700ff037b82 */ /* 0x000e620000000800 */
[----:B------:R-:W-:Y:S01]  /*32f0*/  IMAD.MOV.U32 R24, RZ, RZ, -0x1 ;  /* 0xffffffffff187424 */ /* 0x000fe200078e00ff */
[----:B------:R-:W-:Y:S02]  /*3300*/  PLOP3.LUT P1, PT, PT, PT, PT, 0x8, 0x80 ;  /* 0x000000000080781c */ /* 0x000fe40003f2e170 */
[----:B------:R-:W-:-:S04]  /*3310*/  LOP3.LUT R16, R16, 0xfffffffd, RZ, 0xc0, !PT ;  /* 0xfffffffd10107812 */ /* 0x000fc800078ec0ff */
[----:B------:R-:W2:Y:S07]  /*3320*/  LDC R15, c[0x0][0xb80] ;  /* 0x0002e000ff0f7b82 */ /* 0x000eae0000000800 */
[----:B------:R-:W-:Y:S01]  /*3330*/  @P1 LOP3.LUT R16, R16, 0x2, RZ, 0xfc, !PT ;  /* 0x0000000210101812 */ /* 0x000fe200078efcff */
[----:B------:R-:W3:Y:S08]  /*3340*/  LDC R21, c[0x0][0xb90] ;  /* 0x0002e400ff157b82 */ /* 0x000ef00000000800 */
[----:B------:R-:W4:Y:S01]  /*3350*/  LDC R14, c[0x0][0xbe0] ;  /* 0x0002f800ff0e7b82 */ /* 0x000f220000000800 */
[----:B-1----:R-:W-:-:S02]  /*3360*/  SHF.L.U32 R24, R24, R3, RZ ;  /* 0x0000000318187219 */ /* 0x002fc400000006ff */
[----:B------:R-:W-:Y:S02]  /*3370*/  SHF.L.U32 R2, R2, R3, RZ ;  /* 0x0000000302027219 */ /* 0x000fe400000006ff */
[----:B------:R-:W-:Y:S01]  /*3380*/  LOP3.LUT R24, RZ, R24, RZ, 0x33, !PT ;  /* 0x00000018ff187212 */ /* 0x000fe200078e33ff */
[----:B--2---:R-:W-:-:S03]  /*3390*/  VIADD R23, R15, 0xffffffff ;  /* 0xffffffff0f177836 */ /* 0x004fc60000000000 */
[----:B------:R-:W-:Y:S02]  /*33a0*/  LOP3.LUT R17, R17, R24, RZ, 0xc0, !PT ;  /* 0x0000001811117212 */ /* 0x000fe400078ec0ff */
[----:B------:R-:W-:-:S03]  /*33b0*/  LOP3.LUT R23, R23, R20, RZ, 0xc0, !PT ;  /* 0x0000001417177212 */ /* 0x000fc600078ec0ff */
[----:B------:R-:W-:Y:S02]  /*33c0*/  IMAD.IADD R2, R17, 0x1, R2 ;  /* 0x0000000111027824 */ /* 0x000fe400078e0202 */
[----:B------:R-:W-:Y:S02]  /*33d0*/  IMAD.MOV.U32 R17, RZ, RZ, R11 ;  /* 0x000000ffff117224 */ /* 0x000fe400078e000b */
[----:B------:R-:W-:Y:S02]  /*33e0*/  IMAD R22, R22, R15, R23 ;  /* 0x0000000f16167224 */ /* 0x000fe400078e0217 */
[----:B---3--:R-:W-:Y:S01]  /*33f0*/  IMAD R21, R2, R21, UR30 ;  /* 0x0000001e02157e24 */ /* 0x008fe2000f8e0215 */
[----:B----4-:R-:W-:-:S04]  /*3400*/  ISETP.NE.AND P0, PT, R14, 0x1, PT ;  /* 0x000000010e00780c */ /* 0x010fc80003f05270 */
[----:B------:R-:W-:Y:S02]  /*3410*/  SEL R15, R21, R22, !P0 ;  /* 0x00000016150f7207 */ /* 0x000fe40004000000 */
[----:B------:R-:W-:-:S07]  /*3420*/  SEL R14, R22, R21, !P0 ;  /* 0x00000015160e7207 */ /* 0x000fce0004000000 */
.L_x_12:
[----:B------:R-:W-:Y:S01]  /*3430*/  BAR.SYNC.DEFER_BLOCKING 0x0 ;  /* 0x0000000000007b1d */ /* 0x000fe20000010000 */
[----:B------:R-:W-:-:S13]  /*3440*/  LOP3.LUT P0, RZ, R16, 0x2, RZ, 0xc0, !PT ;  /* 0x0000000210ff7812 */ /* 0x000fda000780c0ff */
[----:B------:R-:W-:Y:S05]  /*3450*/  @P0 EXIT ;  /* 0x000000000000094d */ /* 0x000fea0003800000 */
[----:B------:R-:W3:Y:S01]  /*3460*/  S2UR UR5, SR_CgaCtaId ;  /* 0x00000000000579c3 */ /* 0x000ee20000008800 */
[----:B------:R-:W-:-:S09]  /*3470*/  UISETP.NE.AND UP0, UPT, UR37, 0x2, UPT ;  /* 0x000000022500788c */ /* 0x000fd2000bf05270 */
[----:B------:R-:W-:Y:S05]  /*3480*/  BRA.U UP0, `(.L_x_22) ;  /* 0x0000001500307547 */ /* 0x000fea000b800000 */
[----:B------:R-:W-:-:S08]  /*3490*/  NOP ;  /* 0x0000000000007918 */ /* 0x000fd00000000000 */
[----:B-12--5:R-:W1:-:S00]  /*34a0*/  USETMAXREG.DEALLOC.CTAPOOL 0x88 ;  /* 0x00000088000079c8 */ /* 0x026e4000080e0500 */
[----:B-1----:R-:W-:Y:S01]  /*34b0*/  ISETP.EQ.OR P1, PT, R8, RZ, P2 ;  /* 0x000000ff0800720c */ /* 0x002fe20001722670 */
[----:B------:R-:W-:Y:S01]  /*34c0*/  IMAD.MOV.U32 R19, RZ, RZ, 0x1 ;  /* 0x00000001ff137424 */ /* 0x000fe200078e00ff */
[----:B------:R-:W-:Y:S01]  /*34d0*/  PLOP3.LUT P4, PT, PT, PT, PT, 0x8, 0x80 ;  /* 0x000000000080781c */ /* 0x000fe20003f8e170 */
[----:B------:R-:W-:Y:S01]  /*34e0*/  IMAD.MOV.U32 R16, RZ, RZ, RZ ;  /* 0x000000ffff107224 */ /* 0x000fe200078e00ff */
[----:B------:R-:W-:Y:S01]  /*34f0*/  PRMT R18, RZ, 0x7610, R18 ;  /* 0x00007610ff127816 */ /* 0x000fe20000000012 */
[----:B------:R-:W-:Y:S01]  /*3500*/  UMOV UR15, URZ ;  /* 0x000000ff000f7c82 */ /* 0x000fe20008000000 */
[----:B------:R-:W-:-:S09]  /*3510*/  UMOV UR14, URZ ;  /* 0x000000ff000e7c82 */ /* 0x000fd20008000000 */
.L_x_46:
[----:B------:R-:W1:Y:S02]  /*3520*/  LDC.64 R24, c[0x0][0x390] ;  /* 0x0000e400ff187b82 */ /* 0x000e640000000a00 */
[----:B-1-3--:R-:W-:-:S05]  /*3530*/  IMAD.WIDE R24, R17, 0xc, R24 ;  /* 0x0000000c11187825 */ /* 0x00afca00078e0218 */
[----:B------:R-:W2:Y:S02]  /*3540*/  LDG.E R0, desc[UR50][R24.64+0x8] ;  /* 0x0000083218007981 */ /* 0x000ea4000c1e1900 */
[----:B--2---:R-:W-:Y:S01]  /*3550*/  R2UR UR4, R0 ;  /* 0x00000000000472ca */ /* 0x004fe200000e0000 */
[----:B----4-:R-:W-:-:S14]  /*3560*/  @P4 BRA `(.L_x_23) ;  /* 0x0000000400cc4947 */ /* 0x010fdc0003800000 */
[----:B------:R-:W1:Y:S01]  /*3570*/  S2R R12, SR_LANEID ;  /* 0x00000000000c7919 */ /* 0x000e620000000000 */
[----:B------:R-:W-:Y:S02]  /*3580*/  ELECT P0, URZ, PT ;  /* 0x0000000000ff782f */ /* 0x000fe40003800000 */
[----:B------:R-:W-:Y:S01]  /*3590*/  MOV R0, 0x400 ;  /* 0x0000040000007802 */ /* 0x000fe20000000f00 */
[----:B------:R-:W-:Y:S01]  /*35a0*/  BSSY.RECONVERGENT B0, `(.L_x_24) ;  /* 0x0000055000007945 */ /* 0x000fe20003800200 */
[----:B------:R-:W2:Y:S01]  /*35b0*/  S2R R3, SR_CgaCtaId ;  /* 0x0000000000037919 */ /* 0x000ea20000008800 */
[----:B------:R-:W-:Y:S01]  /*35c0*/  LOP3.LUT R13, R18, 0xffff, RZ, 0xc0, !PT ;  /* 0x0000ffff120d7812 */ /* 0x000fe200078ec0ff */
[----:B-1----:R-:W-:Y:S01]  /*35d0*/  IMAD.SHL.U32 R12, R12, 0x4, RZ ;  /* 0x000000040c0c7824 */ /* 0x002fe200078e00ff */
[----:B--2---:R-:W-:-:S04]  /*35e0*/  LEA R3, R3, R0, 0x18 ;  /* 0x0000000003037211 */ /* 0x004fc800078ec0ff */
[----:B------:R-:W-:Y:S02]  /*35f0*/  IADD3 R0, PT, PT, R12, 0x480, R3 ;  /* 0x000004800c007810 */ /* 0x000fe40007ffe003 */
[----:B------:R-:W-:Y:S05]  /*3600*/  @!P0 BRA `(.L_x_25) ;  /* 0x0000000400388947 */ /* 0x000fea0003800000 */
[----:B------:R-:W1:Y:S01]  /*3610*/  LDC.64 R10, c[0x0][0x830] ;  /* 0x00020c00ff0a7b82 */ /* 0x000e620000000a00 */
[----:B------:R-:W2:Y:S04]  /*3620*/  LDG.E R20, desc[UR50][R24.64+0x4] ;  /* 0x0000043218147981 */ /* 0x000ea8000c1e1900 */
[----:B------:R4:W5:Y:S03]  /*3630*/  LDG.E R9, desc[UR50][R24.64] ;  /* 0x0000003218097981 */ /* 0x000966000c1e1900 */
[----:B------:R-:W3:Y:S08]  /*3640*/  LDC.64 R6, c[0x0][0x840] ;  /* 0x00021000ff067b82 */ /* 0x000ef00000000a00 */
[----:B------:R-:W4:Y:S01]  /*3650*/  LDC.64 R4, c[0x0][0x828] ;  /* 0x00020a00ff047b82 */ /* 0x000f220000000a00 */
[----:B-1----:R-:W-:-:S07]  /*3660*/  IMAD.WIDE R10, R17, 0x8, R10 ;  /* 0x00000008110a7825 */ /* 0x002fce00078e020a */
[----:B------:R-:W1:Y:S01]  /*3670*/  LDC.64 R2, c[0x0][0x838] ;  /* 0x00020e00ff027b82 */ /* 0x000e620000000a00 */
[----:B------:R-:W2:Y:S01]  /*3680*/  LDG.E.64 R10, desc[UR50][R10.64] ;  /* 0x000000320a0a7981 */ /* 0x000ea2000c1e1b00 */
[----:B---3--:R-:W-:-:S06]  /*3690*/  IMAD.WIDE R6, R17, 0x8, R6 ;  /* 0x0000000811067825 */ /* 0x008fcc00078e0206 */
[----:B------:R-:W3:Y:S01]  /*36a0*/  LDG.E.64 R6, desc[UR50][R6.64] ;  /* 0x0000003206067981 */ /* 0x000ee2000c1e1b00 */
[----:B----4-:R-:W-:-:S06]  /*36b0*/  IMAD.WIDE R26, R17, 0x8, R4 ;  /* 0x00000008111a7825 */ /* 0x010fcc00078e0204 */
[----:B------:R-:W4:Y:S01]  /*36c0*/  LDG.E.64 R26, desc[UR50][R26.64] ;  /* 0x000000321a1a7981 */ /* 0x000f22000c1e1b00 */
[----:B-1----:R-:W-:-:S06]  /*36d0*/  IMAD.WIDE R22, R17, 0x8, R2 ;  /* 0x0000000811167825 */ /* 0x002fcc00078e0202 */
[----:B------:R-:W4:Y:S01]  /*36e0*/  LDG.E.64 R22, desc[UR50][R22.64] ;  /* 0x0000003216167981 */ /* 0x000f22000c1e1b00 */
[----:B------:R-:W1:Y:S01]  /*36f0*/  S2UR UR5, SR_CgaCtaId ;  /* 0x00000000000579c3 */ /* 0x000e620000008800 */
[----:B------:R-:W-:Y:S02]  /*3700*/  UMOV UR6, 0x400 ;  /* 0x0000040000067882 */ /* 0x000fe40000000000 */
[----:B-1----:R-:W-:-:S09]  /*3710*/  ULEA UR5, UR5, UR6, 0x18 ;  /* 0x0000000605057291 */ /* 0x002fd2000f8ec0ff */
[----:B------:R-:W1:Y:S04]  /*3720*/  LDS R5, [UR5+0x49c] ;  /* 0x00049c05ff057984 */ /* 0x000e680008000800 */
[----:B------:R-:W1:Y:S01]  /*3730*/  LDS R4, [UR5+0x51c] ;  /* 0x00051c05ff047984 */ /* 0x000e620008000800 */
[----:B------:R-:W-:Y:S02]  /*3740*/  UIADD3 UR7, UPT, UPT, UR5, 0x480, URZ ;  /* 0x0000048005077890 */ /* 0x000fe4000fffe0ff */
[----:B------:R-:W-:Y:S01]  /*3750*/  UIADD3 UR6, UPT, UPT, UR5, 0x500, URZ ;  /* 0x0000050005067890 */ /* 0x000fe2000fffe0ff */
[----:B------:R-:W-:Y:S04]  /*3760*/  STS [UR5+0x4b0], RZ ;  /* 0x0004b0ffff007988 */ /* 0x000fe80008000805 */
[----:B------:R-:W-:Y:S01]  /*3770*/  STS [UR5+0x530], RZ ;  /* 0x000530ffff007988 */ /* 0x000fe20008000805 */
[----:B--2---:R-:W-:-:S04]  /*3780*/  SHF.L.U64.HI R28, R10, 0x1, R11 ;  /* 0x000000010a1c7819 */ /* 0x004fc8000001020b */
[----:B------:R-:W-:Y:S02]  /*3790*/  LOP3.LUT R28, R28, 0x1fffffff, RZ, 0xc0, !PT ;  /* 0x1fffffff1c1c7812 */ /* 0x000fe400078ec0ff */
[----:B---3--:R-:W-:-:S04]  /*37a0*/  SHF.L.U64.HI R17, R6, 0x1, R7 ;  /* 0x0000000106117819 */ /* 0x008fc80000010207 */
[----:B------:R-:W-:Y:S02]  /*37b0*/  LOP3.LUT R17, R17, 0x1fffffff, RZ, 0xc0, !PT ;  /* 0x1fffffff11117812 */ /* 0x000fe400078ec0ff */
[----:B------:R-:W-:Y:S02]  /*37c0*/  SHF.R.U32.HI R2, RZ, 0x4, R28 ;  /* 0x00000004ff027819 */ /* 0x000fe4000001161c */
[----:B------:R-:W-:Y:S02]  /*37d0*/  SHF.R.U32.HI R3, RZ, 0x4, R17 ;  /* 0x00000004ff037819 */ /* 0x000fe40000011611 */
[----:B-1----:R-:W-:Y:S02]  /*37e0*/  LOP3.LUT R2, R5, 0xf, R2, 0xb8, !PT ;  /* 0x0000000f05027812 */ /* 0x002fe400078eb802 */
[----:B------:R-:W-:-:S03]  /*37f0*/  LOP3.LUT R11, R4, 0xf, R3, 0xb8, !PT ;  /* 0x0000000f040b7812 */ /* 0x000fc600078eb803 */
[----:B------:R-:W-:Y:S04]  /*3800*/  STS [UR5+0x49c], R2 ;  /* 0x00049c02ff007988 */ /* 0x000fe80008000805 */
[----:B------:R-:W-:Y:S04]  /*3810*/  STS [UR5+0x51c], R11 ;  /* 0x00051c0bff007988 */ /* 0x000fe80008000805 */
[----:B------:R-:W1:Y:S04]  /*3820*/  LDS R4, [UR5+0x49c] ;  /* 0x00049c05ff047984 */ /* 0x000e680008000800 */
[----:B------:R-:W2:Y:S01]  /*3830*/  LDS R3, [UR5+0x51c] ;  /* 0x00051c05ff037984 */ /* 0x000ea20008000800 */
[----:B-1----:R-:W-:-:S02]  /*3840*/  LOP3.LUT R7, R4, 0xf0, RZ, 0xb8, !PT ;  /* 0x000000f004077812 */ /* 0x002fc400078eb8ff */
[----:B--2---:R-:W-:-:S03]  /*3850*/  LOP3.LUT R8, R3, 0xf0, RZ, 0xb8, !PT ;  /* 0x000000f003087812 */ /* 0x004fc600078eb8ff */
[----:B------:R-:W-:Y:S04]  /*3860*/  STS [UR5+0x49c], R7 ;  /* 0x00049c07ff007988 */ /* 0x000fe80008000805 */
[----:B------:R-:W-:Y:S04]  /*3870*/  STS [UR5+0x51c], R8 ;  /* 0x00051c08ff007988 */ /* 0x000fe80008000805 */
[----:B------:R-:W1:Y:S04]  /*3880*/  LDS R5, [UR5+0x49c] ;  /* 0x00049c05ff057984 */ /* 0x000e680008000800 */
[----:B------:R-:W2:Y:S01]  /*3890*/  LDS R3, [UR5+0x51c] ;  /* 0x00051c05ff037984 */ /* 0x000ea20008000800 */
[----:B------:R-:W-:-:S02]  /*38a0*/  IMAD.U32 R4, RZ, RZ, UR7 ;  /* 0x00000007ff047e24 */ /* 0x000fc4000f8e00ff */
[----:B------:R-:W-:-:S03]  /*38b0*/  IMAD.U32 R2, RZ, RZ, UR6 ;  /* 0x00000006ff027e24 */ /* 0x000fc6000f8e00ff */
[----:B------:R-:W-:Y:S02]  /*38c0*/  SHF.R.U64 R4, R4, 0x4, RZ ;  /* 0x0000000404047819 */ /* 0x000fe400000012ff */
[----:B------:R-:W-:Y:S02]  /*38d0*/  SHF.R.U64 R2, R2, 0x4, RZ ;  /* 0x0000000402027819 */ /* 0x000fe400000012ff */
[----:B-1----:R-:W-:Y:S02]  /*38e0*/  LOP3.LUT R5, R5, 0xf00, RZ, 0xb8, !PT ;  /* 0x00000f0005057812 */ /* 0x002fe400078eb8ff */
[----:B--2---:R-:W-:-:S03]  /*38f0*/  LOP3.LUT R3, R3, 0xf00, RZ, 0xb8, !PT ;  /* 0x00000f0003037812 */ /* 0x004fc600078eb8ff */
[----:B------:R1:W-:Y:S04]  /*3900*/  STS.64 [UR5+0x498], R4 ;  /* 0x00049804ff007988 */ /* 0x0003e80008000a05 */
[----:B------:R-:W-:Y:S04]  /*3910*/  STS.64 [UR5+0x518], R2 ;  /* 0x00051802ff007988 */ /* 0x000fe80008000a05 */
[----:B------:R-:W2:Y:S04]  /*3920*/  LDS R24, [UR5+0x49c] ;  /* 0x00049c05ff187984 */ /* 0x000ea80008000800 */
[----:B------:R-:W3:Y:S01]  /*3930*/  LDS R21, [UR5+0x51c] ;  /* 0x00051c05ff157984 */ /* 0x000ee20008000800 */
[----:B------:R-:W-:Y:S01]  /*3940*/  IMAD.SHL.U32 R10, R10, 0x2, RZ ;  /* 0x000000020a0a7824 */ /* 0x000fe200078e00ff */
[----:B------:R-:W-:Y:S01]  /*3950*/  UIADD3 UR6, UPT, UPT, UR4, -0x1, URZ ;  /* 0xffffffff04067890 */ /* 0x000fe2000fffe0ff */
[----:B------:R-:W-:-:S03]  /*3960*/  IMAD.SHL.U32 R25, R6, 0x2, RZ ;  /* 0x0000000206197824 */ /* 0x000fc600078e00ff */
[----:B------:R-:W-:Y:S02]  /*3970*/  LOP3.LUT R7, R10, 0xfffffffe, RZ, 0xc0, !PT ;  /* 0xfffffffe0a077812 */ /* 0x000fe400078ec0ff */
[----:B------:R-:W-:Y:S01]  /*3980*/  IMAD.U32 R8, RZ, RZ, UR6 ;  /* 0x00000006ff087e24 */ /* 0x000fe2000f8e00ff */
[----:B------:R-:W-:Y:S01]  /*3990*/  STS [UR5+0x490], R4 ;  /* 0x00049004ff007988 */ /* 0x000fe20008000805 */
[----:B-1----:R-:W-:Y:S01]  /*39a0*/  VIADD R5, R20, 0xffffffff ;  /* 0xffffffff14057836 */ /* 0x002fe20000000000 */
[----:B------:R-:W-:Y:S02]  /*39b0*/  LOP3.LUT R20, R25, 0xfffffffe, RZ, 0xc0, !PT ;  /* 0xfffffffe19147812 */ /* 0x000fe400078ec0ff */
[----:B------:R1:W-:Y:S01]  /*39c0*/  STS [UR5+0x494], R4 ;  /* 0x00049404ff007988 */ /* 0x0003e20008000805 */
[----:B------:R-:W-:Y:S02]  /*39d0*/  SHF.R.U64 R28, R7, 0x4, R28 ;  /* 0x00000004071c7819 */ /* 0x000fe4000000121c */
[----:B------:R-:W-:-:S02]  /*39e0*/  CS2R R10, SRZ ;  /* 0x00000000000a7805 */ /* 0x000fc4000001ff00 */
[----:B------:R-:W-:Y:S01]  /*39f0*/  CS2R R6, SRZ ;  /* 0x0000000000067805 */ /* 0x000fe2000001ff00 */
[----:B-----5:R-:W-:Y:S01]  /*3a00*/  VIADD R9, R9, 0xffffffff ;  /* 0xffffffff09097836 */ /* 0x020fe20000000000 */
[----:B------:R-:W-:Y:S01]  /*3a10*/  SHF.R.U64 R20, R20, 0x4, R17 ;  /* 0x0000000414147819 */ /* 0x000fe20000001211 */
[----:B------:R4:W-:Y:S04]  /*3a20*/  STS [UR5+0x510], R2 ;  /* 0x00051002ff007988 */ /* 0x0009e80008000805 */
[----:B------:R4:W-:Y:S04]  /*3a30*/  STS [UR5+0x514], R2 ;  /* 0x00051402ff007988 */ /* 0x0009e80008000805 */
[----:B------:R4:W-:Y:S01]  /*3a40*/  STS.128 [UR5+0x4a0], R8 ;  /* 0x0004a008ff007988 */ /* 0x0009e20008000c05 */
[----:B--2---:R-:W-:Y:S01]  /*3a50*/  LOP3.LUT R24, R24, 0xf000, RZ, 0xb8, !PT ;  /* 0x0000f00018187812 */ /* 0x004fe200078eb8ff */
[----:B-1----:R-:W-:Y:S01]  /*3a60*/  IMAD.MOV.U32 R4, RZ, RZ, R8 ;  /* 0x000000ffff047224 */ /* 0x002fe200078e0008 */
[----:B---3--:R-:W-:Y:S01]  /*3a70*/  LOP3.LUT R21, R21, 0xf000, RZ, 0xb8, !PT ;  /* 0x0000f00015157812 */ /* 0x008fe200078eb8ff */
[----:B------:R1:W-:Y:S04]  /*3a80*/  STS [UR5+0x48c], R28 ;  /* 0x00048c1cff007988 */ /* 0x0003e80008000805 */
[----:B------:R1:W-:Y:S04]  /*3a90*/  STS.128 [UR5+0x520], R4 ;  /* 0x00052004ff007988 */ /* 0x0003e80008000c05 */
[----:B----4-:R1:W-:Y:S04]  /*3aa0*/  STS.64 [UR5+0x480], R26 ;  /* 0x0004801aff007988 */ /* 0x0103e80008000a05 */
[----:B------:R1:W-:Y:S04]  /*3ab0*/  STS.64 [UR5+0x500], R22 ;  /* 0x00050016ff007988 */ /* 0x0003e80008000a05 */
[----:B------:R1:W-:Y:S04]  /*3ac0*/  STS [UR5+0x50c], R20 ;  /* 0x00050c14ff007988 */ /* 0x0003e80008000805 */
[----:B------:R1:W-:Y:S04]  /*3ad0*/  STS [UR5+0x49c], R24 ;  /* 0x00049c18ff007988 */ /* 0x0003e80008000805 */
[----:B------:R1:W-:Y:S02]  /*3ae0*/  STS [UR5+0x51c], R21 ;  /* 0x00051c15ff007988 */ /* 0x0003e40008000805 */
.L_x_25:
[----:B---3--:R-:W-:Y:S05]  /*3af0*/  BSYNC.RECONVERGENT B0 ;  /* 0x0000000000007941 */ /* 0x008fea0003800200 */
.L_x_24:
[----:B------:R-:W-:Y:S01]  /*3b00*/  NOP ;  /* 0x0000000000007918 */ /* 0x000fe20000000000 */
[----:B------:R2:W3:Y:S01]  /*3b10*/  LDS R2, [R0] ;  /* 0x0000000000027984 */ /* 0x0004e20000000800 */
[----:B------:R-:W-:Y:S01]  /*3b20*/  IMAD R13, R13, 0x8889, RZ ;  /* 0x000088890d0d7824 */ /* 0x000fe200078e02ff */
[----:B------:R-:W-:Y:S01]  /*3b30*/  ELECT P0, URZ, PT ;  /* 0x0000000000ff782f */ /* 0x000fe20003800000 */
[----:B------:R-:W-:Y:S01]  /*3b40*/  BSSY.RECONVERGENT B0, `(.L_x_26) ;  /* 0x000000b000007945 */ /* 0x000fe20003800200 */
[----:B------:R2:W4:Y:S02]  /*3b50*/  LDS R3, [R0+0x80] ;  /* 0x0000800000037984 */ /* 0x0005240000000800 */
[----:B-1----:R-:W-:-:S04]  /*3b60*/  SHF.R.U32.HI R4, RZ, 0x13, R13 ;  /* 0x00000013ff047819 */ /* 0x002fc8000001160d */
[----:B------:R-:W-:-:S05]  /*3b70*/  PRMT R4, R4, 0x9910, RZ ;  /* 0x0000991004047816 */ /* 0x000fca00000000ff */
[----:B------:R-:W-:-:S04]  /*3b80*/  IMAD R4, R4, 0xf, RZ ;  /* 0x0000000f04047824 */ /* 0x000fc800078e02ff */
[----:B------:R-:W-:-:S05]  /*3b90*/  IMAD.MOV R4, RZ, RZ, -R4 ;  /* 0x000000ffff047224 */ /* 0x000fca00078e0a04 */
[----:B------:R-:W-:-:S05]  /*3ba0*/  PRMT R5, R4, 0x7710, RZ ;  /* 0x0000771004057816 */ /* 0x000fca00000000ff */
[----:B------:R-:W-:Y:S01]  /*3bb0*/  IMAD.IADD R4, R5, 0x1, R18 ;  /* 0x0000000105047824 */ /* 0x000fe200078e0212 */
[----:B--2---:R-:W-:Y:S05]  /*3bc0*/  @!P0 BRA `(.L_x_27) ;  /* 0x0000000000088947 */ /* 0x004fea0003800000 */
[----:B------:R0:W-:Y:S01]  /*3bd0*/  UTMACMDFLUSH ;  /* 0x00000000000079b7 */ /* 0x0001e20000000000 */
[----:B------:R-:W-:-:S04]  /*3be0*/  DEPBAR.LE SB0, 0x0 ;  /* 0x000080000000791a */ /* 0x000fc80000000000 */
.L_x_27:
[----:B------:R-:W-:Y:S05]  /*3bf0*/  BSYNC.RECONVERGENT B0 ;  /* 0x0000000000007941 */ /* 0x000fea0003800200 */
.L_x_26:
[----:B------:R-:W-:-:S13]  /*3c00*/  R2UR UR5, R4 ;  /* 0x00000000040572ca */ /* 0x000fda00000e0000 */
[----:B------:R-:W-:-:S04]  /*3c10*/  ULOP3.LUT UR5, UR5, 0xffff, URZ, 0xc0, !UPT ;  /* 0x0000ffff05057892 */ /* 0x000fc8000f8ec0ff */
[----:B------:R-:W-:Y:S02]  /*3c20*/  UIMAD.WIDE.U32 UR6, UR5, 0x80, UR34 ;  /* 0x00000080050678a5 */ /* 0x000fe4000f8e0022 */
[----:B------:R-:W-:-:S04]  /*3c30*/  UIMAD.WIDE.U32 UR8, UR5, 0x80, UR32 ;  /* 0x00000080050878a5 */ /* 0x000fc8000f8e0020 */
[C---:B------:R-:W-:Y:S02]  /*3c40*/  IADD3 R4, P3, PT, R12.reuse, UR6, RZ ;  /* 0x000000060c047c10 */ /* 0x040fe4000ff7e0ff */
[----:B------:R-:W-:-:S03]  /*3c50*/  IADD3 R12, P0, PT, R12, UR8, RZ ;  /* 0x000000080c0c7c10 */ /* 0x000fc6000ff1e0ff */
[----:B------:R-:W-:Y:S02]  /*3c60*/  IMAD.X R5, RZ, RZ, UR7, P3 ;  /* 0x00000007ff057e24 */ /* 0x000fe400098e06ff */
[----:B------:R-:W-:-:S03]  /*3c70*/  IMAD.X R13, RZ, RZ, UR9, P0 ;  /* 0x00000009ff0d7e24 */ /* 0x000fc600080e06ff */
[----:B---3--:R1:W5:Y:S04]  /*3c80*/  ATOMG.E.EXCH.STRONG.GPU PT, RZ, [R4], R2 ;  /* 0x0000000204ff73a8 */ /* 0x00836800041ee100 */
[----:B----4-:R1:W5:Y:S02]  /*3c90*/  ATOMG.E.EXCH.STRONG.GPU PT, RZ, [R12], R3 ;  /* 0x000000030cff73a8 */ /* 0x01036400041ee100 */
.L_x_23:
[----:B------:R-:W-:Y:S01]  /*3ca0*/  LOP3.LUT R0, R18, 0xffff, RZ, 0xc0, !PT ;  /* 0x0000ffff12007812 */ /* 0x000fe200078ec0ff */
[----:B------:R-:W2:Y:S01]  /*3cb0*/  S2UR UR13, SR_CgaCtaId ;  /* 0x00000000000d79c3 */ /* 0x000ea20000008800 */
[----:B------:R-:W-:-:S03]  /*3cc0*/  UMOV UR12, 0x400 ;  /* 0x00000400000c7882 */ /* 0x000fc60000000000 */
[----:B------:R-:W-:-:S05]  /*3cd0*/  IMAD R0, R0, 0x8889, RZ ;  /* 0x0000888900007824 */ /* 0x000fca00078e02ff */
[----:B------:R-:W-:-:S04]  /*3ce0*/  SHF.R.U32.HI R0, RZ, 0x13, R0 ;  /* 0x00000013ff007819 */ /* 0x000fc80000011600 */
[----:B------:R-:W-:-:S05]  /*3cf0*/  PRMT R0, R0, 0x9910, RZ ;  /* 0x0000991000007816 */ /* 0x000fca00000000ff */
[----:B------:R-:W-:-:S04]  /*3d00*/  IMAD R0, R0, 0xf, RZ ;  /* 0x0000000f00007824 */ /* 0x000fc800078e02ff */
[----:B------:R-:W-:Y:S01]  /*3d10*/  IMAD.MOV R0, RZ, RZ, -R0 ;  /* 0x000000ffff007224 */ /* 0x000fe200078e0a00 */
[----:B--2---:R-:W-:-:S04]  /*3d20*/  ULEA UR12, UR13, UR12, 0x18 ;  /* 0x0000000c0d0c7291 */ /* 0x004fc8000f8ec0ff */
[----:B-1----:R-:W-:Y:S01]  /*3d30*/  PRMT R3, R0, 0x7710, RZ ;  /* 0x0000771000037816 */ /* 0x002fe200000000ff */
[----:B---3--:R-:W-:Y:S01]  /*3d40*/  ULEA UR5, UR14, UR12, 0x3 ;  /* 0x0000000c0e057291 */ /* 0x008fe2000f8e18ff */
[----:B------:R-:W-:-:S03]  /*3d50*/  SHF.L.U32 R0, R19, 0x1f, RZ ;  /* 0x0000001f13007819 */ /* 0x000fc600000006ff */
[----:B------:R-:W-:-:S05]  /*3d60*/  IMAD.IADD R3, R3, 0x1, R18 ;  /* 0x0000000103037824 */ /* 0x000fca00078e0212 */
[----:B------:R-:W-:-:S13]  /*3d70*/  R2UR UR16, R3 ;  /* 0x00000000031072ca */ /* 0x000fda00000e0000 */
[----:B------:R-:W-:-:S04]  /*3d80*/  ULOP3.LUT UR16, UR16, 0xffff, URZ, 0xc0, !UPT ;  /* 0x0000ffff10107892 */ /* 0x000fc8000f8ec0ff */
[----:B------:R-:W-:Y:S02]  /*3d90*/  UIMAD.WIDE.U32 UR18, UR16, 0x80, UR34 ;  /* 0x00000080101278a5 */ /* 0x000fe4000f8e0022 */
[----:B------:R-:W-:Y:S01]  /*3da0*/  UIMAD.WIDE.U32 UR16, UR16, 0x80, UR32 ;  /* 0x00000080101078a5 */ /* 0x000fe2000f8e0020 */
[----:B------:R-:W-:Y:S11]  /*3db0*/  @P4 BRA `(.L_x_28) ;  /* 0x00000000001c4947 */ /* 0x000ff60003800000 */
[----:B------:R-:W-:-:S04]  /*3dc0*/  DEPBAR {5,4,3,2,1,0} ;  /* 0x0000003f0000791a */ /* 0x000fc80000000000 */
[----:B------:R-:W1:Y:S02]  /*3dd0*/  CCTL.E.C.LDCU.IV.DEEP [UR18] ;  /* 0x0000000012007540 */ /* 0x000e640009c08000 */
[----:B-1----:R1:W-:Y:S01]  /*3de0*/  UTMACCTL.IV [UR18] ;  /* 0x00000000120079b9 */ /* 0x0023e20008000000 */
[----:B------:R-:W-:-:S04]  /*3df0*/  DEPBAR {5,4,3,2,1,0} ;  /* 0x0000003f0000791a */ /* 0x000fc80000000000 */
[----:B------:R-:W2:Y:S02]  /*3e00*/  CCTL.E.C.LDCU.IV.DEEP [UR16] ;  /* 0x0000000010007540 */ /* 0x000ea40009c08000 */
[----:B--2---:R1:W-:Y:S01]  /*3e10*/  UTMACCTL.IV [UR16] ;  /* 0x00000000100079b9 */ /* 0x0043e20008000000 */
[----:B------:R-:W-:Y:S01]  /*3e20*/  NOP ;  /* 0x0000000000007918 */ /* 0x000fe20000000000 */
.L_x_28:
[----:B------:R-:W-:Y:S01]  /*3e30*/  UIADD3 UR6, UPT, UPT, UR4, 0x3f, URZ ;  /* 0x0000003f04067890 */ /* 0x000fe2000fffe0ff */
[----:B-----5:R2:W3:Y:S01]  /*3e40*/  SYNCS.PHASECHK.TRANS64.TRYWAIT P0, [UR5+0x28], R0 ;  /* 0x00002800ff0075a7 */ /* 0x0204e20008001105 */
[----:B------:R-:W-:Y:S01]  /*3e50*/  UIADD3 UR4, UPT, UPT, UR4, 0x7e, URZ ;  /* 0x0000007e04047890 */ /* 0x000fe2000fffe0ff */
[----:B------:R-:W-:Y:S01]  /*3e60*/  R2UR UR11, R15 ;  /* 0x000000000f0b72ca */ /* 0x000fe200000e0000 */
[----:B------:R-:W-:Y:S01]  /*3e70*/  USHF.R.S32.HI UR5, URZ, 0x1f, UR6 ;  /* 0x0000001fff057899 */ /* 0x000fe20008011406 */
[----:B------:R-:W-:Y:S01]  /*3e80*/  R2UR UR7, R14 ;  /* 0x000000000e0772ca */ /* 0x000fe200000e0000 */
[----:B------:R-:W-:Y:S02]  /*3e90*/  UMOV UR21, URZ ;  /* 0x000000ff00157c82 */ /* 0x000fe40008000000 */
[----:B------:R-:W-:-:S04]  /*3ea0*/  ULEA.HI UR5, UR5, UR6, URZ, 0x6 ;  /* 0x0000000605057291 */ /* 0x000fc8000f8f30ff */
[----:B------:R-:W-:-:S04]  /*3eb0*/  USHF.R.S32.HI UR22, URZ, 0x6, UR5 ;  /* 0x00000006ff167899 */ /* 0x000fc80008011405 */
[----:B------:R-:W-:Y:S02]  /*3ec0*/  UISETP.LT.U32.AND UP0, UPT, UR22, 0x5, UPT ;  /* 0x000000051600788c */ /* 0x000fe4000bf01070 */
[----:B------:R-:W-:Y:S02]  /*3ed0*/  USHF.L.U32 UR11, UR11, 0x7, URZ ;  /* 0x000000070b0b7899 */ /* 0x000fe400080006ff */
[----:B------:R-:W-:Y:S02]  /*3ee0*/  USEL UR20, UR22, 0x5, UP0 ;  /* 0x0000000516147887 */ /* 0x000fe40008000000 */
[----:B------:R-:W-:Y:S02]  /*3ef0*/  UISETP.GE.U32.AND UP0, UPT, UR4, 0x7f, UPT ;  /* 0x0000007f0400788c */ /* 0x000fe4000bf06070 */
[----:B------:R-:W-:-:S07]  /*3f00*/  USHF.L.U32 UR7, UR7, 0x7, URZ ;  /* 0x0000000707077899 */ /* 0x000fce00080006ff */
[----:B--2---:R-:W-:Y:S05]  /*3f10*/  BRA.U !UP0, `(.L_x_29) ;  /* 0x0000000108a07547 */ /* 0x004fea000b800000 */
[----:B------:R-:W-:Y:S01]  /*3f20*/  UMOV UR23, URZ ;  /* 0x000000ff00177c82 */ /* 0x000fe20008000000 */
[----:B------:R-:W-:-:S05]  /*3f30*/  UMOV UR24, UR14 ;  /* 0x0000000e00187c82 */ /* 0x000fca0008000000 */
.L_x_35:
[----:B--2---:R-:W-:Y:S01]  /*3f40*/  ULEA UR9, UR24, UR12, 0x3 ;  /* 0x0000000c18097291 */ /* 0x004fe2000f8e18ff */
[----:B---3--:R-:W-:Y:S01]  /*3f50*/  @!P2 MOV R2, 0x8000 ;  /* 0x000080000002a802 */ /* 0x008fe20000000f00 */
[----:B---34-:R-:W-:Y:S10]  /*3f60*/  @P0 BRA `(.L_x_30) ;  /* 0x00000000000c0947 */ /* 0x018ff40003800000 */
[----:B------:R-:W-:-:S04]  /*3f70*/  SHF.L.U32 R3, R19, 0x1f, RZ ;  /* 0x0000001f13037819 */ /* 0x000fc800000006ff */
[----:B------:R-:W2:Y:S02]  /*3f80*/  SYNCS.PHASECHK.TRANS64.TRYWAIT P0, [UR9+0x28], R3 ;  /* 0x00002803ff0075a7 */ /* 0x000ea40008001109 */
[----:B--2---:R-:W-:Y:S05]  /*3f90*/  @!P0 BRA `(.L_x_31) ;  /* 0x000000d000208947 */ /* 0x004fea0003800000 */
.L_x_30:
[----:B------:R3:W-:Y:S01]  /*3fa0*/  @!P2 SYNCS.ARRIVE.TRANS64 RZ, [UR9], R2 ;  /* 0x00000002ffffa9a7 */ /* 0x0007e20008000009 */
[----:B------:R-:W-:-:S04]  /*3fb0*/  ULOP3.LUT UR4, UR25, 0x2, URZ, 0xfc, !UPT ;  /* 0x0000000219047892 */ /* 0x000fc8000f8efcff */
[----:B------:R-:W-:-:S09]  /*3fc0*/  UISETP.NE.AND UP0, UPT, UR4, 0x2, UPT ;  /* 0x000000020400788c */ /* 0x000fd2000bf05270 */
[----:B------:R-:W-:Y:S05]  /*3fd0*/  BRA.U UP0, `(.L_x_32) ;  /* 0x0000000100047547 */ /* 0x000fea000b800000 */
[----:B-1----:R-:W-:Y:S05]  /*3fe0*/  BPT.TRAP 0x1 ;  /* 0x000000040000795c */ /* 0x002fea0000300000 */
.L_x_32:
[----:B------:R-:W-:Y:S04]  /*3ff0*/  BSSY.RECONVERGENT B0, `(.L_x_33) ;  /* 0x0000003000007945 */ /* 0x000fe80003800200 */
[----:B------:R-:W-:Y:S05]  /*4000*/  @P1 BRA `(.L_x_34) ;  /* 0x0000000000041947 */ /* 0x000fea0003800000 */
[----:B-1----:R-:W-:Y:S05]  /*4010*/  BPT.TRAP 0x1 ;  /* 0x000000040000795c */ /* 0x002fea0000300000 */
.L_x_34:
[----:B-1----:R-:W-:Y:S05]  /*4020*/  BSYNC.RECONVERGENT B0 ;  /* 0x0000000000007941 */ /* 0x002fea0003800200 */
.L_x_33:
[----:B------:R-:W-:Y:S02]  /*4030*/  UIADD3 UR14, UPT, UPT, UR24, 0x1, URZ ;  /* 0x00000001180e7890 */ /* 0x000fe4000fffe0ff */
[----:B------:R-:W-:Y:S02]  /*4040*/  USHF.L.U32 UR10, UR23, 0x6, URZ ;  /* 0x00000006170a7899 */ /* 0x000fe400080006ff */
[----:B------:R-:W-:Y:S01]  /*4050*/  UISETP.NE.AND UP0, UPT, UR14, 0x5, UPT ;  /* 0x000000050e00788c */ /* 0x000fe2000bf05270 */
[----:B------:R-:W-:Y:S01]  /*4060*/  UMOV UR26, 0x0 ;  /* 0x00000000001a7882 */ /* 0x000fe20000000000 */
[----:B------:R-:W-:Y:S02]  /*4070*/  UMOV UR27, 0x10000000 ;  /* 0x10000000001b7882 */ /* 0x000fe40000000000 */
[----:B------:R-:W-:Y:S02]  /*4080*/  USEL UR5, URZ, 0x1, UP0 ;  /* 0x00000001ff057887 */ /* 0x000fe40008000000 */
[----:B------:R-:W-:Y:S01]  /*4090*/  USEL UR14, UR14, URZ, UP0 ;  /* 0x000000ff0e0e7287 */ /* 0x000fe20008000000 */
[----:B------:R-:W-:Y:S01]  /*40a0*/  UMOV UR6, UR10 ;  /* 0x0000000a00067c82 */ /* 0x000fe20008000000 */
[----:B------:R-:W-:-:S02]  /*40b0*/  UIADD3 UR23, UPT, UPT, UR23, 0x1, URZ ;  /* 0x0000000117177890 */ /* 0x000fc4000fffe0ff */
[----:B------:R-:W-:Y:S01]  /*40c0*/  LOP3.LUT R19, R19, UR5, RZ, 0x3c, !PT ;  /* 0x0000000513137c12 */ /* 0x000fe2000f8e3cff */
[----:B------:R-:W-:Y:S01]  /*40d0*/  ULEA UR4, UR14, UR12, 0x3 ;  /* 0x0000000c0e047291 */ /* 0x000fe2000f8e18ff */
[----:B------:R-:W-:Y:S02]  /*40e0*/  UMOV UR5, UR9 ;  /* 0x0000000900057c82 */ /* 0x000fe40008000000 */
[----:B--2---:R-:W-:Y:S01]  /*40f0*/  SHF.L.U32 R0, R19, 0x1f, RZ ;  /* 0x0000001f13007819 */ /* 0x004fe200000006ff */
[----:B------:R-:W-:Y:S01]  /*4100*/  UISETP.NE.AND UP0, UPT, UR23, UR20, UPT ;  /* 0x000000141700728c */ /* 0x000fe2000bf05270 */
[----:B------:R-:W-:-:S04]  /*4110*/  UMOV UR21, UR20 ;  /* 0x0000001400157c82 */ /* 0x000fc80008000000 */
[----:B------:R2:W4:Y:S01]  /*4120*/  SYNCS.PHASECHK.TRANS64.TRYWAIT P0, [UR4+0x28], R0 ;  /* 0x00002800ff0075a7 */ /* 0x0005220008001104 */
[----:B------:R-:W-:-:S03]  /*4130*/  ULEA UR4, UR24, UR12, 0xe ;  /* 0x0000000c18047291 */ /* 0x000fc6000f8e70ff */
[----:B------:R-:W-:Y:S01]  /*4140*/  UMOV UR24, UR14 ;  /* 0x0000000e00187c82 */ /* 0x000fe20008000000 */
[----:B------:R-:W-:Y:S02]  /*4150*/  UIADD3 UR8, UPT, UPT, UR4, 0x9400, URZ ;  /* 0x0000940004087890 */ /* 0x000fe4000fffe0ff */
[----:B------:R-:W-:-:S07]  /*4160*/  UIADD3 UR4, UPT, UPT, UR4, 0x1d400, URZ ;  /* 0x0001d40004047890 */ /* 0x000fce000fffe0ff */
[----:B------:R2:W-:Y:S02]  /*4170*/  UTMALDG.2D [UR8], [UR18], desc[UR26] ;  /* 0x00001a08120075b4 */ /* 0x0005e40008009000 */
[----:B------:R2:W-:Y:S01]  /*4180*/  UTMALDG.2D [UR4], [UR16], desc[UR26] ;  /* 0x00001a04100075b4 */ /* 0x0005e20008009000 */
[----:B------:R-:W-:Y:S05]  /*4190*/  BRA.U UP0, `(.L_x_35) ;  /* 0xfffffffd00687547 */ /* 0x000fea000b83ffff */
.L_x_29:
[----:B--2---:R-:W-:Y:S01]  /*41a0*/  ULEA UR4, UR14, UR12, 0x3 ;  /* 0x0000000c0e047291 */ /* 0x004fe2000f8e18ff */
[----:B------:R-:W-:Y:S01]  /*41b0*/  SHF.L.U32 R0, R19, 0x1f, RZ ;  /* 0x0000001f13007819 */ /* 0x000fe200000006ff */
[----:B------:R-:W-:Y:S01]  /*41c0*/  @!P4 SYNCS.ARRIVE.TRANS64.A1T0 RZ, [UR12+0x98], RZ ;  /* 0x000098ffffffc9a7 */ /* 0x000fe2000810000c */
[----:B------:R-:W-:-:S06]  /*41d0*/  UISETP.GT.AND UP0, UPT, UR22, UR20, UPT ;  /* 0x000000141600728c */ /* 0x000fcc000bf04270 */
[----:B---34-:R2:W3:Y:S03]  /*41e0*/  SYNCS.PHASECHK.TRANS64.TRYWAIT P0, [UR4+0x28], R0 ;  /* 0x00002800ff0075a7 */ /* 0x0184e60008001104 */
[----:B------:R-:W-:Y:S05]  /*41f0*/  BRA.U !UP0, `(.L_x_36) ;  /* 0x00000001089c7547 */ /* 0x000fea000b800000 */
[----:B------:R-:W-:Y:S01]  /*4200*/  UIADD3 UR20, UPT, UPT, -UR20, UR21, UR22 ;  /* 0x0000001514147290 */ /* 0x000fe2000fffe116 */
[----:B------:R-:W-:-:S11]  /*4210*/  UMOV UR24, UR14 ;  /* 0x0000000e00187c82 */ /* 0x000fd60008000000 */
.L_x_42:
[----:B----4-:R-:W-:Y:S01]  /*4220*/  ULEA UR9, UR24, UR12, 0x3 ;  /* 0x0000000c18097291 */ /* 0x010fe2000f8e18ff */
[----:B---3--:R-:W-:Y:S01]  /*4230*/  @!P2 MOV R2, 0x8000 ;  /* 0x000080000002a802 */ /* 0x008fe20000000f00 */
[----:B-1-3--:R-:W-:Y:S10]  /*4240*/  @P0 BRA `(.L_x_37) ;  /* 0x00000000000c0947 */ /* 0x00aff40003800000 */
[----:B------:R-:W-:-:S04]  /*4250*/  SHF.L.U32 R3, R19, 0x1f, RZ ;  /* 0x0000001f13037819 */ /* 0x000fc800000006ff */
[----:B------:R-:W3:Y:S02]  /*4260*/  SYNCS.PHASECHK.TRANS64.TRYWAIT P0, [UR9+0x28], R3 ;  /* 0x00002803ff0075a7 */ /* 0x000ee40008001109 */
[----:B---3--:R-:W-:Y:S05]  /*4270*/  @!P0 BRA `(.L_x_38) ;  /* 0x000000cc00808947 */ /* 0x008fea0003800000 */
.L_x_37:
[----:B------:R3:W-:Y:S01]  /*4280*/  @!P2 SYNCS.ARRIVE.TRANS64 RZ, [UR9], R2 ;  /* 0x00000002ffffa9a7 */ /* 0x0007e20008000009 */
[----:B------:R-:W-:-:S04]  /*4290*/  ULOP3.LUT UR4, UR25, 0x2, URZ, 0xfc, !UPT ;  /* 0x0000000219047892 */ /* 0x000fc8000f8efcff */
[----:B------:R-:W-:-:S09]  /*42a0*/  UISETP.NE.AND UP0, UPT, UR4, 0x2, UPT ;  /* 0x000000020400788c */ /* 0x000fd2000bf05270 */
[----:B------:R-:W-:Y:S05]  /*42b0*/  BRA.U UP0, `(.L_x_39) ;  /* 0x0000000100047547 */ /* 0x000fea000b800000 */
[----:B-1----:R-:W-:Y:S05]  /*42c0*/  BPT.TRAP 0x1 ;  /* 0x000000040000795c */ /* 0x002fea0000300000 */
.L_x_39:
[----:B------:R-:W-:Y:S04]  /*42d0*/  BSSY.RECONVERGENT B0, `(.L_x_40) ;  /* 0x0000003000007945 */ /* 0x000fe80003800200 */
[----:B------:R-:W-:Y:S05]  /*42e0*/  @P1 BRA `(.L_x_41) ;  /* 0x0000000000041947 */ /* 0x000fea0003800000 */
[----:B-1----:R-:W-:Y:S05]  /*42f0*/  BPT.TRAP 0x1 ;  /* 0x000000040000795c */ /* 0x002fea0000300000 */
.L_x_41:
[----:B-1----:R-:W-:Y:S05]  /*4300*/  BSYNC.RECONVERGENT B0 ;  /* 0x0000000000007941 */ /* 0x002fea0003800200 */
.L_x_40:
        /* <DEDUP_REMOVED lines=13> */
[----:B------:R-:W-:-:S05]  /*43e0*/  UISETP.NE.AND UP0, UPT, UR21, UR20, UPT ;  /* 0x000000141500728c */ /* 0x000fca000bf05270 */
[----:B------:R4:W1:Y:S01]  /*43f0*/  SYNCS.PHASECHK.TRANS64.TRYWAIT P0, [UR4+0x28], R0 ;  /* 0x00002800ff0075a7 */ /* 0x0008620008001104 */
[----:B------:R-:W-:-:S03]  /*4400*/  ULEA UR4, UR24, UR12, 0xe ;  /* 0x0000000c18047291 */ /* 0x000fc6000f8e70ff */
[----:B------:R-:W-:Y:S01]  /*4410*/  UMOV UR24, UR14 ;  /* 0x0000000e00187c82 */ /* 0x000fe20008000000 */
[----:B------:R-:W-:Y:S02]  /*4420*/  UIADD3 UR8, UPT, UPT, UR4, 0x9400, URZ ;  /* 0x0000940004087890 */ /* 0x000fe4000fffe0ff */
[----:B------:R-:W-:-:S07]  /*4430*/  UIADD3 UR4, UPT, UPT, UR4, 0x1d400, URZ ;  /* 0x0001d40004047890 */ /* 0x000fce000fffe0ff */
[----:B------:R4:W-:Y:S02]  /*4440*/  UTMALDG.2D [UR8], [UR18], desc[UR22] ;  /* 0x00001608120075b4 */ /* 0x0009e40008009000 */
[----:B------:R4:W-:Y:S01]  /*4450*/  UTMALDG.2D [UR4], [UR16], desc[UR22] ;  /* 0x00001604100075b4 */ /* 0x0009e20008009000 */
[----:B------:R-:W-:Y:S05]  /*4460*/  BRA.U UP0, `(.L_x_42) ;  /* 0xfffffffd006c7547 */ /* 0x000fea000b83ffff */
.L_x_36:
[----:B------:R-:W-:Y:S01]  /*4470*/  UISETP.NE.AND UP0, UPT, UR37, 0x8, UPT ;  /* 0x000000082500788c */ /* 0x000fe2000bf05270 */
[----:B------:R-:W-:-:S08]  /*4480*/  NOP ;  /* 0x0000000000007918 */ /* 0x000fd00000000000 */
[----:B------:R-:W-:Y:S05]  /*4490*/  BRA.U UP0, `(.L_x_43) ;  /* 0x0000000100047547 */ /* 0x000fea000b800000 */
[----:B-1--4-:R-:W-:Y:S05]  /*44a0*/  BPT.TRAP 0x1 ;  /* 0x000000040000795c */ /* 0x012fea0000300000 */
.L_x_43:
[----:B----4-:R-:W-:Y:S01]  /*44b0*/  ULEA UR4, UR15, UR12, 0x3 ;  /* 0x0000000c0f047291 */ /* 0x010fe2000f8e18ff */
[----:B------:R-:W-:-:S08]  /*44c0*/  SHF.L.U32 R3, R16, 0x1f, RZ ;  /* 0x0000001f10037819 */ /* 0x000fd000000006ff */
[----:B-1-3--:R-:W1:Y:S02]  /*44d0*/  SYNCS.PHASECHK.TRANS64.TRYWAIT P0, [UR4+0x180], R3 ;  /* 0x00018003ff0075a7 */ /* 0x00ae640008001104 */
[----:B-1----:R-:W-:Y:S05]  /*44e0*/  @!P0 BRA `(.L_x_44) ;  /* 0x000000c800fc8947 */ /* 0x002fea0003800000 */
.L_x_230:
[----:B------:R-:W-:-:S09]  /*44f0*/  UIMAD UR5, UR15, 0x14, UR36 ;  /* 0x000000140f0578a4 */ /* 0x000fd2000f8e0224 */
[----:B------:R-:W3:Y:S04]  /*4500*/  LDS.U16 R18, [UR5+0x12] ;  /* 0x00001205ff127984 */ /* 0x000ee80008000400 */
[----:B------:R-:W4:Y:S04]  /*4510*/  LDS R15, [UR5] ;  /* 0x00000005ff0f7984 */ /* 0x000f280008000800 */
[----:B------:R-:W3:Y:S04]  /*4520*/  LDS R14, [UR5+0x4] ;  /* 0x00000405ff0e7984 */ /* 0x000ee80008000800 */
[----:B------:R-:W3:Y:S04]  /*4530*/  LDS R17, [UR5+0x8] ;  /* 0x00000805ff117984 */ /* 0x000ee80008000800 */
[----:B-12---:R-:W1:Y:S01]  /*4540*/  LDS R0, [UR5+0xc] ;  /* 0x00000c05ff007984 */ /* 0x006e620008000800 */
[----:B------:R-:W-:Y:S01]  /*4550*/  @!PT LDS RZ, [RZ] ;  /* 0x00000000fffff984 */ /* 0x000fe20000000800 */
[----:B------:R-:W-:Y:S01]  /*4560*/  @!PT LDS RZ, [RZ] ;  /* 0x00000000fffff984 */ /* 0x000fe20000000800 */
[----:B------:R-:W-:Y:S01]  /*4570*/  @!PT LDS RZ, [RZ] ;  /* 0x00000000fffff984 */ /* 0x000fe20000000800 */
[----:B------:R-:W-:Y:S01]  /*4580*/  @!PT LDS RZ, [RZ] ;  /* 0x00000000fffff984 */ /* 0x000fe20000000800 */
[----:B------:R2:W-:Y:S06]  /*4590*/  MEMBAR.ALL.CTA ;  /* 0x0000000000007992 */ /* 0x0005ec0000008000 */
[----:B--2---:R-:W2:Y:S01]  /*45a0*/  FENCE.VIEW.ASYNC.S ;  /* 0x00000000000073c6 */ /* 0x004ea20000000000 */
[----:B------:R-:W-:Y:S05]  /*45b0*/  BRA.U UP0, `(.L_x_45) ;  /* 0x0000000100047547 */ /* 0x000fea000b800000 */
[----:B------:R-:W-:Y:S05]  /*45c0*/  BPT.TRAP 0x1 ;  /* 0x000000040000795c */ /* 0x000fea0000300000 */
.L_x_45:
[----:B------:R-:W-:Y:S01]  /*45d0*/  UIADD3 UR4, UPT, UPT, UR4, 0x1c0, URZ ;  /* 0x000001c004047890 */ /* 0x000fe2000fffe0ff */
[----:B-1----:R-:W-:Y:S01]  /*45e0*/  ISETP.NE.AND P0, PT, R0, RZ, PT ;  /* 0x000000ff0000720c */ /* 0x002fe20003f05270 */
[----:B------:R-:W-:Y:S01]  /*45f0*/  UIADD3 UR15, UPT, UPT, UR15, 0x1, URZ ;  /* 0x000000010f0f7890 */ /* 0x000fe2000fffe0ff */
[----:B------:R-:W-:Y:S01]  /*4600*/  PLOP3.LUT P4, PT, PT, PT, PT, 0x80, 0x8 ;  /* 0x000000000008781c */ /* 0x000fe20003f8f070 */
[----:B------:R-:W-:Y:S02]  /*4610*/  UPRMT UR4, UR13, 0x654, UR4 ;  /* 0x000006540d047896 */ /* 0x000fe40008000004 */
[----:B------:R-:W-:-:S04]  /*4620*/  UISETP.NE.AND UP0, UPT, UR15, 0x8, UPT ;  /* 0x000000080f00788c */ /* 0x000fc8000bf05270 */
[----:B------:R-:W-:-:S03]  /*4630*/  USEL UR15, UR15, URZ, UP0 ;  /* 0x000000ff0f0f7287 */ /* 0x000fc60008000000 */
[----:B--2---:R-:W-:Y:S01]  /*4640*/  SYNCS.ARRIVE.TRANS64.RED.A1T0 RZ, [UR4], RZ ;  /* 0x000000ffffff79a7 */ /* 0x004fe20008100404 */
[----:B------:R-:W-:-:S06]  /*4650*/  USEL UR4, URZ, 0x1, UP0 ;  /* 0x00000001ff047887 */ /* 0x000fcc0008000000 */
[----:B------:R-:W-:Y:S01]  /*4660*/  LOP3.LUT R16, R16, UR4, RZ, 0x3c, !PT ;  /* 0x0000000410107c12 */ /* 0x000fe2000f8e3cff */
[----:B------:R-:W-:Y:S06]  /*4670*/  @P0 BRA `(.L_x_46) ;  /* 0xffffffec00a80947 */ /* 0x000fec000383ffff */
[----:B------:R-:W-:Y:S01]  /*4680*/  UIADD3 UR12, UPT, UPT, UR12, 0x28, URZ ;  /* 0x000000280c0c7890 */ /* 0x000fe2000fffe0ff */
[----:B------:R-:W-:-:S03]  /*4690*/  SHF.L.U32 R3, R19, 0x1f, RZ ;  /* 0x0000001f13037819 */ /* 0x000fc600000006ff */
[----:B------:R-:W-:-:S09]  /*46a0*/  ULEA UR4, UR14, UR12, 0x3 ;  /* 0x0000000c0e047291 */ /* 0x000fd2000f8e18ff */
[----:B------:R-:W1:Y:S02]  /*46b0*/  SYNCS.PHASECHK.TRANS64.TRYWAIT P0, [UR4], R3 ;  /* 0x00000003ff0075a7 */ /* 0x000e640008001104 */
[----:B-1----:R-:W-:Y:S05]  /*46c0*/  @!P0 BRA `(.L_x_47) ;  /* 0x000000c8009c8947 */ /* 0x002fea0003800000 */
.L_x_232:
[----:B------:R-:W-:-:S04]  /*46d0*/  UIADD3 UR5, UPT, UPT, UR14, 0x1, URZ ;  /* 0x000000010e057890 */ /* 0x000fc8000fffe0ff */
[----:B------:R-:W-:-:S04]  /*46e0*/  UISETP.NE.AND UP0, UPT, UR5, 0x5, UPT ;  /* 0x000000050500788c */ /* 0x000fc8000bf05270 */
[----:B------:R-:W-:Y:S02]  /*46f0*/  USEL UR6, URZ, 0x1, UP0 ;  /* 0x00000001ff067887 */ /* 0x000fe40008000000 */
[----:B------:R-:W-:-:S04]  /*4700*/  USEL UR5, UR5, URZ, UP0 ;  /* 0x000000ff05057287 */ /* 0x000fc80008000000 */
[----:B------:R-:W-:Y:S01]  /*4710*/  ULEA UR4, UR5, UR12, 0x3 ;  /* 0x0000000c05047291 */ /* 0x000fe2000f8e18ff */
[----:B------:R-:W-:-:S04]  /*4720*/  LOP3.LUT R2, R19, UR6, RZ, 0x3c, !PT ;  /* 0x0000000613027c12 */ /* 0x000fc8000f8e3cff */
[----:B-1----:R-:W-:-:S04]  /*4730*/  SHF.L.U32 R3, R2, 0x1f, RZ ;  /* 0x0000001f02037819 */ /* 0x002fc800000006ff */
[----:B------:R-:W1:Y:S02]  /*4740*/  SYNCS.PHASECHK.TRANS64.TRYWAIT P0, [UR4], R3 ;  /* 0x00000003ff0075a7 */ /* 0x000e640008001104 */
[----:B-1----:R-:W-:Y:S05]  /*4750*/  @!P0 BRA `(.L_x_48) ;  /* 0x000000c800908947 */ /* 0x002fea0003800000 */
.L_x_234:
        /* <DEDUP_REMOVED lines=9> */
.L_x_236:
        /* <DEDUP_REMOVED lines=9> */
.L_x_238:
[----:B------:R-:W-:-:S04]  /*4880*/  UIADD3 UR5, UPT, UPT, UR5, 0x1, URZ ;  /* 0x0000000105057890 */ /* 0x000fc8000fffe0ff */
[----:B------:R-:W-:-:S04]  /*4890*/  UISETP.NE.AND UP0, UPT, UR5, 0x5, UPT ;  /* 0x000000050500788c */ /* 0x000fc8000bf05270 */
[----:B------:R-:W-:Y:S02]  /*48a0*/  USEL UR4, URZ, 0x1, UP0 ;  /* 0x00000001ff047887 */ /* 0x000fe40008000000 */
[----:B------:R-:W-:-:S04]  /*48b0*/  USEL UR5, UR5, URZ, UP0 ;  /* 0x000000ff05057287 */ /* 0x000fc80008000000 */
[----:B------:R-:W-:Y:S01]  /*48c0*/  LOP3.LUT R2, R2, UR4, RZ, 0x3c, !PT ;  /* 0x0000000402027c12 */ /* 0x000fe2000f8e3cff */
[----:B------:R-:W-:-:S12]  /*48d0*/  ULEA UR5, UR5, UR12, 0x3 ;  /* 0x0000000c05057291 */ /* 0x000fd8000f8e18ff */
.L_x_51:
[----:B-1----:R-:W-:Y:S02]  /*48e0*/  SHF.L.U32 R3, R2, 0x1f, RZ ;  /* 0x0000001f02037819 */ /* 0x002fe400000006ff */
[----:B------:R-:W-:-:S04]  /*48f0*/  MOV R0, UR5 ;  /* 0x0000000500007c02 */ /* 0x000fc80008000f00 */
[----:B------:R1:W2:Y:S03]  /*4900*/  SYNCS.PHASECHK.TRANS64.TRYWAIT P0, [R0+URZ], R3 ;  /* 0x00000003000075a7 */ /* 0x0002a600080011ff */
[----:B--2---:R-:W-:Y:S05]  /*4910*/  @!P0 NANOSLEEP.SYNCS 0x989680 ;  /* 0x009896800000895d */ /* 0x004fea0003900000 */
[----:B------:R-:W2:Y:S02]  /*4920*/  @!P0 SYNCS.PHASECHK.TRANS64 P0, [R0+URZ], R3 ;  /* 0x00000003000085a7 */ /* 0x000ea400080010ff */
[----:B--2---:R-:W-:Y:S05]  /*4930*/  @P0 EXIT ;  /* 0x000000000000094d */ /* 0x004fea0003800000 */
[----:B------:R-:W-:Y:S05]  /*4940*/  BRA `(.L_x_51) ;  /* 0xfffffffc00e47947 */ /* 0x000fea000383ffff */
.L_x_22:
[----:B------:R-:W-:-:S04]  /*4950*/  UISETP.LT.U32.AND UP0, UPT, UR37, 0x9, UPT ;  /* 0x000000092500788c */ /* 0x000fc8000bf01070 */
[----:B------:R-:W-:-:S04]  /*4960*/  USEL UR4, UR37, 0x9, UP0 ;  /* 0x0000000925047887 */ /* 0x000fc80008000000 */
[----:B------:R-:W-:-:S12]  /*4970*/  USHF.L.U32 UR4, UR4, 0x2, URZ ;  /* 0x0000000204047899 */ /* 0x000fd800080006ff */
[----:B------:R-:W4:Y:S02]  /*4980*/  LDCU UR6, c[0x2][UR4] ;  /* 0x00800000040677ac */ /* 0x000f240008000800 */
[----:B----4-:R-:W-:-:S10]  /*4990*/  USHF.R.S32.HI UR7, URZ, 0x1f, UR6 ;  /* 0x0000001fff077899 */ /* 0x010fd40008011406 */
.L_x_281:
[----:B---3--:R-:W-:Y:S05]  /*49a0*/  BRXU UR6 -0x49b0                                                                                                                                                                                                                                                                                                                                                                                                                                                                                                                                                                                                                                                                                                                                                                                                                                                                                                                                                                                                                                                                                                                                                                                                                                                                          (*"BRANCH_TARGETS .L_x_282,.L_x_283,.L_x_290"*) ;  /* 0xffffffb406947958 */ /* 0x008fea000b83ffff */
.L_x_283:
[----:B------:R-:W-:-:S09]  /*49b0*/  UISETP.NE.AND UP0, UPT, UR37, 0x1, UPT ;  /* 0x000000012500788c */ /* 0x000fd2000bf05270 */
[----:B------:R-:W-:Y:S05]  /*49c0*/  BRA.U UP0, `(.L_x_52) ;  /* 0x0000003900187547 */ /* 0x000fea000b800000 */
[----:B------:R-:W-:-:S08]  /*49d0*/  NOP ;  /* 0x0000000000007918 */ /* 0x000fd00000000000 */
[----:B-12--5:R-:W1:-:S00]  /*49e0*/  USETMAXREG.DEALLOC.CTAPOOL 0x88 ;  /* 0x00000088000079c8 */ /* 0x026e4000080e0500 */
[----:B------:R-:W2:Y:S01]  /*49f0*/  LDCU.64 UR14, c[0x0][0xba0] ;  /* 0x00017400ff0e77ac */ /* 0x000ea20008000a00 */
[----:B-1----:R-:W-:Y:S01]  /*4a00*/  HFMA2 R0, -RZ, RZ, 0, 5.9604644775390625e-08 ;  /* 0x00000001ff007431 */ /* 0x002fe200000001ff */
[----:B------:R-:W-:Y:S01]  /*4a10*/  PRMT R15, RZ, 0x7610, R15 ;  /* 0x00007610ff0f7816 */ /* 0x000fe2000000000f */
[----:B------:R-:W1:Y:S01]  /*4a20*/  LDCU.64 UR12, c[0x0][0xbb8] ;  /* 0x00017700ff0c77ac */ /* 0x000e620008000a00 */
[----:B------:R-:W3:Y:S01]  /*4a30*/  LDCU UR4, c[0x0][0xbdc] ;  /* 0x00017b80ff0477ac */ /* 0x000ee20008000800 */
[----:B------:R-:W4:Y:S01]  /*4a40*/  LDCU UR22, c[0x0][0xb80] ;  /* 0x00017000ff1677ac */ /* 0x000f220008000800 */
[----:B------:R-:W-:Y:S01]  /*4a50*/  UMOV UR5, 0xffffffff ;  /* 0xffffffff00057882 */ /* 0x000fe20000000000 */
[----:B------:R-:W-:Y:S01]  /*4a60*/  UMOV UR23, URZ ;  /* 0x000000ff00177c82 */ /* 0x000fe20008000000 */
[----:B--2---:R-:W-:-:S04]  /*4a70*/  UIADD3 UR20, UP0, UPT, UR14, -0x1, URZ ;  /* 0xffffffff0e147890 */ /* 0x004fc8000ff1e0ff */
[----:B------:R-:W-:Y:S02]  /*4a80*/  UIADD3.X UR15, UPT, UPT, UR15, -0x1, URZ, UP0, !UPT ;  /* 0xffffffff0f0f7890 */ /* 0x000fe400087fe4ff */
[----:B-1----:R-:W-:Y:S02]  /*4a90*/  UIADD3 UR14, UP0, UPT, UR12, -0x1, URZ ;  /* 0xffffffff0c0e7890 */ /* 0x002fe4000ff1e0ff */
[----:B---3--:R-:W-:Y:S02]  /*4aa0*/  USHF.L.U32 UR4, UR5, UR4, URZ ;  /* 0x0000000405047299 */ /* 0x008fe400080006ff */
[----:B------:R-:W-:Y:S02]  /*4ab0*/  UIADD3.X UR13, UPT, UPT, UR13, -0x1, URZ, UP0, !UPT ;  /* 0xffffffff0d0d7890 */ /* 0x000fe400087fe4ff */
[----:B----4-:R-:W-:Y:S02]  /*4ac0*/  UIADD3 UR22, UPT, UPT, UR22, -0x1, URZ ;  /* 0xffffffff16167890 */ /* 0x010fe4000fffe0ff */
[----:B------:R-:W-:-:S12]  /*4ad0*/  ULOP3.LUT UR12, URZ, UR4, URZ, 0x33, !UPT ;  /* 0x00000004ff0c7292 */ /* 0x000fd8000f8e33ff */
.L_x_69:
[----:B------:R-:W1:Y:S01]  /*4ae0*/  LDC.64 R2, c[0x0][0xbd0] ;  /* 0x0002f400ff027b82 */ /* 0x000e620000000a00 */
[----:B------:R-:W-:Y:S01]  /*4af0*/  UIADD3 UR18, UP0, UPT, UR18, UR28, URZ ;  /* 0x0000001c12127290 */ /* 0x000fe2000ff1e0ff */
[----:B------:R-:W-:Y:S01]  /*4b00*/  ISETP.NE.AND P1, PT, RZ, UR16, PT ;  /* 0x00000010ff007c0c */ /* 0x000fe2000bf25270 */
[----:B------:R-:W-:Y:S01]  /*4b10*/  IMAD.MOV.U32 R21, RZ, RZ, -0x1 ;  /* 0xffffffffff157424 */ /* 0x000fe200078e00ff */
[----:B------:R-:W-:Y:S01]  /*4b20*/  PLOP3.LUT P2, PT, PT, PT, PT, 0x80, 0x8 ;  /* 0x000000000008781c */ /* 0x000fe20003f4f070 */
[----:B------:R-:W-:Y:S01]  /*4b30*/  UIADD3.X UR17, UPT, UPT, UR17, UR19, URZ, UP0, !UPT ;  /* 0x0000001311117290 */ /* 0x000fe200087fe4ff */
[----:B------:R-:W-:Y:S02]  /*4b40*/  IMAD.MOV.U32 R14, RZ, RZ, -0x1 ;  /* 0xffffffffff0e7424 */ /* 0x000fe400078e00ff */
[----:B------:R-:W-:Y:S02]  /*4b50*/  P2R R16, PR, RZ, 0x4 ;  /* 0x00000004ff107803 */ /* 0x000fe40000000000 */
[----:B-1----:R-:W-:Y:S01]  /*4b60*/  ISETP.LE.U32.AND P0, PT, R2, UR18, PT ;  /* 0x0000001202007c0c */ /* 0x002fe2000bf03070 */
[----:B------:R-:W-:-:S05]  /*4b70*/  IMAD.U32 R2, RZ, RZ, UR17 ;  /* 0x00000011ff027e24 */ /* 0x000fca000f8e00ff */
[----:B------:R-:W-:Y:S01]  /*4b80*/  ISETP.GE.U32.AND.EX P0, PT, R2, R3, PT, P0 ;  /* 0x000000030200720c */ /* 0x000fe20003f06100 */
[----:B------:R-:W-:Y:S02]  /*4b90*/  IMAD.MOV.U32 R3, RZ, RZ, RZ ;  /* 0x000000ffff037224 */ /* 0x000fe400078e00ff */
[----:B------:R-:W-:-:S10]  /*4ba0*/  IMAD.MOV.U32 R2, RZ, RZ, -0x1 ;  /* 0xffffffffff027424 */ /* 0x000fd400078e00ff */
[----:B-----5:R-:W-:Y:S05]  /*4bb0*/  @P0 BRA P1, `(.L_x_53) ;  /* 0x0000001400f80947 */ /* 0x020fea0000800000 */
[----:B------:R-:W-:Y:S01]  /*4bc0*/  IADD3 R20, P1, PT, R18, R10, RZ ;  /* 0x0000000a12147210 */ /* 0x000fe20007f3e0ff */
[----:B------:R-:W-:-:S03]  /*4bd0*/  IMAD.U32 R14, RZ, RZ, UR17 ;  /* 0x00000011ff0e7e24 */ /* 0x000fc6000f8e00ff */
[----:B------:R-:W-:Y:S01]  /*4be0*/  ISETP.LE.U32.AND P0, PT, R20, UR18, PT ;  /* 0x0000001214007c0c */ /* 0x000fe2000bf03070 */
[----:B------:R-:W-:-:S05]  /*4bf0*/  IMAD.X R21, R19, 0x1, R9, P1 ;  /* 0x0000000113157824 */ /* 0x000fca00008e0609 */
[----:B------:R-:W-:-:S13]  /*4c00*/  ISETP.GE.U32.AND.EX P0, PT, R14, R21, PT, P0 ;  /* 0x000000150e00720c */ /* 0x000fda0003f06100 */
[----:B------:R-:W-:Y:S05]  /*4c10*/  @!P0 BRA `(.L_x_54) ;  /* 0x0000001000e48947 */ /* 0x000fea0003800000 */
[----:B------:R-:W1:Y:S01]  /*4c20*/  LDCU UR25, c[0x0][0xbe8] ;  /* 0x00017d00ff1977ac */ /* 0x000e620008000800 */
[----:B------:R-:W-:Y:S01]  /*4c30*/  IMAD.IADD R11, R8, 0x1, R11 ;  /* 0x00000001080b7824 */ /* 0x000fe200078e020b */
[----:B------:R-:W-:Y:S01]  /*4c40*/  MOV R18, R6 ;  /* 0x0000000600127202 */ /* 0x000fe20000000f00 */
[----:B------:R-:W-:Y:S02]  /*4c50*/  IMAD.MOV.U32 R20, RZ, RZ, R7 ;  /* 0x000000ffff147224 */ /* 0x000fe400078e0007 */
[----:B------:R-:W-:-:S05]  /*4c60*/  VIADD R14, R11, 0x20 ;  /* 0x000000200b0e7836 */ /* 0x000fca0000000000 */
[----:B-1----:R-:W-:-:S13]  /*4c70*/  ISETP.GE.AND P0, PT, R14, UR25, PT ;  /* 0x000000190e007c0c */ /* 0x002fda000bf06270 */
[----:B------:R-:W1:Y:S01]  /*4c80*/  @!P0 LDC.64 R22, c[0x0][0xbf0] ;  /* 0x0002fc00ff168b82 */ /* 0x000e620000000a00 */
[----:B------:R-:W-:Y:S01]  /*4c90*/  BSSY.RECONVERGENT B0, `(.L_x_55) ;  /* 0x0000062000007945 */ /* 0x000fe20003800200 */
[----:B------:R-:W-:Y:S01]  /*4ca0*/  HFMA2 R14, -RZ, RZ, 0, 0 ;  /* 0x00000000ff0e7431 */ /* 0x000fe200000001ff */
[----:B------:R-:W-:Y:S01]  /*4cb0*/  MOV R19, 0x7fffffff ;  /* 0x7fffffff00137802 */ /* 0x000fe20000000f00 */
[----:B-1----:R-:W-:-:S05]  /*4cc0*/  @!P0 IMAD.WIDE R22, R11, 0xc, R22 ;  /* 0x0000000c0b168825 */ /* 0x002fca00078e0216 */
[----:B------:R1:W5:Y:S04]  /*4cd0*/  @!P0 LDG.E R6, desc[UR50][R22.64+0x180] ;  /* 0x0001803216068981 */ /* 0x000368000c1e1900 */
[----:B------:R1:W5:Y:S01]  /*4ce0*/  @!P0 LDG.E R7, desc[UR50][R22.64+0x184] ;  /* 0x0001843216078981 */ /* 0x000362000c1e1900 */
[----:B------:R-:W-:-:S13]  /*4cf0*/  ISETP.GE.AND P0, PT, R11, UR25, PT ;  /* 0x000000190b007c0c */ /* 0x000fda000bf06270 */
[----:B------:R-:W-:Y:S05]  /*4d00*/  @P0 BRA `(.L_x_56) ;  /* 0x0000000400680947 */ /* 0x000fea0003800000 */
[----:B------:R-:W-:Y:S01]  /*4d10*/  IABS R14, R5 ;  /* 0x00000005000e7213 */ /* 0x000fe20000000000 */
[----:B------:R-:W2:Y:S01]  /*4d20*/  LDCU.64 UR8, c[0x0][0xbb0] ;  /* 0x00017600ff0877ac */ /* 0x000ea20008000a00 */
[----:B------:R-:W-:Y:S02]  /*4d30*/  IABS R13, R4 ;  /* 0x00000004000d7213 */ /* 0x000fe40000000000 */
[----:B------:R-:W3:Y:S01]  /*4d40*/  I2F.RP R26, R14 ;  /* 0x0000000e001a7306 */ /* 0x000ee20000209400 */
[----:B------:R-:W4:Y:S01]  /*4d50*/  LDCU.128 UR4, c[0x0][0xbc0] ;  /* 0x00017800ff0477ac */ /* 0x000f220008000c00 */
[----:B------:R-:W-:Y:S02]  /*4d60*/  IADD3 R19, P0, PT, R18, UR20, RZ ;  /* 0x0000001412137c10 */ /* 0x000fe4000ff1e0ff */
[----:B-1----:R-:W-:Y:S01]  /*4d70*/  IADD3 R23, P2, PT, R20, UR14, RZ ;  /* 0x0000000e14177c10 */ /* 0x002fe2000ff5e0ff */
[----:B------:R-:W1:Y:S01]  /*4d80*/  LDCU.64 UR10, c[0x0][0xba8] ;  /* 0x00017500ff0a77ac */ /* 0x000e620008000a00 */
[----:B------:R-:W-:-:S02]  /*4d90*/  LEA.HI.X.SX32 R18, R18, UR15, 0x1, P0 ;  /* 0x0000000f12127c11 */ /* 0x000fc400080f0eff */
[----:B------:R-:W1:Y:S01]  /*4da0*/  I2F.RP R12, R13 ;  /* 0x0000000d000c7306 */ /* 0x000e620000209400 */
[----:B------:R-:W-:Y:S02]  /*4db0*/  LEA.HI.X.SX32 R22, R20, UR13, 0x1, P2 ;  /* 0x0000000d14167c11 */ /* 0x000fe400090f0eff */
[----:B--2---:R-:W-:-:S05]  /*4dc0*/  IADD3 R21, P0, PT, R19, UR9, RZ ;  /* 0x0000000913157c10 */ /* 0x004fca000ff1e0ff */
[----:B---3--:R-:W2:Y:S01]  /*4dd0*/  MUFU.RCP R26, R26 ;  /* 0x0000001a001a7308 */ /* 0x008ea20000001000 */
[----:B----4-:R-:W-:Y:S01]  /*4de0*/  IADD3 R25, P1, PT, R23, UR7, RZ ;  /* 0x0000000717197c10 */ /* 0x010fe2000ff3e0ff */
[----:B------:R-:W-:Y:S02]  /*4df0*/  IMAD.X R20, RZ, RZ, R18, P0 ;  /* 0x000000ffff147224 */ /* 0x000fe400000e0612 */
[----:B-1----:R-:W-:-:S04]  /*4e00*/  IMAD.WIDE.U32 R36, R21, UR10, RZ ;  /* 0x0000000a15247c25 */ /* 0x002fc8000f8e00ff */
[----:B------:R-:W1:Y:S01]  /*4e10*/  MUFU.RCP R12, R12 ;  /* 0x0000000c000c7308 */ /* 0x000e620000001000 */
[----:B------:R-:W-:Y:S02]  /*4e20*/  IMAD.X R24, RZ, RZ, R22, P1 ;  /* 0x000000ffff187224 */ /* 0x000fe400008e0616 */
[----:B------:R-:W-:-:S04]  /*4e30*/  IMAD.WIDE.U32 R30, R20, UR10, RZ ;  /* 0x0000000a141e7c25 */ /* 0x000fc8000f8e00ff */
[----:B--2---:R-:W-:Y:S02]  /*4e40*/  VIADD R26, R26, 0xffffffe ;  /* 0x0ffffffe1a1a7836 */ /* 0x004fe40000000000 */
[----:B------:R-:W-:Y:S02]  /*4e50*/  IMAD.WIDE.U32 R28, R24, UR4, RZ ;  /* 0x00000004181c7c25 */ /* 0x000fe4000f8e00ff */
[----:B------:R-:W2:Y:S02]  /*4e60*/  F2I.FTZ.U32.TRUNC.NTZ R27, R26 ;  /* 0x0000001a001b7305 */ /* 0x000ea4000021f000 */
[----:B------:R-:W-:-:S04]  /*4e70*/  IMAD.WIDE.U32 R30, P1, R21, UR11, R30 ;  /* 0x0000000b151e7c25 */ /* 0x000fc8000f82001e */
[----:B-1----:R-:W-:Y:S02]  /*4e80*/  VIADD R12, R12, 0xffffffe ;  /* 0x0ffffffe0c0c7836 */ /* 0x002fe40000000000 */
[----:B------:R-:W-:-:S04]  /*4e90*/  IMAD.WIDE.U32 R28, P0, R25, UR5, R28 ;  /* 0x00000005191c7c25 */ /* 0x000fc8000f80001c */
[----:B------:R-:W-:Y:S02]  /*4ea0*/  IMAD.WIDE.U32 R38, R25, UR4, RZ ;  /* 0x0000000419267c25 */ /* 0x000fe4000f8e00ff */
[----:B------:R-:W1:Y:S02]  /*4eb0*/  F2I.FTZ.U32.TRUNC.NTZ R25, R12 ;  /* 0x0000000c00197305 */ /* 0x000e64000021f000 */
[----:B------:R-:W-:Y:S01]  /*4ec0*/  IMAD.X R35, RZ, RZ, RZ, P1 ;  /* 0x000000ffff237224 */ /* 0x000fe200008e06ff */
[----:B------:R-:W-:Y:S01]  /*4ed0*/  IADD3 RZ, P1, PT, R37, R30, RZ ;  /* 0x0000001e25ff7210 */ /* 0x000fe20007f3e0ff */
[----:B------:R-:W-:Y:S01]  /*4ee0*/  IMAD.MOV.U32 R34, RZ, RZ, R31 ;  /* 0x000000ffff227224 */ /* 0x000fe200078e001f */
[----:B------:R-:W-:Y:S01]  /*4ef0*/  IADD3 RZ, P2, PT, R39, R28, RZ ;  /* 0x0000001c27ff7210 */ /* 0x000fe20007f5e0ff */
[----:B------:R-:W-:Y:S01]  /*4f00*/  IMAD.X R33, RZ, RZ, RZ, P0 ;  /* 0x000000ffff217224 */ /* 0x000fe200000e06ff */
[----:B------:R-:W-:Y:S01]  /*4f10*/  ISETP.NE.U32.AND P0, PT, RZ, UR10, PT ;  /* 0x0000000aff007c0c */ /* 0x000fe2000bf05070 */
[----:B------:R-:W-:-:S02]  /*4f20*/  IMAD.MOV.U32 R32, RZ, RZ, R29 ;  /* 0x000000ffff207224 */ /* 0x000fc400078e001d */
[----:B------:R-:W-:Y:S01]  /*4f30*/  IMAD.WIDE.U32.X R34, R20, UR11, R34, P1 ;  /* 0x0000000b14227c25 */ /* 0x000fe200088e0422 */
[----:B------:R-:W-:Y:S02]  /*4f40*/  ISETP.NE.U32.AND P1, PT, RZ, UR4, PT ;  /* 0x00000004ff007c0c */ /* 0x000fe4000bf25070 */
[----:B------:R-:W-:Y:S01]  /*4f50*/  ISETP.NE.AND.EX P0, PT, RZ, UR11, PT, P0 ;  /* 0x0000000bff007c0c */ /* 0x000fe2000bf05300 */
[----:B--2---:R-:W-:Y:S01]  /*4f60*/  IMAD.MOV R21, RZ, RZ, -R27 ;  /* 0x000000ffff157224 */ /* 0x004fe200078e0a1b */
[----:B------:R-:W-:Y:S01]  /*4f70*/  ISETP.NE.AND.EX P1, PT, RZ, UR5, PT, P1 ;  /* 0x00000005ff007c0c */ /* 0x000fe2000bf25310 */
[----:B------:R-:W-:Y:S01]  /*4f80*/  IMAD.WIDE.U32.X R32, R24, UR5, R32, P2 ;  /* 0x0000000518207c25 */ /* 0x000fe200090e0420 */
[----:B------:R-:W-:Y:S02]  /*4f90*/  SEL R19, R19, R34, !P0 ;  /* 0x0000002213137207 */ /* 0x000fe40004000000 */
[----:B------:R-:W-:Y:S01]  /*4fa0*/  SEL R18, R18, R35, !P0 ;  /* 0x0000002312127207 */ /* 0x000fe20004000000 */
[----:B------:R-:W-:Y:S01]  /*4fb0*/  IMAD R21, R21, R14, RZ ;  /* 0x0000000e15157224 */ /* 0x000fe200078e02ff */
[----:B------:R-:W-:Y:S01]  /*4fc0*/  SEL R23, R23, R32, !P1 ;  /* 0x0000002017177207 */ /* 0x000fe20004800000 */
[----:B------:R-:W-:Y:S01]  /*4fd0*/  IMAD.MOV.U32 R26, RZ, RZ, RZ ;  /* 0x000000ffff1a7224 */ /* 0x000fe200078e00ff */
[----:B------:R-:W-:Y:S01]  /*4fe0*/  SEL R22, R22, R33, !P1 ;  /* 0x0000002116167207 */ /* 0x000fe20004800000 */
[----:B-1----:R-:W-:-:S02]  /*4ff0*/  IMAD.MOV R12, RZ, RZ, -R25 ;  /* 0x000000ffff0c7224 */ /* 0x002fc400078e0a19 */
[----:B------:R-:W-:Y:S01]  /*5000*/  IMAD.HI.U32 R21, R27, R21, R26 ;  /* 0x000000151b157227 */ /* 0x000fe200078e001a */
[----:B------:R-:W-:Y:S02]  /*5010*/  SHF.R.U64 R26, R19, UR8, R18 ;  /* 0x00000008131a7c19 */ /* 0x000fe40008001212 */
[----:B------:R-:W-:Y:S01]  /*5020*/  SHF.R.U64 R23, R23, UR6, R22 ;  /* 0x0000000617177c19 */ /* 0x000fe20008001216 */
[----:B------:R-:W-:Y:S01]  /*5030*/  IMAD.MOV.U32 R18, RZ, RZ, R12 ;  /* 0x000000ffff127224 */ /* 0x000fe200078e000c */
[----:B------:R-:W-:Y:S01]  /*5040*/  IADD3 R26, PT, PT, R5, -0x1, R26 ;  /* 0xffffffff051a7810 */ /* 0x000fe20007ffe01a */
[----:B------:R-:W-:Y:S01]  /*5050*/  IMAD.MOV.U32 R24, RZ, RZ, RZ ;  /* 0x000000ffff187224 */ /* 0x000fe200078e00ff */
[----:B------:R-:W-:Y:S01]  /*5060*/  IADD3 R22, PT, PT, R4, -0x1, R23 ;  /* 0xffffffff04167810 */ /* 0x000fe20007ffe017 */
[----:B------:R-:W-:Y:S01]  /*5070*/  IMAD R23, R18, R13, RZ ;  /* 0x0000000d12177224 */ /* 0x000fe200078e02ff */
[----:B------:R-:W-:Y:S02]  /*5080*/  IABS R19, R5 ;  /* 0x0000000500137213 */ /* 0x000fe40000000000 */
[----:B------:R-:W-:Y:S01]  /*5090*/  IABS R20, R26 ;  /* 0x0000001a00147213 */ /* 0x000fe20000000000 */
[----:B------:R-:W-:Y:S01]  /*50a0*/  IMAD.HI.U32 R23, R25, R23, R24 ;  /* 0x0000001719177227 */ /* 0x000fe200078e0018 */
[----:B------:R-:W-:-:S02]  /*50b0*/  IABS R12, R4 ;  /* 0x00000004000c7213 */ /* 0x000fc40000000000 */
[----:B------:R-:W-:Y:S01]  /*50c0*/  IABS R18, R22 ;  /* 0x0000001600127213 */ /* 0x000fe20000000000 */
[----:B------:R-:W-:Y:S01]  /*50d0*/  IMAD.MOV R19, RZ, RZ, -R19 ;  /* 0x000000ffff137224 */ /* 0x000fe200078e0a13 */
[----:B------:R-:W-:Y:S01]  /*50e0*/  ISETP.GE.AND P4, PT, R26, RZ, PT ;  /* 0x000000ff1a00720c */ /* 0x000fe20003f86270 */
[----:B------:R-:W-:Y:S01]  /*50f0*/  IMAD.HI.U32 R21, R21, R20, RZ ;  /* 0x0000001415157227 */ /* 0x000fe200078e00ff */
[----:B------:R-:W-:-:S03]  /*5100*/  ISETP.GE.AND P2, PT, R22, RZ, PT ;  /* 0x000000ff1600720c */ /* 0x000fc60003f46270 */
[----:B------:R-:W-:Y:S02]  /*5110*/  IMAD.MOV R12, RZ, RZ, -R12 ;  /* 0x000000ffff0c7224 */ /* 0x000fe400078e0a0c */
[----:B------:R-:W-:-:S04]  /*5120*/  IMAD.HI.U32 R23, R23, R18, RZ ;  /* 0x0000001217177227 */ /* 0x000fc800078e00ff */
[----:B------:R-:W-:Y:S02]  /*5130*/  IMAD R19, R21, R19, R20 ;  /* 0x0000001315137224 */ /* 0x000fe400078e0214 */
[----:B------:R-:W-:Y:S02]  /*5140*/  IMAD R18, R23, R12, R18 ;  /* 0x0000000c17127224 */ /* 0x000fe400078e0212 */
[----:B------:R-:W1:Y:S01]  /*5150*/  LDC R12, c[0x0][0xbe0] ;  /* 0x0002f800ff0c7b82 */ /* 0x000e620000000800 */
[----:B------:R-:W-:Y:S02]  /*5160*/  ISETP.GT.U32.AND P1, PT, R14, R19, PT ;  /* 0x000000130e00720c */ /* 0x000fe40003f24070 */
[----:B------:R-:W-:-:S11]  /*5170*/  ISETP.GT.U32.AND P0, PT, R13, R18, PT ;  /* 0x000000120d00720c */ /* 0x000fd60003f04070 */
[----:B------:R-:W-:Y:S01]  /*5180*/  @!P1 IMAD.IADD R19, R19, 0x1, -R14 ;  /* 0x0000000113139824 */ /* 0x000fe200078e0a0e */
[----:B------:R-:W-:Y:S01]  /*5190*/  ISETP.NE.AND P1, PT, RZ, UR24, PT ;  /* 0x00000018ff007c0c */ /* 0x000fe2000bf25270 */
[----:B------:R-:W-:-:S03]  /*51a0*/  @!P0 IMAD.IADD R18, R18, 0x1, -R13 ;  /* 0x0000000112128824 */ /* 0x000fc600078e0a0d */
[----:B------:R-:W-:Y:S02]  /*51b0*/  ISETP.GT.U32.AND P0, PT, R14, R19, PT ;  /* 0x000000130e00720c */ /* 0x000fe40003f04070 */
[----:B------:R-:W-:-:S11]  /*51c0*/  ISETP.GT.U32.AND P3, PT, R13, R18, PT ;  /* 0x000000120d00720c */ /* 0x000fd60003f64070 */
[----:B------:R-:W-:Y:S01]  /*51d0*/  @!P0 IMAD.IADD R19, R19, 0x1, -R14 ;  /* 0x0000000113138824 */ /* 0x000fe200078e0a0e */
[----:B------:R-:W-:Y:S01]  /*51e0*/  ISETP.NE.AND P0, PT, RZ, UR21, PT ;  /* 0x00000015ff007c0c */ /* 0x000fe2000bf05270 */
[----:B------:R-:W-:Y:S02]  /*51f0*/  @!P3 IMAD.IADD R18, R18, 0x1, -R13 ;  /* 0x000000011212b824 */ /* 0x000fe400078e0a0d */
[----:B------:R-:W-:Y:S01]  /*5200*/  @!P4 IMAD.MOV R19, RZ, RZ, -R19 ;  /* 0x000000ffff13c224 */ /* 0x000fe200078e0a13 */
[----:B------:R-:W-:Y:S01]  /*5210*/  @!P1 LOP3.LUT R19, RZ, UR24, RZ, 0x33, !PT ;  /* 0x00000018ff139c12 */ /* 0x000fe2000f8e33ff */
[----:B------:R-:W-:-:S04]  /*5220*/  @!P2 IMAD.MOV R18, RZ, RZ, -R18 ;  /* 0x000000ffff12a224 */ /* 0x000fc800078e0a12 */
[----:B------:R-:W-:-:S04]  /*5230*/  IMAD.IADD R26, R26, 0x1, -R19 ;  /* 0x000000011a1a7824 */ /* 0x000fc800078e0a13 */
[----:B------:R-:W-:Y:S02]  /*5240*/  @!P0 LOP3.LUT R18, RZ, UR21, RZ, 0x33, !PT ;  /* 0x00000015ff128c12 */ /* 0x000fe4000f8e33ff */
[----:B-1----:R-:W-:-:S03]  /*5250*/  ISETP.NE.AND P0, PT, R12, 0x1, PT ;  /* 0x000000010c00780c */ /* 0x002fc60003f05270 */
[----:B------:R-:W-:-:S04]  /*5260*/  IMAD.IADD R13, R22, 0x1, -R18 ;  /* 0x00000001160d7824 */ /* 0x000fc800078e0a12 */
[----:B------:R-:W-:Y:S01]  /*5270*/  IMAD R19, R26, R13, RZ ;  /* 0x0000000d1a137224 */ /* 0x000fe200078e02ff */
[----:B------:R-:W-:-:S04]  /*5280*/  SEL R12, R13, R26, !P0 ;  /* 0x0000001a0d0c7207 */ /* 0x000fc80004000000 */
[----:B------:R-:W-:Y:S02]  /*5290*/  SHF.R.S32.HI R14, RZ, 0x1f, R19 ;  /* 0x0000001fff0e7819 */ /* 0x000fe40000011413 */
[----:B------:R-:W-:Y:S02]  /*52a0*/  SHF.R.S32.HI R13, RZ, 0x1f, R12 ;  /* 0x0000001fff0d7819 */ /* 0x000fe4000001140c */
.L_x_56:
[----:B------:R-:W-:Y:S05]  /*52b0*/  BSYNC.RECONVERGENT B0 ;  /* 0x0000000000007941 */ /* 0x000fea0003800200 */
.L_x_55:
        /* <DEDUP_REMOVED lines=10> */
[----:B------:R-:W-:Y:S02]  /*5360*/  IMAD.X R18, R21, 0x1, R14, P0 ;  /* 0x0000000115127824 */ /* 0x000fe400000e060e */
[----:B------:R-:W2:Y:S04]  /*5370*/  SHFL.UP PT, R21, R20, 0x2, RZ ;  /* 0x0440000014157989 */ /* 0x000ea800000e00ff */
[----:B-1----:R-:W1:Y:S01]  /*5380*/  SHFL.UP PT, R22, R18, 0x2, RZ ;  /* 0x0440000012167989 */ /* 0x002e6200000e00ff */
[----:B--2---:R-:W-:-:S04]  /*5390*/  SEL R21, R21, RZ, P4 ;  /* 0x000000ff15157207 */ /* 0x004fc80002000000 */
[----:B------:R-:W-:Y:S02]  /*53a0*/  IADD3 R21, P0, PT, R21, R20, RZ ;  /* 0x0000001415157210 */ /* 0x000fe40007f1e0ff */
[----:B-1----:R-:W-:-:S03]  /*53b0*/  SEL R23, R22, RZ, P4 ;  /* 0x000000ff16177207 */ /* 0x002fc60002000000 */
[----:B------:R-:W1:Y:S02]  /*53c0*/  SHFL.UP PT, R24, R21, 0x4, RZ ;  /* 0x0480000015187989 */ /* 0x000e6400000e00ff */
[----:B------:R-:W-:-:S05]  /*53d0*/  IMAD.X R22, R23, 0x1, R18, P0 ;  /* 0x0000000117167824 */ /* 0x000fca00000e0612 */
[----:B------:R-:W2:Y:S01]  /*53e0*/  SHFL.UP PT, R23, R22, 0x4, RZ ;  /* 0x0480000016177989 */ /* 0x000ea200000e00ff */
[----:B-1----:R-:W-:-:S04]  /*53f0*/  SEL R24, R24, RZ, P1 ;  /* 0x000000ff18187207 */ /* 0x002fc80000800000 */
[----:B------:R-:W-:Y:S02]  /*5400*/  IADD3 R24, P0, PT, R24, R21, RZ ;  /* 0x0000001518187210 */ /* 0x000fe40007f1e0ff */
[----:B--2---:R-:W-:-:S05]  /*5410*/  SEL R23, R23, RZ, P1 ;  /* 0x000000ff17177207 */ /* 0x004fca0000800000 */
[----:B------:R-:W-:Y:S02]  /*5420*/  IMAD.X R18, R23, 0x1, R22, P0 ;  /* 0x0000000117127824 */ /* 0x000fe400000e0616 */
[----:B------:R-:W1:Y:S04]  /*5430*/  SHFL.UP PT, R23, R24, 0x8, RZ ;  /* 0x0500000018177989 */ /* 0x000e6800000e00ff */
[----:B------:R-:W2:Y:S01]  /*5440*/  SHFL.UP PT, R20, R18, 0x8, RZ ;  /* 0x0500000012147989 */ /* 0x000ea200000e00ff */
[----:B-1----:R-:W-:-:S04]  /*5450*/  SEL R23, R23, RZ, P2 ;  /* 0x000000ff17177207 */ /* 0x002fc80001000000 */
[----:B------:R-:W-:Y:S02]  /*5460*/  IADD3 R25, P0, PT, R23, R24, RZ ;  /* 0x0000001817197210 */ /* 0x000fe40007f1e0ff */
[----:B--2---:R-:W-:-:S03]  /*5470*/  SEL R21, R20, RZ, P2 ;  /* 0x000000ff14157207 */ /* 0x004fc60001000000 */
[----:B------:R-:W1:Y:S02]  /*5480*/  SHFL.UP PT, R22, R25, 0x10, RZ ;  /* 0x0600000019167989 */ /* 0x000e6400000e00ff */
[----:B------:R-:W-:-:S05]  /*5490*/  IMAD.X R26, R21, 0x1, R18, P0 ;  /* 0x00000001151a7824 */ /* 0x000fca00000e0612 */
[----:B------:R-:W2:Y:S01]  /*54a0*/  SHFL.UP PT, R20, R26, 0x10, RZ ;  /* 0x060000001a147989 */ /* 0x000ea200000e00ff */
[----:B-1----:R-:W-:-:S04]  /*54b0*/  SEL R22, R22, RZ, P3 ;  /* 0x000000ff16167207 */ /* 0x002fc80001800000 */
[----:B------:R-:W-:Y:S02]  /*54c0*/  IADD3 R21, P0, PT, R22, R25, RZ ;  /* 0x0000001916157210 */ /* 0x000fe40007f1e0ff */
[----:B--2---:R-:W-:-:S05]  /*54d0*/  SEL R23, R20, RZ, P3 ;  /* 0x000000ff14177207 */ /* 0x004fca0001800000 */
[----:B------:R-:W-:Y:S01]  /*54e0*/  IMAD.X R18, R23, 0x1, R26, P0 ;  /* 0x0000000117127824 */ /* 0x000fe200000e061a */
[----:B------:R-:W-:Y:S01]  /*54f0*/  IADD3 R22, P0, PT, R21, R10, RZ ;  /* 0x0000000a15167210 */ /* 0x000fe20007f1e0ff */
[----:B------:R-:W-:-:S04]  /*5500*/  IMAD.U32 R23, RZ, RZ, UR17 ;  /* 0x00000011ff177e24 */ /* 0x000fc8000f8e00ff */
[----:B------:R-:W-:Y:S01]  /*5510*/  IMAD.X R20, R18, 0x1, R9, P0 ;  /* 0x0000000112147824 */ /* 0x000fe200000e0609 */
[----:B------:R-:W-:-:S04]  /*5520*/  ISETP.LE.U32.AND P0, PT, R22, UR18, PT ;  /* 0x0000001216007c0c */ /* 0x000fc8000bf03070 */
[----:B------:R-:W-:-:S13]  /*5530*/  ISETP.GE.U32.AND.EX P0, PT, R23, R20, PT, P0 ;  /* 0x000000141700720c */ /* 0x000fda0003f06100 */
[----:B------:R-:W-:-:S04]  /*5540*/  VOTE.ANY R23, PT, !P0 ;  /* 0x0000000000177806 */ /* 0x000fc800040e0100 */
[----:B------:R-:W-:-:S13]  /*5550*/  ISETP.NE.AND P0, PT, R23, RZ, PT ;  /* 0x000000ff1700720c */ /* 0x000fda0003f05270 */
[----:B------:R-:W-:Y:S05]  /*5560*/  @P0 BRA `(.L_x_57) ;  /* 0x0000000800440947 */ /* 0x000fea0003800000 */
[----:B------:R-:W1:Y:S01]  /*5570*/  LDC R9, c[0x0][0xbe0] ;  /* 0x0002f800ff097b82 */ /* 0x000e620000000800 */
[----:B------:R-:W2:Y:S01]  /*5580*/  LDCU UR25, c[0x0][0xbe8] ;  /* 0x00017d00ff1977ac */ /* 0x000ea20008000800 */
[----:B------:R-:W3:Y:S01]  /*5590*/  LDCU.64 UR10, c[0x0][0xba8] ;  /* 0x00017500ff0a77ac */ /* 0x000ee20008000a00 */
[----:B------:R-:W4:Y:S01]  /*55a0*/  LDCU.64 UR8, c[0x0][0xbb0] ;  /* 0x00017600ff0877ac */ /* 0x000f220008000a00 */
[----:B------:R-:W1:Y:S02]  /*55b0*/  LDCU.128 UR4, c[0x0][0xbc0] ;  /* 0x00017800ff0477ac */ /* 0x000e640008000c00 */
[----:B-1234-:R-:W-:-:S13]  /*55c0*/  ISETP.NE.AND P6, PT, R9, 0x1, PT ;  /* 0x000000010900780c */ /* 0x01efda0003fc5270 */
.L_x_60:
        /* <DEDUP_REMOVED lines=10> */
[----:B-1----:R-:W-:-:S05]  /*5670*/  @!P0 IMAD.WIDE R24, R11, 0xc, R24 ;  /* 0x0000000c0b188825 */ /* 0x002fca00078e0218 */
[----:B------:R2:W5:Y:S04]  /*5680*/  @!P0 LDG.E R6, desc[UR50][R24.64+0x180] ;  /* 0x0001803218068981 */ /* 0x000568000c1e1900 */
[----:B------:R2:W5:Y:S01]  /*5690*/  @!P0 LDG.E R7, desc[UR50][R24.64+0x184] ;  /* 0x0001843218078981 */ /* 0x000562000c1e1900 */
[----:B------:R-:W-:Y:S02]  /*56a0*/  ISETP.GE.AND P0, PT, R11, UR25, PT ;  /* 0x000000190b007c0c */ /* 0x000fe4000bf06270 */
[----:B------:R-:W-:-:S11]  /*56b0*/  MOV R19, 0x7fffffff ;  /* 0x7fffffff00137802 */ /* 0x000fd60000000f00 */
[----:B---34-:R-:W-:Y:S05]  /*56c0*/  @P0 BRA `(.L_x_59) ;  /* 0x0000000400500947 */ /* 0x018fea0003800000 */
[----:B------:R-:W-:-:S04]  /*56d0*/  IADD3 R13, P0, PT, R21, UR20, RZ ;  /* 0x00000014150d7c10 */ /* 0x000fc8000ff1e0ff */
[----:B------:R-:W-:Y:S02]  /*56e0*/  LEA.HI.X.SX32 R12, R21, UR15, 0x1, P0 ;  /* 0x0000000f150c7c11 */ /* 0x000fe400080f0eff */
[----:B--2---:R-:W-:-:S04]  /*56f0*/  IADD3 R20, P0, PT, R18, UR14, RZ ;  /* 0x0000000e12147c10 */ /* 0x004fc8000ff1e0ff */
[----:B------:R-:W-:Y:S02]  /*5700*/  LEA.HI.X.SX32 R19, R18, UR13, 0x1, P0 ;  /* 0x0000000d12137c11 */ /* 0x000fe400080f0eff */
[----:B------:R-:W-:-:S05]  /*5710*/  IADD3 R18, P0, PT, R13, UR9, RZ ;  /* 0x000000090d127c10 */ /* 0x000fca000ff1e0ff */
[----:B------:R-:W-:Y:S01]  /*5720*/  IMAD.X R14, RZ, RZ, R12, P0 ;  /* 0x000000ffff0e7224 */ /* 0x000fe200000e060c */
[----:B------:R-:W-:Y:S01]  /*5730*/  IADD3 R22, P0, PT, R20, UR7, RZ ;  /* 0x0000000714167c10 */ /* 0x000fe2000ff1e0ff */
        /* <DEDUP_REMOVED lines=28> */
[----:B------:R-:W-:-:S04]  /*5900*/  SHF.R.U64 R13, R20, UR6, R13 ;  /* 0x00000006140d7c19 */ /* 0x000fc8000800120d */
[----:B------:R-:W-:-:S04]  /*5910*/  IADD3 R20, PT, PT, R4, -0x1, R13 ;  /* 0xffffffff04147810 */ /* 0x000fc80007ffe00d */
[----:B------:R-:W-:Y:S01]  /*5920*/  IABS R13, R20 ;  /* 0x00000014000d7213 */ /* 0x000fe20000000000 */
[----:B-1----:R-:W1:Y:S02]  /*5930*/  MUFU.RCP R22, R18 ;  /* 0x0000001200167308 */ /* 0x002e640000001000 */
[----:B-1----:R-:W-:Y:S01]  /*5940*/  VIADD R22, R22, 0xffffffe ;  /* 0x0ffffffe16167836 */ /* 0x002fe20000000000 */
[----:B------:R-:W-:-:S05]  /*5950*/  IABS R18, R4 ;  /* 0x0000000400127213 */ /* 0x000fca0000000000 */
[----:B------:R-:W1:Y:S02]  /*5960*/  F2I.FTZ.U32.TRUNC.NTZ R23, R22 ;  /* 0x0000001600177305 */ /* 0x000e64000021f000 */
[----:B-1----:R-:W-:Y:S02]  /*5970*/  IMAD.MOV R12, RZ, RZ, -R23 ;  /* 0x000000ffff0c7224 */ /* 0x002fe400078e0a17 */
[----:B------:R-:W-:Y:S02]  /*5980*/  IMAD.MOV.U32 R22, RZ, RZ, RZ ;  /* 0x000000ffff167224 */ /* 0x000fe400078e00ff */
[----:B------:R-:W-:Y:S01]  /*5990*/  IMAD R25, R12, R19, RZ ;  /* 0x000000130c197224 */ /* 0x000fe200078e02ff */
[----:B------:R-:W-:-:S03]  /*59a0*/  IABS R12, R5 ;  /* 0x00000005000c7213 */ /* 0x000fc60000000000 */
[----:B------:R-:W-:Y:S02]  /*59b0*/  IMAD.HI.U32 R25, R23, R25, R22 ;  /* 0x0000001917197227 */ /* 0x000fe400078e0016 */
[----:B------:R-:W1:Y:S02]  /*59c0*/  I2F.RP R23, R18 ;  /* 0x0000001200177306 */ /* 0x000e640000209400 */
[----:B------:R-:W-:Y:S02]  /*59d0*/  IMAD.MOV R12, RZ, RZ, -R12 ;  /* 0x000000ffff0c7224 */ /* 0x000fe400078e0a0c */
        /* <DEDUP_REMOVED lines=29> */
[----:B------:R-:W-:-:S05]  /*5bb0*/  @!P0 LOP3.LUT R13, RZ, UR21, RZ, 0x33, !PT ;  /* 0x00000015ff0d8c12 */ /* 0x000fca000f8e33ff */
[----:B------:R-:W-:-:S05]  /*5bc0*/  IMAD.IADD R20, R20, 0x1, -R13 ;  /* 0x0000000114147824 */ /* 0x000fca00078e0a0d */
[CC--:B------:R-:W-:Y:S01]  /*5bd0*/  SEL R12, R20.reuse, R19.reuse, !P6 ;  /* 0x00000013140c7207 */ /* 0x0c0fe20007000000 */
[----:B------:R-:W-:-:S03]  /*5be0*/  IMAD R19, R20, R19, RZ ;  /* 0x0000001314137224 */ /* 0x000fc600078e02ff */
[----:B------:R-:W-:Y:S02]  /*5bf0*/  SHF.R.S32.HI R13, RZ, 0x1f, R12 ;  /* 0x0000001fff0d7819 */ /* 0x000fe4000001140c */
[----:B------:R-:W-:Y:S02]  /*5c00*/  SHF.R.S32.HI R14, RZ, 0x1f, R19 ;  /* 0x0000001fff0e7819 */ /* 0x000fe40000011413 */
.L_x_59:
[----:B------:R-:W-:Y:S05]  /*5c10*/  BSYNC.RECONVERGENT B0 ;  /* 0x0000000000007941 */ /* 0x000fea0003800200 */
.L_x_58:
[----:B--2---:R-:W1:Y:S04]  /*5c20*/  SHFL.UP PT, R20, R19, 0x1, RZ ;  /* 0x0420000013147989 */ /* 0x004e6800000e00ff */
        /* <DEDUP_REMOVED lines=37> */
.L_x_57:
[----:B------:R-:W1:Y:S08]  /*5e80*/  BREV R25, R23 ;  /* 0x0000001700197301 */ /* 0x000e700000000000 */
[----:B-1----:R-:W1:Y:S02]  /*5e90*/  FLO.U32.SH R25, R25 ;  /* 0x0000001900197300 */ /* 0x002e6400000e0400 */
[----:B-1----:R-:W1:Y:S02]  /*5ea0*/  SHFL.IDX PT, R11, R11, R25, 0x1f ;  /* 0x00001f190b0b7589 */ /* 0x002e6400000e0000 */
[----:B-1----:R-:W-:-:S05]  /*5eb0*/  IMAD.IADD R20, R8, 0x1, R11 ;  /* 0x0000000108147824 */ /* 0x002fca00078e020b */
[----:B------:R-:W-:-:S13]  /*5ec0*/  ISETP.GE.AND P0, PT, R20, UR25, PT ;  /* 0x0000001914007c0c */ /* 0x000fda000bf06270 */
[----:B------:R-:W1:Y:S01]  /*5ed0*/  @!P0 LDC.64 R26, c[0x0][0xbf0] ;  /* 0x0002fc00ff1a8b82 */ /* 0x000e620000000a00 */
[----:B------:R-:W-:Y:S04]  /*5ee0*/  SHFL.IDX PT, R13, R13, R25, 0x1f ;  /* 0x00001f190d0d7589 */ /* 0x000fe800000e0000 */
[----:B------:R-:W-:Y:S01]  /*5ef0*/  SHFL.IDX PT, R12, R12, R25, 0x1f ;  /* 0x00001f190c0c7589 */ /* 0x000fe200000e0000 */
[----:B-1----:R-:W-:-:S05]  /*5f00*/  @!P0 IMAD.WIDE R26, R20, 0xc, R26 ;  /* 0x0000000c141a8825 */ /* 0x002fca00078e021a */
[----:B-----5:R1:W5:Y:S04]  /*5f10*/  @!P0 LDG.E R6, desc[UR50][R26.64] ;  /* 0x000000321a068981 */ /* 0x020368000c1e1900 */
[----:B------:R1:W5:Y:S01]  /*5f20*/  @!P0 LDG.E R7, desc[UR50][R26.64+0x4] ;  /* 0x000004321a078981 */ /* 0x000362000c1e1900 */
[----:B------:R-:W-:-:S03]  /*5f30*/  IADD3 R10, P1, P0, R10, R21, -R19 ;  /* 0x000000150a0a7210 */ /* 0x000fc6000783e813 */
[----:B------:R-:W-:Y:S01]  /*5f40*/  SHFL.IDX PT, R21, R19, R25, 0x1f ;  /* 0x00001f1913157589 */ /* 0x000fe200000e0000 */
[----:B------:R-:W-:-:S03]  /*5f50*/  IADD3.X R18, PT, PT, R9, R18, ~R14, P1, P0 ;  /* 0x0000001209127210 */ /* 0x000fc60000fe0c0e */
[----:B------:R-:W2:Y:S04]  /*5f60*/  SHFL.IDX PT, R14, R14, R25, 0x1f ;  /* 0x00001f190e0e7589 */ /* 0x000ea800000e0000 */
[----:B------:R-:W3:Y:S04]  /*5f70*/  SHFL.IDX PT, R10, R10, R25, 0x1f ;  /* 0x00001f190a0a7589 */ /* 0x000ee800000e0000 */
[----:B------:R4:W1:Y:S01]  /*5f80*/  SHFL.IDX PT, R9, R18, R25, 0x1f ;  /* 0x00001f1912097589 */ /* 0x00086200000e0000 */
[----:B--2---:R-:W-:Y:S01]  /*5f90*/  IMAD.MOV.U32 R19, RZ, RZ, R14 ;  /* 0x000000ffff137224 */ /* 0x004fe200078e000e */
[----:B-1-34-:R-:W-:-:S07]  /*5fa0*/  MOV R18, R21 ;  /* 0x0000001500127202 */ /* 0x01afce0000000f00 */
.L_x_54:
[----:B------:R-:W1:Y:S01]  /*5fb0*/  LDCU UR4, c[0x0][0xbe8] ;  /* 0x00017d00ff0477ac */ /* 0x000e620008000800 */
[----:B------:R-:W-:Y:S01]  /*5fc0*/  IMAD.MOV.U32 R21, RZ, RZ, -0x1 ;  /* 0xffffffffff157424 */ /* 0x000fe200078e00ff */
[----:B------:R-:W-:Y:S02]  /*5fd0*/  MOV R14, 0xffffffff ;  /* 0xffffffff000e7802 */ /* 0x000fe40000000f00 */
[----:B-1----:R-:W-:-:S13]  /*5fe0*/  ISETP.GE.AND P0, PT, R11, UR4, PT ;  /* 0x000000040b007c0c */ /* 0x002fda000bf06270 */
[----:B------:R-:W-:Y:S05]  /*5ff0*/  @P0 BRA `(.L_x_53) ;  /* 0x0000000000e80947 */ /* 0x000fea0003800000 */
[----:B------:R-:W1:Y:S01]  /*6000*/  LDC R14, c[0x0][0xb98] ;  /* 0x0002e600ff0e7b82 */ /* 0x000e620000000800 */
[----:B------:R-:W-:-:S04]  /*6010*/  IADD3 R20, P0, PT, -R10, UR18, RZ ;  /* 0x000000120a147c10 */ /* 0x000fc8000ff1e1ff */
[----:B------:R-:W-:-:S03]  /*6020*/  IADD3.X R27, PT, PT, ~R9, UR17, RZ, P0, !PT ;  /* 0x00000011091b7c10 */ /* 0x000fc600087fe5ff */
[----:B------:R-:W2:Y:S08]  /*6030*/  LDC R25, c[0x0][0xb88] ;  /* 0x0002e200ff197b82 */ /* 0x000eb00000000800 */
[----:B------:R-:W3:Y:S01]  /*6040*/  LDC R23, c[0x0][0xbdc] ;  /* 0x0002f700ff177b82 */ /* 0x000ee20000000800 */
[-CC-:B-1----:R-:W-:Y:S02]  /*6050*/  SHF.R.U32.HI R16, RZ, R14.reuse, R27.reuse ;  /* 0x0000000eff107219 */ /* 0x182fe4000001161b */
[----:B------:R-:W-:-:S02]  /*6060*/  SHF.R.U64 R14, R20, R14, R27 ;  /* 0x0000000e140e7219 */ /* 0x000fc4000000121b */
[-CC-:B--2---:R-:W-:Y:S02]  /*6070*/  SHF.R.U32.HI R22, RZ, R25.reuse, R16.reuse ;  /* 0x00000019ff167219 */ /* 0x184fe40000011610 */
[-CC-:B------:R-:W-:Y:S02]  /*6080*/  SHF.R.U32.HI R3, RZ, R25.reuse, R13.reuse ;  /* 0x00000019ff037219 */ /* 0x180fe4000001160d */
[-C--:B------:R-:W-:Y:S02]  /*6090*/  SHF.R.U64 R16, R14, R25.reuse, R16 ;  /* 0x000000190e107219 */ /* 0x080fe40000001210 */
[----:B------:R-:W-:Y:S02]  /*60a0*/  SHF.R.U64 R20, R12, R25, R13 ;  /* 0x000000190c147219 */ /* 0x000fe4000000120d */
[-CC-:B---3--:R-:W-:Y:S02]  /*60b0*/  SHF.R.U32.HI R21, RZ, R23.reuse, R22.reuse ;  /* 0x00000017ff157219 */ /* 0x188fe40000011616 */
[----:B------:R-:W-:-:S02]  /*60c0*/  SHF.R.U64 R22, R16, R23, R22 ;  /* 0x0000001710167219 */ /* 0x000fc40000001216 */
[----:B------:R-:W-:-:S04]  /*60d0*/  LOP3.LUT R2, R21, R3, RZ, 0xfc, !PT ;  /* 0x0000000315027212 */ /* 0x000fc800078efcff */
[----:B------:R-:W-:-:S13]  /*60e0*/  ISETP.NE.U32.AND P0, PT, R2, RZ, PT ;  /* 0x000000ff0200720c */ /* 0x000fda0003f05070 */
        /* <DEDUP_REMOVED lines=22> */
.L_x_61:
[----:B------:R-:W-:Y:S02]  /*6250*/  MOV R2, 0x6270 ;  /* 0x0000627000027802 */ /* 0x000fe40000000f00 */
[----:B-----5:R-:W-:Y:S05]  /*6260*/  CALL.REL.NOINC `(.L_x_63) ;  /* 0x000000bc00bc7944 */ /* 0x020fea0003c00000 */
[----:B------:R-:W-:-:S05]  /*6270*/  IADD3 R23, PT, PT, -R21, RZ, RZ ;  /* 0x000000ff15177210 */ /* 0x000fca0007ffe1ff */
[----:B------:R-:W-:-:S07]  /*6280*/  IMAD R23, R20, R23, R22 ;  /* 0x0000001714177224 */ /* 0x000fce00078e0216 */
.L_x_62:
[----:B------:R-:W1:Y:S01]  /*6290*/  LDC R20, c[0x0][0xbdc] ;  /* 0x0002f700ff147b82 */ /* 0x000e620000000800 */
[----:B------:R-:W-:Y:S02]  /*62a0*/  LOP3.LUT R14, R14, UR22, RZ, 0xc0, !PT ;  /* 0x000000160e0e7c12 */ /* 0x000fe4000f8ec0ff */
[----:B------:R-:W-:-:S05]  /*62b0*/  PLOP3.LUT P1, PT, PT, PT, PT, 0x8, 0x80 ;  /* 0x000000000080781c */ /* 0x000fca0003f2e170 */
[----:B------:R-:W2:Y:S08]  /*62c0*/  LDC R2, c[0x0][0xb80] ;  /* 0x0002e000ff027b82 */ /* 0x000eb00000000800 */
[----:B------:R-:W3:Y:S08]  /*62d0*/  LDC R3, c[0x0][0xb90] ;  /* 0x0002e400ff037b82 */ /* 0x000ef00000000800 */
[----:B------:R-:W4:Y:S01]  /*62e0*/  LDC R22, c[0x0][0xbe0] ;  /* 0x0002f800ff167b82 */ /* 0x000f220000000800 */
[----:B-1----:R-:W-:-:S02]  /*62f0*/  SHF.L.U32 R20, R21, R20, RZ ;  /* 0x0000001415147219 */ /* 0x002fc400000006ff */
[----:B------:R-:W-:Y:S02]  /*6300*/  LOP3.LUT R21, R16, UR12, RZ, 0xc0, !PT ;  /* 0x0000000c10157c12 */ /* 0x000fe4000f8ec0ff */
[----:B------:R-:W-:-:S03]  /*6310*/  P2R R16, PR, RZ, 0x2 ;  /* 0x00000002ff107803 */ /* 0x000fc60000000000 */
[----:B------:R-:W-:Y:S02]  /*6320*/  IMAD.IADD R20, R21, 0x1, R20 ;  /* 0x0000000115147824 */ /* 0x000fe400078e0214 */
[----:B--2---:R-:W-:Y:S02]  /*6330*/  IMAD R14, R23, R2, R14 ;  /* 0x00000002170e7224 */ /* 0x004fe400078e020e */
[----:B---3--:R-:W-:Y:S01]  /*6340*/  IMAD R3, R20, R3, UR30 ;  /* 0x0000001e14037e24 */ /* 0x008fe2000f8e0203 */
[----:B----4-:R-:W-:-:S04]  /*6350*/  ISETP.NE.AND P0, PT, R22, 0x1, PT ;  /* 0x000000011600780c */ /* 0x010fc80003f05270 */
[----:B------:R-:W-:Y:S02]  /*6360*/  SEL R2, R3, R14, !P0 ;  /* 0x0000000e03027207 */ /* 0x000fe40004000000 */
[----:B------:R-:W-:Y:S01]  /*6370*/  SEL R21, R14, R3, !P0 ;  /* 0x000000030e157207 */ /* 0x000fe20004000000 */
[----:B------:R-:W-:Y:S02]  /*6380*/  IMAD.MOV.U32 R3, RZ, RZ, 0x1 ;  /* 0x00000001ff037424 */ /* 0x000fe400078e00ff */
[----:B------:R-:W-:Y:S02]  /*6390*/  IMAD.MOV.U32 R14, RZ, RZ, R11 ;  /* 0x000000ffff0e7224 */ /* 0x000fe400078e000b */
.L_x_53:
[----:B------:R-:W-:-:S09]  /*63a0*/  UISETP.NE.AND UP0, UPT, UR37, 0x1, UPT ;  /* 0x000000012500788c */ /* 0x000fd2000bf05270 */
[----:B------:R-:W-:Y:S05]  /*63b0*/  BRA.U !UP0, `(.L_x_64) ;  /* 0x0000000108047547 */ /* 0x000fea000b800000 */
[----:B------:R-:W-:Y:S05]  /*63c0*/  BPT.TRAP 0x1 ;  /* 0x000000040000795c */ /* 0x000fea0000300000 */
.L_x_64:
[----:B------:R-:W1:Y:S01]  /*63d0*/  S2UR UR4, SR_CgaCtaId ;  /* 0x00000000000479c3 */ /* 0x000e620000008800 */
[----:B------:R-:W-:Y:S01]  /*63e0*/  UMOV UR5, 0x400 ;  /* 0x0000040000057882 */ /* 0x000fe20000000000 */
[----:B------:R-:W-:Y:S01]  /*63f0*/  SHF.L.U32 R20, R0, 0x1f, RZ ;  /* 0x0000001f00147819 */ /* 0x000fe200000006ff */
[----:B------:R-:W-:Y:S01]  /*6400*/  VIADD R22, R15, 0x1 ;  /* 0x000000010f167836 */ /* 0x000fe20000000000 */
[----:B------:R-:W-:Y:S01]  /*6410*/  ISETP.NE.AND P1, PT, R17, R14, PT ;  /* 0x0000000e1100720c */ /* 0x000fe20003f25270 */
[----:B-1----:R-:W-:-:S04]  /*6420*/  ULEA UR4, UR4, UR5, 0x18 ;  /* 0x0000000504047291 */ /* 0x002fc8000f8ec0ff */
[----:B------:R-:W-:-:S09]  /*6430*/  ULEA UR4, UR23, UR4, 0x3 ;  /* 0x0000000417047291 */ /* 0x000fd2000f8e18ff */
[----:B------:R-:W1:Y:S02]  /*6440*/  SYNCS.PHASECHK.TRANS64.TRYWAIT P0, [UR4+0xe0], R20 ;  /* 0x0000e014ff0075a7 */ /* 0x000e640008001104 */
[----:B-1----:R-:W-:Y:S05]  /*6450*/  @!P0 BRA `(.L_x_65) ;  /* 0x000000ac00988947 */ /* 0x002fea0003800000 */
.L_x_240:
[----:B------:R-:W-:Y:S01]  /*6460*/  ELECT P0, URZ, PT ;  /* 0x0000000000ff782f */ /* 0x000fe20003800000 */
[----:B------:R-:W-:Y:S01]  /*6470*/  @!P1 IMAD.MOV R22, RZ, RZ, R15 ;  /* 0x000000ffff169224 */ /* 0x000fe200078e020f */
[----:B------:R-:W-:Y:S01]  /*6480*/  BSSY.RECONVERGENT B0, `(.L_x_66) ;  /* 0x0000017000007945 */ /* 0x000fe20003800200 */
[----:B------:R-:W-:-:S03]  /*6490*/  ISETP.NE.AND P2, PT, R16, RZ, PT ;  /* 0x000000ff1000720c */ /* 0x000fc60003f45270 */
[----:B------:R-:W-:-:S07]  /*64a0*/  PRMT R15, R22, 0x7610, R15 ;  /* 0x00007610160f7816 */ /* 0x000fce000000000f */
[----:B------:R-:W-:Y:S05]  /*64b0*/  @!P0 BRA `(.L_x_67) ;  /* 0x00000000004c8947 */ /* 0x000fea0003800000 */
[----:B------:R-:W-:Y:S01]  /*64c0*/  PLOP3.LUT P0, PT, P1, P2, PT, 0x20, 0x2 ;  /* 0x000000000002781c */ /* 0x000fe20000f04470 */
[----:B------:R-:W-:Y:S01]  /*64d0*/  UIMAD UR5, UR23, 0x14, UR36 ;  /* 0x00000014170578a4 */ /* 0x000fe2000f8e0224 */
[----:B------:R-:W-:Y:S02]  /*64e0*/  SEL R16, R15, RZ, !P2 ;  /* 0x000000ff0f107207 */ /* 0x000fe40005000000 */
[----:B-1----:R-:W-:-:S04]  /*64f0*/  SEL R17, RZ, 0x1, !P0 ;  /* 0x00000001ff117807 */ /* 0x002fc80004000000 */
[----:B------:R-:W-:Y:S02]  /*6500*/  PRMT R16, R17, 0x5410, R16 ;  /* 0x0000541011107816 */ /* 0x000fe40000000010 */
[----:B------:R1:W-:Y:S04]  /*6510*/  STS [UR5], R2 ;  /* 0x00000002ff007988 */ /* 0x0003e80008000805 */
[----:B------:R1:W-:Y:S04]  /*6520*/  STS [UR5+0x4], R21 ;  /* 0x00000415ff007988 */ /* 0x0003e80008000805 */
[----:B------:R1:W-:Y:S04]  /*6530*/  STS [UR5+0xc], R3 ;  /* 0x00000c03ff007988 */ /* 0x0003e80008000805 */
[----:B------:R1:W-:Y:S04]  /*6540*/  STS [UR5+0x10], R16 ;  /* 0x00001010ff007988 */ /* 0x0003e80008000805 */
[----:B------:R1:W-:Y:S01]  /*6550*/  STS [UR5+0x8], R14 ;  /* 0x0000080eff007988 */ /* 0x0003e20008000805 */
[----:B------:R-:W-:Y:S01]  /*6560*/  @!PT LDS RZ, [RZ] ;  /* 0x00000000fffff984 */ /* 0x000fe20000000800 */
[----:B------:R-:W-:Y:S01]  /*6570*/  @!PT LDS RZ, [RZ] ;  /* 0x00000000fffff984 */ /* 0x000fe20000000800 */
[----:B------:R-:W-:Y:S01]  /*6580*/  @!PT LDS RZ, [RZ] ;  /* 0x00000000fffff984 */ /* 0x000fe20000000800 */
[----:B------:R-:W-:Y:S01]  /*6590*/  @!PT LDS RZ, [RZ] ;  /* 0x00000000fffff984 */ /* 0x000fe20000000800 */
[----:B------:R2:W-:Y:S06]  /*65a0*/  MEMBAR.ALL.CTA ;  /* 0x0000000000007992 */ /* 0x0005ec0000008000 */
[----:B--2---:R-:W2:Y:S01]  /*65b0*/  FENCE.VIEW.ASYNC.S ;  /* 0x00000000000073c6 */ /* 0x004ea20000000000 */
[----:B------:R-:W-:Y:S05]  /*65c0*/  BRA.U !UP0, `(.L_x_68) ;  /* 0x0000000108047547 */ /* 0x000fea000b800000 */
[----:B------:R-:W-:Y:S05]  /*65d0*/  BPT.TRAP 0x1 ;  /* 0x000000040000795c */ /* 0x000fea0000300000 */
.L_x_68:
[----:B--2---:R-:W-:Y:S01]  /*65e0*/  SYNCS.ARRIVE.TRANS64.A1T0 RZ, [UR4+0xa0], RZ ;  /* 0x0000a0ffffff79a7 */ /* 0x004fe20008100004 */
.L_x_67:
[----:B------:R-:W-:Y:S05]  /*65f0*/  BSYNC.RECONVERGENT B0 ;  /* 0x0000000000007941 */ /* 0x000fea0003800200 */
.L_x_66:
[----:B------:R-:W-:Y:S01]  /*6600*/  UIADD3 UR23, UPT, UPT, UR23, 0x1, URZ ;  /* 0x0000000117177890 */ /* 0x000fe2000fffe0ff */
[----:B-1----:R-:W-:-:S03]  /*6610*/  MOV R17, R14 ;  /* 0x0000000e00117202 */ /* 0x002fc60000000f00 */
[----:B------:R-:W-:-:S04]  /*6620*/  UISETP.NE.AND UP0, UPT, UR23, 0x8, UPT ;  /* 0x000000081700788c */ /* 0x000fc8000bf05270 */
[----:B------:R-:W-:Y:S02]  /*6630*/  USEL UR4, URZ, 0x1, UP0 ;  /* 0x00000001ff047887 */ /* 0x000fe40008000000 */
[----:B------:R-:W-:-:S04]  /*6640*/  USEL UR23, UR23, URZ, UP0 ;  /* 0x000000ff17177287 */ /* 0x000fc80008000000 */
[----:B------:R-:W-:Y:S01]  /*6650*/  LOP3.LUT R0, R0, UR4, RZ, 0x3c, !PT ;  /* 0x0000000400007c12 */ /* 0x000fe2000f8e3cff */
[----:B------:R-:W-:Y:S07]  /*6660*/  @!P2 BRA `(.L_x_69) ;  /* 0xffffffe4001ca947 */ /* 0x000fee000383ffff */
[----:B------:R-:W-:Y:S01]  /*6670*/  HFMA2 R15, -RZ, RZ, 0, 0 ;  /* 0x00000000ff0f7431 */ /* 0x000fe200000001ff */
[----:B------:R-:W-:Y:S02]  /*6680*/  PRMT R16, RZ, 0x7610, R16 ;  /* 0x00007610ff107816 */ /* 0x000fe40000000010 */
.L_x_85:
[----:B-1-3--:R-:W1:Y:S01]  /*6690*/  LDC.64 R2, c[0x0][0xbd0] ;  /* 0x0002f400ff027b82 */ /* 0x00ae620000000a00 */
        /* <DEDUP_REMOVED lines=12> */
[----:B--2---:R-:W-:Y:S05]  /*6760*/  @P0 BRA P1, `(.L_x_70) ;  /* 0x0000001400ec0947 */ /* 0x004fea0000800000 */
        /* <DEDUP_REMOVED lines=8> */
[----:B-----5:R-:W-:Y:S01]  /*67f0*/  MOV R19, R6 ;  /* 0x0000000600137202 */ /* 0x020fe20000000f00 */
        /* <DEDUP_REMOVED lines=32> */
[----:B------:R-:W-:-:S04]  /*6a00*/  IMAD.WIDE.U32 R28, R25, UR4, RZ ;  /* 0x00000004191c7c25 */ /* 0x000fc8000f8e00ff */
[----:B------:R-:W2:Y:S01]  /*6a10*/  F2I.FTZ.U32.TRUNC.NTZ R27, R27 ;  /* 0x0000001b001b7305 */ /* 0x000ea2000021f000 */
[----:B------:R-:W-:-:S04]  /*6a20*/  IMAD.WIDE.U32 R30, P1, R22, UR11, R30 ;  /* 0x0000000b161e7c25 */ /* 0x000fc8000f82001e */
[----:B------:R-:W-:-:S04]  /*6a30*/  IMAD.WIDE.U32 R28, P0, R26, UR5, R28 ;  /* 0x000000051a1c7c25 */ /* 0x000fc8000f80001c */
[----:B------:R-:W-:-:S04]  /*6a40*/  IMAD.WIDE.U32 R38, R26, UR4, RZ ;  /* 0x000000041a267c25 */ /* 0x000fc8000f8e00ff */
[----:B------:R-:W-:Y:S01]  /*6a50*/  IMAD.X R35, RZ, RZ, RZ, P1 ;  /* 0x000000ffff237224 */ /* 0x000fe200008e06ff */
[----:B------:R-:W-:Y:S01]  /*6a60*/  IADD3 RZ, P1, PT, R37, R30, RZ ;  /* 0x0000001e25ff7210 */ /* 0x000fe20007f3e0ff */
[----:B-1----:R-:W-:Y:S01]  /*6a70*/  VIADD R12, R12, 0xffffffe ;  /* 0x0ffffffe0c0c7836 */ /* 0x002fe20000000000 */
[----:B------:R-:W-:Y:S01]  /*6a80*/  IADD3 RZ, P2, PT, R39, R28, RZ ;  /* 0x0000001c27ff7210 */ /* 0x000fe20007f5e0ff */
[----:B------:R-:W-:Y:S02]  /*6a90*/  IMAD.MOV.U32 R34, RZ, RZ, R31 ;  /* 0x000000ffff227224 */ /* 0x000fe400078e001f */
[----:B------:R-:W-:Y:S01]  /*6aa0*/  IMAD.X R33, RZ, RZ, RZ, P0 ;  /* 0x000000ffff217224 */ /* 0x000fe200000e06ff */
[----:B------:R-:W-:Y:S01]  /*6ab0*/  ISETP.NE.U32.AND P0, PT, RZ, UR10, PT ;  /* 0x0000000aff007c0c */ /* 0x000fe2000bf05070 */
[----:B------:R-:W-:Y:S02]  /*6ac0*/  IMAD.MOV.U32 R32, RZ, RZ, R29 ;  /* 0x000000ffff207224 */ /* 0x000fe400078e001d */
[----:B------:R1:W3:Y:S01]  /*6ad0*/  F2I.FTZ.U32.TRUNC.NTZ R29, R12 ;  /* 0x0000000c001d7305 */ /* 0x0002e2000021f000 */
[----:B------:R-:W-:Y:S01]  /*6ae0*/  IMAD.WIDE.U32.X R34, R21, UR11, R34, P1 ;  /* 0x0000000b15227c25 */ /* 0x000fe200088e0422 */
[----:B------:R-:W-:-:S02]  /*6af0*/  ISETP.NE.U32.AND P1, PT, RZ, UR4, PT ;  /* 0x00000004ff007c0c */ /* 0x000fc4000bf25070 */
[----:B------:R-:W-:Y:S01]  /*6b00*/  ISETP.NE.AND.EX P0, PT, RZ, UR11, PT, P0 ;  /* 0x0000000bff007c0c */ /* 0x000fe2000bf05300 */
[----:B------:R-:W-:Y:S01]  /*6b10*/  IMAD.WIDE.U32.X R32, R25, UR5, R32, P2 ;  /* 0x0000000519207c25 */ /* 0x000fe200090e0420 */
[----:B------:R-:W-:Y:S02]  /*6b20*/  ISETP.NE.AND.EX P1, PT, RZ, UR5, PT, P1 ;  /* 0x00000005ff007c0c */ /* 0x000fe4000bf25310 */
[----:B------:R-:W-:Y:S01]  /*6b30*/  SEL R20, R20, R34, !P0 ;  /* 0x0000002214147207 */ /* 0x000fe20004000000 */
[----:B--2---:R-:W-:Y:S01]  /*6b40*/  IMAD.MOV R22, RZ, RZ, -R27 ;  /* 0x000000ffff167224 */ /* 0x004fe200078e0a1b */
[----:B------:R-:W-:Y:S01]  /*6b50*/  SEL R19, R19, R35, !P0 ;  /* 0x0000002313137207 */ /* 0x000fe20004000000 */
[----:B------:R-:W-:Y:S01]  /*6b60*/  IMAD.MOV.U32 R26, RZ, RZ, RZ ;  /* 0x000000ffff1a7224 */ /* 0x000fe200078e00ff */
[----:B------:R-:W-:Y:S01]  /*6b70*/  SEL R24, R24, R32, !P1 ;  /* 0x0000002018187207 */ /* 0x000fe20004800000 */
[----:B------:R-:W-:Y:S01]  /*6b80*/  IMAD R21, R22, R18, RZ ;  /* 0x0000001216157224 */ /* 0x000fe200078e02ff */
[----:B------:R-:W-:Y:S01]  /*6b90*/  SEL R23, R23, R33, !P1 ;  /* 0x0000002117177207 */ /* 0x000fe20004800000 */
[----:B------:R-:W-:Y:S01]  /*6ba0*/  IMAD.MOV.U32 R28, RZ, RZ, RZ ;  /* 0x000000ffff1c7224 */ /* 0x000fe200078e00ff */
[----:B-1----:R-:W-:Y:S01]  /*6bb0*/  SHF.R.U64 R12, R20, UR8, R19 ;  /* 0x00000008140c7c19 */ /* 0x002fe20008001213 */
[----:B------:R-:W-:Y:S01]  /*6bc0*/  IMAD.HI.U32 R21, R27, R21, R26 ;  /* 0x000000151b157227 */ /* 0x000fe200078e001a */
[----:B------:R-:W-:-:S02]  /*6bd0*/  SHF.R.U64 R23, R24, UR6, R23 ;  /* 0x0000000618177c19 */ /* 0x000fc40008001217 */
[----:B------:R-:W-:Y:S01]  /*6be0*/  IADD3 R25, PT, PT, R5, -0x1, R12 ;  /* 0xffffffff05197810 */ /* 0x000fe20007ffe00c */
[----:B---3--:R-:W-:Y:S01]  /*6bf0*/  IMAD.MOV R26, RZ, RZ, -R29 ;  /* 0x000000ffff1a7224 */ /* 0x008fe200078e0a1d */
[----:B------:R-:W-:Y:S02]  /*6c00*/  IADD3 R24, PT, PT, R4, -0x1, R23 ;  /* 0xffffffff04187810 */ /* 0x000fe40007ffe017 */
[----:B------:R-:W-:Y:S01]  /*6c10*/  IABS R20, R5 ;  /* 0x0000000500147213 */ /* 0x000fe20000000000 */
[----:B------:R-:W-:Y:S01]  /*6c20*/  IMAD R23, R26, R13, RZ ;  /* 0x0000000d1a177224 */ /* 0x000fe200078e02ff */
[----:B------:R-:W-:Y:S02]  /*6c30*/  IABS R22, R25 ;  /* 0x0000001900167213 */ /* 0x000fe40000000000 */
[----:B------:R-:W-:Y:S01]  /*6c40*/  IABS R12, R4 ;  /* 0x00000004000c7213 */ /* 0x000fe20000000000 */
[----:B------:R-:W-:Y:S01]  /*6c50*/  IMAD.HI.U32 R23, R29, R23, R28 ;  /* 0x000000171d177227 */ /* 0x000fe200078e001c */
[----:B------:R-:W-:-:S02]  /*6c60*/  IABS R19, R24 ;  /* 0x0000001800137213 */ /* 0x000fc40000000000 */
[----:B------:R-:W-:Y:S01]  /*6c70*/  ISETP.GE.AND P4, PT, R25, RZ, PT ;  /* 0x000000ff1900720c */ /* 0x000fe20003f86270 */
[----:B------:R-:W-:Y:S01]  /*6c80*/  IMAD.MOV R20, RZ, RZ, -R20 ;  /* 0x000000ffff147224 */ /* 0x000fe200078e0a14 */
[----:B------:R-:W-:Y:S01]  /*6c90*/  ISETP.GE.AND P2, PT, R24, RZ, PT ;  /* 0x000000ff1800720c */ /* 0x000fe20003f46270 */
[----:B------:R-:W-:-:S04]  /*6ca0*/  IMAD.HI.U32 R21, R21, R22, RZ ;  /* 0x0000001615157227 */ /* 0x000fc800078e00ff */
        /* <DEDUP_REMOVED lines=26> */
.L_x_73:
[----:B------:R-:W-:Y:S05]  /*6e50*/  BSYNC.RECONVERGENT B0 ;  /* 0x0000000000007941 */ /* 0x000fea0003800200 */
.L_x_72:
        /* <DEDUP_REMOVED lines=26> */
[----:B------:R-:W-:Y:S01]  /*7000*/  IADD3 R26, P0, PT, R19, R24, RZ ;  /* 0x00000018131a7210 */ /* 0x000fe20007f1e0ff */
[----:B------:R-:W-:Y:S01]  /*7010*/  IMAD.U32 R24, RZ, RZ, UR17 ;  /* 0x00000011ff187e24 */ /* 0x000fe2000f8e00ff */
        /* <DEDUP_REMOVED lines=8> */
[----:B------:R-:W-:-:S05]  /*70a0*/  IADD3 R22, P0, PT, R19, R10, RZ ;  /* 0x0000000a13167210 */ /* 0x000fca0007f1e0ff */
        /* <DEDUP_REMOVED lines=12> */
.L_x_77:
        /* <DEDUP_REMOVED lines=33> */
[----:B------:R-:W-:Y:S02]  /*7380*/  IMAD.MOV.U32 R24, RZ, RZ, R27 ;  /* 0x000000ffff187224 */ /* 0x000fe400078e001b */
[----:B------:R-:W-:-:S04]  /*7390*/  IMAD.WIDE.U32.X R18, R18, UR11, R28, P0 ;  /* 0x0000000b12127c25 */ /* 0x000fc800080e041c */
[----:B------:R-:W-:-:S05]  /*73a0*/  IMAD.WIDE.U32 R28, R23, UR4, RZ ;  /* 0x00000004171c7c25 */ /* 0x000fca000f8e00ff */
[----:B------:R-:W-:-:S05]  /*73b0*/  IADD3 RZ, P0, PT, R29, R26, RZ ;  /* 0x0000001a1dff7210 */ /* 0x000fca0007f1e0ff */
[----:B------:R-:W-:Y:S01]  /*73c0*/  IMAD.WIDE.U32.X R22, R22, UR5, R24, P0 ;  /* 0x0000000516167c25 */ /* 0x000fe200080e0418 */
[----:B------:R-:W-:-:S04]  /*73d0*/  ISETP.NE.U32.AND P0, PT, RZ, UR10, PT ;  /* 0x0000000aff007c0c */ /* 0x000fc8000bf05070 */
[----:B------:R-:W-:-:S04]  /*73e0*/  ISETP.NE.AND.EX P0, PT, RZ, UR11, PT, P0 ;  /* 0x0000000bff007c0c */ /* 0x000fc8000bf05300 */
[----:B------:R-:W-:Y:S02]  /*73f0*/  SEL R13, R13, R18, !P0 ;  /* 0x000000120d0d7207 */ /* 0x000fe40004000000 */
[----:B------:R-:W-:Y:S02]  /*7400*/  SEL R12, R12, R19, !P0 ;  /* 0x000000130c0c7207 */ /* 0x000fe40004000000 */
[----:B------:R-:W-:Y:S02]  /*7410*/  ISETP.NE.U32.AND P0, PT, RZ, UR4, PT ;  /* 0x00000004ff007c0c */ /* 0x000fe4000bf05070 */
[----:B------:R-:W-:Y:S02]  /*7420*/  SHF.R.U64 R12, R13, UR8, R12 ;  /* 0x000000080d0c7c19 */ /* 0x000fe4000800120c */
[----:B------:R-:W-:-:S04]  /*7430*/  ISETP.NE.AND.EX P0, PT, RZ, UR5, PT, P0 ;  /* 0x00000005ff007c0c */ /* 0x000fc8000bf05300 */
[----:B------:R-:W-:Y:S02]  /*7440*/  SEL R18, R20, R23, !P0 ;  /* 0x0000001714127207 */ /* 0x000fe40004000000 */
[-C--:B------:R-:W-:Y:S02]  /*7450*/  IABS R20, R5.reuse ;  /* 0x0000000500147213 */ /* 0x080fe40000000000 */
[----:B------:R-:W-:Y:S02]  /*7460*/  SEL R21, R21, R22, !P0 ;  /* 0x0000001615157207 */ /* 0x000fe40004000000 */
[----:B------:R-:W1:Y:S01]  /*7470*/  I2F.RP R23, R20 ;  /* 0x0000001400177306 */ /* 0x000e620000209400 */
[----:B------:R-:W-:Y:S02]  /*7480*/  IADD3 R22, PT, PT, R5, -0x1, R12 ;  /* 0xffffffff05167810 */ /* 0x000fe40007ffe00c */
[----:B------:R-:W-:Y:S02]  /*7490*/  IABS R12, R5 ;  /* 0x00000005000c7213 */ /* 0x000fe40000000000 */
[----:B------:R-:W-:-:S02]  /*74a0*/  IABS R13, R22 ;  /* 0x00000016000d7213 */ /* 0x000fc40000000000 */
[----:B------:R-:W-:Y:S01]  /*74b0*/  SHF.R.U64 R21, R21, UR6, R18 ;  /* 0x0000000615157c19 */ /* 0x000fe20008001212 */
[----:B------:R-:W-:-:S03]  /*74c0*/  IMAD.MOV R12, RZ, RZ, -R12 ;  /* 0x000000ffff0c7224 */ /* 0x000fc600078e0a0c */
[----:B------:R-:W-:Y:S01]  /*74d0*/  IADD3 R21, PT, PT, R4, -0x1, R21 ;  /* 0xffffffff04157810 */ /* 0x000fe20007ffe015 */
[----:B-1----:R-:W1:Y:S02]  /*74e0*/  MUFU.RCP R24, R23 ;  /* 0x0000001700187308 */ /* 0x002e640000001000 */
[----:B-1----:R-:W-:-:S06]  /*74f0*/  VIADD R24, R24, 0xffffffe ;  /* 0x0ffffffe18187836 */ /* 0x002fcc0000000000 */
[----:B------:R-:W1:Y:S02]  /*7500*/  F2I.FTZ.U32.TRUNC.NTZ R25, R24 ;  /* 0x0000001800197305 */ /* 0x000e64000021f000 */
[----:B-1----:R-:W-:Y:S02]  /*7510*/  IMAD.MOV R19, RZ, RZ, -R25 ;  /* 0x000000ffff137224 */ /* 0x002fe400078e0a19 */
[----:B------:R-:W-:Y:S02]  /*7520*/  IMAD.MOV.U32 R24, RZ, RZ, RZ ;  /* 0x000000ffff187224 */ /* 0x000fe400078e00ff */
[----:B------:R-:W-:-:S04]  /*7530*/  IMAD R19, R19, R20, RZ ;  /* 0x0000001413137224 */ /* 0x000fc800078e02ff */
[----:B------:R-:W-:-:S06]  /*7540*/  IMAD.HI.U32 R19, R25, R19, R24 ;  /* 0x0000001319137227 */ /* 0x000fcc00078e0018 */
[----:B------:R-:W-:-:S04]  /*7550*/  IMAD.HI.U32 R19, R19, R13, RZ ;  /* 0x0000000d13137227 */ /* 0x000fc800078e00ff */
[----:B------:R-:W-:Y:S01]  /*7560*/  IMAD R23, R19, R12, R13 ;  /* 0x0000000c13177224 */ /* 0x000fe200078e020d */
[----:B------:R-:W-:Y:S02]  /*7570*/  IABS R19, R4 ;  /* 0x0000000400137213 */ /* 0x000fe40000000000 */
[----:B------:R-:W-:Y:S02]  /*7580*/  IABS R13, R21 ;  /* 0x00000015000d7213 */ /* 0x000fe40000000000 */
[----:B------:R-:W1:Y:S01]  /*7590*/  I2F.RP R26, R19 ;  /* 0x00000013001a7306 */ /* 0x000e620000209400 */
[----:B------:R-:W-:-:S13]  /*75a0*/  ISETP.GT.U32.AND P0, PT, R20, R23, PT ;  /* 0x000000171400720c */ /* 0x000fda0003f04070 */
[----:B------:R-:W-:Y:S01]  /*75b0*/  @!P0 IMAD.IADD R23, R23, 0x1, -R20 ;  /* 0x0000000117178824 */ /* 0x000fe200078e0a14 */
[----:B-1----:R-:W1:Y:S02]  /*75c0*/  MUFU.RCP R24, R26 ;  /* 0x0000001a00187308 */ /* 0x002e640000001000 */
[----:B-1----:R-:W-:-:S06]  /*75d0*/  VIADD R24, R24, 0xffffffe ;  /* 0x0ffffffe18187836 */ /* 0x002fcc0000000000 */
        /* <DEDUP_REMOVED lines=29> */
.L_x_76:
[----:B------:R-:W-:Y:S05]  /*77b0*/  BSYNC.RECONVERGENT B0 ;  /* 0x0000000000007941 */ /* 0x000fea0003800200 */
.L_x_75:
[----:B------:R-:W1:Y:S04]  /*77c0*/  SHFL.UP PT, R20, R23, 0x1, RZ ;  /* 0x0420000017147989 */ /* 0x000e6800000e00ff */
[----:B------:R-:W3:Y:S01]  /*77d0*/  SHFL.UP PT, R19, R18, 0x1, RZ ;  /* 0x0420000012137989 */ /* 0x000ee200000e00ff */
[----:B-1----:R-:W-:Y:S02]  /*77e0*/  SEL R20, R20, RZ, P5 ;  /* 0x000000ff14147207 */ /* 0x002fe40002800000 */
[----:B---3--:R-:W-:Y:S02]  /*77f0*/  SEL R19, R19, RZ, P5 ;  /* 0x000000ff13137207 */ /* 0x008fe40002800000 */
[----:B------:R-:W-:-:S05]  /*7800*/  IADD3 R20, P0, PT, R20, R23, RZ ;  /* 0x0000001714147210 */ /* 0x000fca0007f1e0ff */
[----:B------:R-:W-:Y:S01]  /*7810*/  IMAD.X R19, R19, 0x1, R18, P0 ;  /* 0x0000000113137824 */ /* 0x000fe200000e0612 */
        /* <DEDUP_REMOVED lines=32> */
.L_x_74:
        /* <DEDUP_REMOVED lines=17> */
.L_x_71:
[----:B------:R-:W3:Y:S01]  /*7b30*/  LDCU UR4, c[0x0][0xbe8] ;  /* 0x00017d00ff0477ac */ /* 0x000ee20008000800 */
[----:B------:R-:W-:Y:S01]  /*7b40*/  IMAD.MOV.U32 R22, RZ, RZ, -0x1 ;  /* 0xffffffffff167424 */ /* 0x000fe200078e00ff */
[----:B--2---:R-:W-:Y:S02]  /*7b50*/  MOV R21, 0xffffffff ;  /* 0xffffffff00157802 */ /* 0x004fe40000000f00 */
[----:B---3--:R-:W-:-:S13]  /*7b60*/  ISETP.GE.AND P0, PT, R11, UR4, PT ;  /* 0x000000040b007c0c */ /* 0x008fda000bf06270 */
[----:B------:R-:W-:Y:S05]  /*7b70*/  @P0 BRA `(.L_x_70) ;  /* 0x0000000000e80947 */ /* 0x000fea0003800000 */
[----:B------:R-:W2:Y:S01]  /*7b80*/  LDC R17, c[0x0][0xb98] ;  /* 0x0002e600ff117b82 */ /* 0x000ea20000000800 */
[----:B-1----:R-:W-:-:S04]  /*7b90*/  IADD3 R24, P0, PT, -R10, UR18, RZ ;  /* 0x000000120a187c10 */ /* 0x002fc8000ff1e1ff */
[----:B------:R-:W-:-:S03]  /*7ba0*/  IADD3.X R20, PT, PT, ~R9, UR17, RZ, P0, !PT ;  /* 0x0000001109147c10 */ /* 0x000fc600087fe5ff */
[----:B------:R-:W1:Y:S08]  /*7bb0*/  LDC R25, c[0x0][0xb88] ;  /* 0x0002e200ff197b82 */ /* 0x000e700000000800 */
[----:B------:R-:W3:Y:S01]  /*7bc0*/  LDC R23, c[0x0][0xbdc] ;  /* 0x0002f700ff177b82 */ /* 0x000ee20000000800 */
[-CC-:B--2---:R-:W-:Y:S02]  /*7bd0*/  SHF.R.U32.HI R26, RZ, R17.reuse, R20.reuse ;  /* 0x00000011ff1a7219 */ /* 0x184fe40000011614 */
[----:B------:R-:W-:-:S02]  /*7be0*/  SHF.R.U64 R17, R24, R17, R20 ;  /* 0x0000001118117219 */ /* 0x000fc40000001214 */
[-CC-:B-1----:R-:W-:Y:S02]  /*7bf0*/  SHF.R.U32.HI R22, RZ, R25.reuse, R26.reuse ;  /* 0x00000019ff167219 */ /* 0x182fe4000001161a */
        /* <DEDUP_REMOVED lines=29> */
.L_x_78:
[----:B------:R-:W-:Y:S02]  /*7dd0*/  MOV R2, 0x7df0 ;  /* 0x00007df000027802 */ /* 0x000fe40000000f00 */
[----:B-----5:R-:W-:Y:S05]  /*7de0*/  CALL.REL.NOINC `(.L_x_63) ;  /* 0x000000a000dc7944 */ /* 0x020fea0003c00000 */
[----:B------:R-:W-:-:S05]  /*7df0*/  IADD3 R23, PT, PT, -R21, RZ, RZ ;  /* 0x000000ff15177210 */ /* 0x000fca0007ffe1ff */
[----:B------:R-:W-:-:S07]  /*7e00*/  IMAD R23, R20, R23, R22 ;  /* 0x0000001714177224 */ /* 0x000fce00078e0216 */
.L_x_79:
[----:B------:R-:W1:Y:S01]  /*7e10*/  LDC R20, c[0x0][0xbdc] ;  /* 0x0002f700ff147b82 */ /* 0x000e620000000800 */
[----:B------:R-:W-:Y:S02]  /*7e20*/  LOP3.LUT R17, R17, UR22, RZ, 0xc0, !PT ;  /* 0x0000001611117c12 */ /* 0x000fe4000f8ec0ff */
[----:B------:R-:W-:-:S05]  /*7e30*/  PLOP3.LUT P1, PT, PT, PT, PT, 0x8, 0x80 ;  /* 0x000000000080781c */ /* 0x000fca0003f2e170 */
[----:B------:R-:W2:Y:S08]  /*7e40*/  LDC R2, c[0x0][0xb80] ;  /* 0x0002e000ff027b82 */ /* 0x000eb00000000800 */
[----:B------:R-:W3:Y:S08]  /*7e50*/  LDC R3, c[0x0][0xb90] ;  /* 0x0002e400ff037b82 */ /* 0x000ef00000000800 */
[----:B------:R-:W4:Y:S01]  /*7e60*/  LDC R22, c[0x0][0xbe0] ;  /* 0x0002f800ff167b82 */ /* 0x000f220000000800 */
[----:B-1----:R-:W-:-:S02]  /*7e70*/  SHF.L.U32 R20, R21, R20, RZ ;  /* 0x0000001415147219 */ /* 0x002fc400000006ff */
[----:B------:R-:W-:-:S05]  /*7e80*/  LOP3.LUT R21, R26, UR12, RZ, 0xc0, !PT ;  /* 0x0000000c1a157c12 */ /* 0x000fca000f8ec0ff */
[----:B------:R-:W-:Y:S02]  /*7e90*/  IMAD.IADD R20, R21, 0x1, R20 ;  /* 0x0000000115147824 */ /* 0x000fe400078e0214 */
[----:B--2---:R-:W-:Y:S02]  /*7ea0*/  IMAD R17, R23, R2, R17 ;  /* 0x0000000217117224 */ /* 0x004fe400078e0211 */
[----:B------:R-:W-:Y:S02]  /*7eb0*/  IMAD.MOV.U32 R21, RZ, RZ, R11 ;  /* 0x000000ffff157224 */ /* 0x000fe400078e000b */
[----:B---3--:R-:W-:Y:S02]  /*7ec0*/  IMAD R20, R20, R3, UR30 ;  /* 0x0000001e14147e24 */ /* 0x008fe4000f8e0203 */
[----:B------:R-:W-:Y:S01]  /*7ed0*/  IMAD.MOV.U32 R3, RZ, RZ, 0x1 ;  /* 0x00000001ff037424 */ /* 0x000fe200078e00ff */
[----:B----4-:R-:W-:-:S04]  /*7ee0*/  ISETP.NE.AND P0, PT, R22, 0x1, PT ;  /* 0x000000011600780c */ /* 0x010fc80003f05270 */
[----:B------:R-:W-:Y:S02]  /*7ef0*/  SEL R2, R20, R17, !P0 ;  /* 0x0000001114027207 */ /* 0x000fe40004000000 */
[----:B------:R-:W-:Y:S02]  /*7f00*/  SEL R22, R17, R20, !P0 ;  /* 0x0000001411167207 */ /* 0x000fe40004000000 */
[----:B------:R-:W-:Y:S02]  /*7f10*/  P2R R17, PR, RZ, 0x2 ;  /* 0x00000002ff117803 */ /* 0x000fe40000000000 */
.L_x_70:
[----:B------:R-:W-:-:S09]  /*7f20*/  UISETP.NE.AND UP0, UPT, UR37, 0x1, UPT ;  /* 0x000000012500788c */ /* 0x000fd2000bf05270 */
[----:B------:R-:W-:Y:S05]  /*7f30*/  BRA.U !UP0, `(.L_x_80) ;  /* 0x0000000108047547 */ /* 0x000fea000b800000 */
[----:B------:R-:W-:Y:S05]  /*7f40*/  BPT.TRAP 0x1 ;  /* 0x000000040000795c */ /* 0x000fea0000300000 */
.L_x_80:
[----:B------:R-:W2:Y:S01]  /*7f50*/  S2UR UR4, SR_CgaCtaId ;  /* 0x00000000000479c3 */ /* 0x000ea20000008800 */
[----:B------:R-:W-:Y:S01]  /*7f60*/  UMOV UR5, 0x400 ;  /* 0x0000040000057882 */ /* 0x000fe20000000000 */
[----:B------:R-:W-:Y:S02]  /*7f70*/  SHF.L.U32 R20, R0, 0x1f, RZ ;  /* 0x0000001f00147819 */ /* 0x000fe400000006ff */
[----:B------:R-:W-:Y:S02]  /*7f80*/  ISETP.NE.AND P1, PT, R14, R21, PT ;  /* 0x000000150e00720c */ /* 0x000fe40003f25270 */
[----:B------:R-:W-:-:S04]  /*7f90*/  ISETP.NE.AND P2, PT, R17, RZ, PT ;  /* 0x000000ff1100720c */ /* 0x000fc80003f45270 */
[----:B------:R-:W-:Y:S01]  /*7fa0*/  ISETP.NE.AND P2, PT, R14, R21, !P2 ;  /* 0x000000150e00720c */ /* 0x000fe20005745270 */
[----:B------:R-:W-:-:S06]  /*7fb0*/  VIADD R14, R16, 0x1 ;  /* 0x00000001100e7836 */ /* 0x000fcc0000000000 */
[----:B------:R-:W-:Y:S01]  /*7fc0*/  @!P1 IMAD.MOV R14, RZ, RZ, R16 ;  /* 0x000000ffff0e9224 */ /* 0x000fe200078e0210 */
[----:B--2---:R-:W-:-:S04]  /*7fd0*/  ULEA UR4, UR4, UR5, 0x18 ;  /* 0x0000000504047291 */ /* 0x004fc8000f8ec0ff */
[----:B------:R-:W-:-:S09]  /*7fe0*/  ULEA UR4, UR23, UR4, 0x3 ;  /* 0x0000000417047291 */ /* 0x000fd2000f8e18ff */
[----:B------:R-:W2:Y:S02]  /*7ff0*/  SYNCS.PHASECHK.TRANS64.TRYWAIT P0, [UR4+0xe0], R20 ;  /* 0x0000e014ff0075a7 */ /* 0x000ea40008001104 */
[----:B--2---:R-:W-:Y:S05]  /*8000*/  @!P0 BRA `(.L_x_81) ;  /* 0x0000009000c48947 */ /* 0x004fea0003800000 */
.L_x_242:
[----:B------:R-:W-:Y:S02]  /*8010*/  ELECT P0, URZ, PT ;  /* 0x0000000000ff782f */ /* 0x000fe40003800000 */
[----:B------:R-:W-:Y:S01]  /*8020*/  ISETP.NE.AND P1, PT, R17, RZ, PT ;  /* 0x000000ff1100720c */ /* 0x000fe20003f25270 */
[----:B------:R-:W-:Y:S03]  /*8030*/  BSSY.RECONVERGENT B0, `(.L_x_82) ;  /* 0x0000015000007945 */ /* 0x000fe60003800200 */
[----:B------:R-:W-:-:S04]  /*8040*/  SEL R14, R14, RZ, !P1 ;  /* 0x000000ff0e0e7207 */ /* 0x000fc80004800000 */
[----:B------:R-:W-:-:S03]  /*8050*/  PRMT R16, R14, 0x7610, R16 ;  /* 0x000076100e107816 */ /* 0x000fc60000000010 */
[----:B------:R-:W-:Y:S05]  /*8060*/  @!P0 BRA `(.L_x_83) ;  /* 0x0000000000448947 */ /* 0x000fea0003800000 */
[----:B------:R-:W-:Y:S01]  /*8070*/  UIMAD UR5, UR23, 0x14, UR36 ;  /* 0x00000014170578a4 */ /* 0x000fe2000f8e0224 */
[----:B------:R-:W-:-:S04]  /*8080*/  SEL R17, RZ, 0x1, !P2 ;  /* 0x00000001ff117807 */ /* 0x000fc80005000000 */
[----:B------:R-:W-:-:S04]  /*8090*/  PRMT R17, R17, 0x5410, R16 ;  /* 0x0000541011117816 */ /* 0x000fc80000000010 */
        /* <DEDUP_REMOVED lines=10> */
[----:B----4-:R-:W4:Y:S01]  /*8140*/  FENCE.VIEW.ASYNC.S ;  /* 0x00000000000073c6 */ /* 0x010f220000000000 */
[----:B------:R-:W-:Y:S05]  /*8150*/  BRA.U !UP0, `(.L_x_84) ;  /* 0x0000000108047547 */ /* 0x000fea000b800000 */
[----:B------:R-:W-:Y:S05]  /*8160*/  BPT.TRAP 0x1 ;  /* 0x000000040000795c */ /* 0x000fea0000300000 */
.L_x_84:
[----:B----4-:R-:W-:Y:S01]  /*8170*/  SYNCS.ARRIVE.TRANS64.A1T0 RZ, [UR4+0xa0], RZ ;  /* 0x0000a0ffffff79a7 */ /* 0x010fe20008100004 */
.L_x_83:
[----:B------:R-:W-:Y:S05]  /*8180*/  BSYNC.RECONVERGENT B0 ;  /* 0x0000000000007941 */ /* 0x000fea0003800200 */
.L_x_82:
[----:B------:R-:W-:Y:S01]  /*8190*/  UIADD3 UR23, UPT, UPT, UR23, 0x1, URZ ;  /* 0x0000000117177890 */ /* 0x000fe2000fffe0ff */
[----:B------:R-:W-:Y:S02]  /*81a0*/  VIADD R15, R15, 0x1 ;  /* 0x000000010f0f7836 */ /* 0x000fe40000000000 */
[----:B------:R-:W-:Y:S01]  /*81b0*/  IMAD.MOV.U32 R14, RZ, RZ, R21 ;  /* 0x000000ffff0e7224 */ /* 0x000fe200078e0015 */
[----:B------:R-:W-:Y:S02]  /*81c0*/  UISETP.NE.AND UP0, UPT, UR23, 0x8, UPT ;  /* 0x000000081700788c */ /* 0x000fe4000bf05270 */
[----:B------:R-:W-:Y:S02]  /*81d0*/  ISETP.NE.AND P0, PT, R15, 0x4, PT ;  /* 0x000000040f00780c */ /* 0x000fe40003f05270 */
[----:B------:R-:W-:Y:S02]  /*81e0*/  USEL UR4, URZ, 0x1, UP0 ;  /* 0x00000001ff047887 */ /* 0x000fe40008000000 */
[----:B------:R-:W-:-:S04]  /*81f0*/  USEL UR23, UR23, URZ, UP0 ;  /* 0x000000ff17177287 */ /* 0x000fc80008000000 */
[----:B------:R-:W-:-:S05]  /*8200*/  LOP3.LUT R0, R0, UR4, RZ, 0x3c, !PT ;  /* 0x0000000400007c12 */ /* 0x000fca000f8e3cff */
[----:B------:R-:W-:Y:S05]  /*8210*/  @!P0 EXIT ;  /* 0x000000000000894d */ /* 0x000fea0003800000 */
[----:B------:R-:W-:Y:S05]  /*8220*/  BRA `(.L_x_85) ;  /* 0xffffffe400187947 */ /* 0x000fea000383ffff */
.L_x_52:
[----:B------:R-:W-:-:S09]  /*8230*/  UISETP.NE.AND UP0, UPT, UR37, 0x3, UPT ;  /* 0x000000032500788c */ /* 0x000fd2000bf05270 */
[----:B------:R-:W-:Y:S05]  /*8240*/  BRA.U UP0, `(.L_x_86) ;  /* 0x0000001100cc7547 */ /* 0x000fea000b800000 */
[----:B------:R-:W-:-:S08]  /*8250*/  NOP ;  /* 0x0000000000007918 */ /* 0x000fd00000000000 */
[----:B-12--5:R-:W1:-:S00]  /*8260*/  USETMAXREG.DEALLOC.CTAPOOL 0x88 ;  /* 0x00000088000079c8 */ /* 0x026e4000080e0500 */
[----:B-1----:R-:W1:Y:S01]  /*8270*/  LDC.64 R22, c[0x0][0x390] ;  /* 0x0000e400ff167b82 */ /* 0x002e620000000a00 */
[----:B------:R-:W-:Y:S02]  /*8280*/  HFMA2 R20, -RZ, RZ, 0, 0 ;  /* 0x00000000ff147431 */ /* 0x000fe400000001ff */
[----:B------:R-:W-:Y:S01]  /*8290*/  IMAD.MOV.U32 R21, RZ, RZ, 0x1 ;  /* 0x00000001ff157424 */ /* 0x000fe200078e00ff */
[----:B------:R-:W-:Y:S01]  /*82a0*/  PRMT R4, RZ, 0x7610, R4 ;  /* 0x00007610ff047816 */ /* 0x000fe20000000004 */
[----:B------:R-:W2:Y:S03]  /*82b0*/  LDCU UR26, c[0x0][0x880] ;  /* 0x00011000ff1a77ac */ /* 0x000ea60008000800 */
[----:B------:R-:W3:Y:S01]  /*82c0*/  LDC.64 R10, c[0x0][0xb08] ;  /* 0x0002c200ff0a7b82 */ /* 0x000ee20000000a00 */
[----:B------:R-:W4:Y:S01]  /*82d0*/  LDCU.64 UR6, c[0x0][0x888] ;  /* 0x00011100ff0677ac */ /* 0x000f220008000a00 */
[----:B------:R-:W-:-:S02]  /*82e0*/  USEL UR25, URZ, 0x1, UP4 ;  /* 0x00000001ff197887 */ /* 0x000fc4000a000000 */
[----:B------:R-:W-:-:S04]  /*82f0*/  UPLOP3.LUT UP1, UPT, UPT, UPT, UPT, 0x40, 0x4 ;  /* 0x000000000004789c */ /* 0x000fc80003f2e870 */
[----:B------:R-:W1:Y:S01]  /*8300*/  LDC.64 R8, c[0x0][0xb10] ;  /* 0x0002c400ff087b82 */ /* 0x000e620000000a00 */
[----:B------:R-:W-:-:S07]  /*8310*/  UMOV UR5, URZ ;  /* 0x000000ff00057c82 */ /* 0x000fce0008000000 */
[----:B--2---:R-:W1:Y:S02]  /*8320*/  LDC.64 R2, c[0x0][0x890] ;  /* 0x00022400ff027b82 */ /* 0x004e640000000a00 */
.L_x_120:
[----:B--2---:R-:W-:Y:S04]  /*8330*/  LOP3.LUT R0, R4, 0xffff, RZ, 0xc0, !PT ;  /* 0x0000ffff04007812 */ /* 0x004fe800078ec0ff */
[----:B------:R-:W-:Y:S04]  /*8340*/  SHF.R.U32.HI R0, RZ, 0x1, R0 ;  /* 0x00000001ff007819 */ /* 0x000fe80000011600 */
[----:B------:R-:W-:Y:S05]  /*8350*/  LOP3.LUT R0, R0, 0xffff, RZ, 0xc0, !PT ;  /* 0x0000ffff00007812 */ /* 0x000fea00078ec0ff */
[----:B------:R-:W-:Y:S05]  /*8360*/  IMAD R0, R0, 0x4925, RZ ;  /* 0x0000492500007824 */ /* 0x000fea00078e02ff */
[----:B------:R-:W-:Y:S04]  /*8370*/  SHF.R.U32.HI R0, RZ, 0x11, R0 ;  /* 0x00000011ff007819 */ /* 0x000fe80000011600 */
[----:B------:R-:W-:Y:S05]  /*8380*/  PRMT R0, R0, 0x9910, RZ ;  /* 0x0000991000007816 */ /* 0x000fea00000000ff */
[----:B------:R-:W-:Y:S04]  /*8390*/  IMAD R0, R0, 0xe, RZ ;  /* 0x0000000e00007824 */ /* 0x000fe800078e02ff */
[----:B------:R-:W-:Y:S05]  /*83a0*/  IMAD.MOV R0, RZ, RZ, -R0 ;  /* 0x000000ffff007224 */ /* 0x000fea00078e0a00 */
[----:B------:R-:W-:Y:S05]  /*83b0*/  PRMT R5, R0, 0x7710, RZ ;  /* 0x0000771000057816 */ /* 0x000fea00000000ff */
[----:B------:R-:W-:Y:S05]  /*83c0*/  IMAD.IADD R5, R5, 0x1, R4 ;  /* 0x0000000105057824 */ /* 0x000fea00078e0204 */
[----:B------:R-:W-:Y:S11]  /*83d0*/  R2UR UR4, R5 ;  /* 0x00000000050472ca */ /* 0x000ff600000e0000 */
[----:B------:R-:W-:Y:S02]  /*83e0*/  @!UPT UIADD3 URZ, UPT, UPT, URZ, URZ, URZ ;  /* 0x000000fffffff290 */ /* 0x000fe4000fffe0ff */
[----:B------:R-:W-:Y:S06]  /*83f0*/  ULOP3.LUT UR4, UR4, 0xffff, URZ, 0xc0, !UPT ;  /* 0x0000ffff04047892 */ /* 0x000fec000f8ec0ff */
[----:B------:R-:W-:Y:S02]  /*8400*/  IMAD.U32 R4, RZ, RZ, UR4 ;  /* 0x00000004ff047e24 */ /* 0x000fe4000f8e00ff */
[----:B------:R-:W-:Y:S03]  /*8410*/  IMAD.U32 R0, RZ, RZ, UR4 ;  /* 0x00000004ff007e24 */ /* 0x000fe6000f8e00ff */
[----:B------:R-:W-:Y:S04]  /*8420*/  LEA R4, P0, R4, UR22, 0x7 ;  /* 0x0000001604047c11 */ /* 0x000fe8000f8038ff */
[----:B------:R-:W-:Y:S02]  /*8430*/  LEA.HI.X R5, R0, UR23, RZ, 0x7, P0 ;  /* 0x0000001700057c11 */ /* 0x000fe400080f3cff */
[----:B------:R-:W-:Y:S02]  /*8440*/  R2UR UR28, R4 ;  /* 0x00000000041c72ca */ /* 0x000fe400000e0000 */
[----:B------:R-:W-:Y:S01]  /*8450*/  R2UR UR29, R5 ;  /* 0x00000000051d72ca */ /* 0x000fe200000e0000 */
[----:B------:R-:W-:Y:S03]  /*8460*/  @!UPT UIADD3 URZ, UPT, UPT, URZ, URZ, URZ ;  /* 0x000000fffffff290 */ /* 0x000fe6000fffe0ff */
[----:B------:R-:W-:Y:S11]  /*8470*/  BRA.U UP1, `(.L_x_87) ;  /* 0x0000000501107547 */ /* 0x000ff6000b800000 */
[----:B------:R-:W2:Y:S01]  /*8480*/  S2R R0, SR_LANEID ;  /* 0x0000000000007919 */ /* 0x000ea20000000000 */
[----:B------:R-:W-:Y:S02]  /*8490*/  MOV R4, 0x400 ;  /* 0x0000040000047802 */ /* 0x000fe40000000f00 */
[----:B------:R-:W-:Y:S01]  /*84a0*/  ELECT P0, URZ, PT ;  /* 0x0000000000ff782f */ /* 0x000fe20003800000 */
[----:B------:R-:W-:Y:S01]  /*84b0*/  BSSY.RECONVERGENT B0, `(.L_x_88) ;  /* 0x0000037000007945 */ /* 0x000fe20003800200 */
[----:B------:R-:W5:Y:S02]  /*84c0*/  S2R R19, SR_CgaCtaId ;  /* 0x0000000000137919 */ /* 0x000f640000008800 */
[----:B-----5:R-:W-:Y:S01]  /*84d0*/  LEA R19, R19, R4, 0x18 ;  /* 0x0000000413137211 */ /* 0x020fe200078ec0ff */
[----:B--2---:R-:W-:Y:S05]  /*84e0*/  IMAD.SHL.U32 R0, R0, 0x4, RZ ;  /* 0x0000000400007824 */ /* 0x004fea00078e00ff */
[----:B------:R-:W-:Y:S03]  /*84f0*/  IADD3 R18, PT, PT, R0, 0x380, R19 ;  /* 0x0000038000127810 */ /* 0x000fe60007ffe013 */
[----:B------:R-:W-:Y:S05]  /*8500*/  @!P0 BRA `(.L_x_89) ;  /* 0x0000000000c48947 */ /* 0x000fea0003800000 */
[----:B-1----:R-:W-:Y:S01]  /*8510*/  ISETP.NE.U32.AND P0, PT, R8, RZ, PT ;  /* 0x000000ff0800720c */ /* 0x002fe20003f05070 */
[----:B------:R-:W-:Y:S01]  /*8520*/  IMAD.WIDE R12, R17, 0xc, R22 ;  /* 0x0000000c110c7825 */ /* 0x000fe200078e0216 */
[----:B---3--:R-:W-:Y:S01]  /*8530*/  ISETP.NE.U32.AND P1, PT, R10, RZ, PT ;  /* 0x000000ff0a00720c */ /* 0x008fe20003f25070 */
[----:B------:R-:W1:Y:S01]  /*8540*/  S2UR UR4, SR_CgaCtaId ;  /* 0x00000000000479c3 */ /* 0x000e620000008800 */
[----:B------:R-:W-:Y:S01]  /*8550*/  ISETP.NE.AND.EX P0, PT, R9, RZ, PT, P0 ;  /* 0x000000ff0900720c */ /* 0x000fe20003f05300 */
[----:B------:R-:W-:Y:S01]  /*8560*/  UMOV UR8, 0x400 ;  /* 0x0000040000087882 */ /* 0x000fe20000000000 */
[----:B------:R-:W2:Y:S01]  /*8570*/  LDG.E R28, desc[UR50][R12.64] ;  /* 0x000000320c1c7981 */ /* 0x000ea2000c1e1900 */
[----:B------:R-:W-:Y:S10]  /*8580*/  ISETP.NE.AND.EX P1, PT, R11, RZ, PT, P1 ;  /* 0x000000ff0b00720c */ /* 0x000ff40003f25310 */
[----:B------:R-:W3:Y:S08]  /*8590*/  @P0 LDC.64 R4, c[0x0][0xb10] ;  /* 0x0002c400ff040b82 */ /* 0x000ef00000000a00 */
[----:B------:R-:W5:Y:S01]  /*85a0*/  @P1 LDC.64 R6, c[0x0][0xb08] ;  /* 0x0002c200ff061b82 */ /* 0x000f620000000a00 */
[----:B--2---:R-:W-:Y:S01]  /*85b0*/  SHF.R.S32.HI R29, RZ, 0x1f, R28 ;  /* 0x0000001fff1d7819 */ /* 0x004fe2000001141c */
[C---:B---3--:R-:W-:Y:S01]  /*85c0*/  @P0 IMAD.WIDE R4, R17.reuse, 0x8, R4 ;  /* 0x0000000811040825 */ /* 0x048fe200078e0204 */
[----:B-1----:R-:W-:Y:S03]  /*85d0*/  ULEA UR4, UR4, UR8, 0x18 ;  /* 0x0000000804047291 */ /* 0x002fe6000f8ec0ff */
[----:B-----5:R-:W-:Y:S01]  /*85e0*/  @P1 IMAD.WIDE R6, R17, 0x8, R6 ;  /* 0x0000000811061825 */ /* 0x020fe200078e0206 */
[----:B------:R-:W2:Y:S01]  /*85f0*/  @P0 LDG.E.64 R30, desc[UR50][R4.64] ;  /* 0x00000032041e0981 */ /* 0x000ea2000c1e1b00 */
[----:B------:R-:W-:Y:S03]  /*8600*/  UIADD3 UR8, UPT, UPT, UR4, 0x380, URZ ;  /* 0x0000038004087890 */ /* 0x000fe6000fffe0ff */
[----:B------:R1:W3:Y:S04]  /*8610*/  @P1 LDG.E.64 R26, desc[UR50][R6.64] ;  /* 0x00000032061a1981 */ /* 0x0002e8000c1e1b00 */
[----:B------:R-:W-:Y:S04]  /*8620*/  STS [UR4+0x3b0], RZ ;  /* 0x0003b0ffff007988 */ /* 0x000fe80008000804 */
[----:B------:R5:W4:Y:S04]  /*8630*/  LDG.E R5, desc[UR50][R12.64+0x4] ;  /* 0x000004320c057981 */ /* 0x000b28000c1e1900 */
[----:B-1----:R-:W1:Y:S01]  /*8640*/  LDS R7, [UR4+0x39c] ;  /* 0x00039c04ff077984 */ /* 0x002e620008000800 */
[----:B------:R-:W-:Y:S05]  /*8650*/  IMAD.U32 R6, RZ, RZ, UR8 ;  /* 0x00000008ff067e24 */ /* 0x000fea000f8e00ff */
[----:B-----5:R-:W-:Y:S05]  /*8660*/  SHF.R.U64 R12, R6, 0x4, RZ ;  /* 0x00000004060c7819 */ /* 0x020fea00000012ff */
[----:B------:R-:W-:Y:S04]  /*8670*/  STS [UR4+0x390], R12 ;  /* 0x0003900cff007988 */ /* 0x000fe80008000804 */
[----:B------:R-:W-:Y:S01]  /*8680*/  STS [UR4+0x394], R12 ;  /* 0x0003940cff007988 */ /* 0x000fe20008000804 */
[----:B------:R-:W-:Y:S02]  /*8690*/  @!P0 IMAD.MOV.U32 R30, RZ, RZ, R28 ;  /* 0x000000ffff1e8224 */ /* 0x000fe400078e001c */
[----:B------:R-:W-:Y:S01]  /*86a0*/  @!P0 IMAD.MOV.U32 R31, RZ, RZ, R29 ;  /* 0x000000ffff1f8224 */ /* 0x000fe200078e001d */
[----:B---3--:R-:W-:Y:S04]  /*86b0*/  @P1 STS.64 [UR4+0x380], R26 ;  /* 0x0003801aff001988 */ /* 0x008fe80008000a04 */
[----:B--2---:R-:W-:Y:S04]  /*86c0*/  SHF.L.U64.HI R16, R30, 0x1, R31 ;  /* 0x000000011e107819 */ /* 0x004fe8000001021f */
[----:B------:R-:W-:Y:S04]  /*86d0*/  LOP3.LUT R16, R16, 0x1fffffff, RZ, 0xc0, !PT ;  /* 0x1fffffff10107812 */ /* 0x000fe800078ec0ff */
[----:B------:R-:W-:Y:S04]  /*86e0*/  SHF.R.U32.HI R4, RZ, 0x4, R16 ;  /* 0x00000004ff047819 */ /* 0x000fe80000011610 */
[----:B-1----:R-:W-:Y:S02]  /*86f0*/  LOP3.LUT R25, R7, 0xf, R4, 0xb8, !PT ;  /* 0x0000000f07197812 */ /* 0x002fe400078eb804 */
[----:B------:R-:W-:Y:S03]  /*8700*/  CS2R R6, SRZ ;  /* 0x0000000000067805 */ /* 0x000fe6000001ff00 */
[----:B------:R1:W-:Y:S01]  /*8710*/  STS [UR4+0x39c], R25 ;  /* 0x00039c19ff007988 */ /* 0x0003e20008000804 */
[----:B----4-:R-:W-:Y:S03]  /*8720*/  VIADD R5, R5, 0xffffffff ;  /* 0xffffffff05057836 */ /* 0x010fe60000000000 */
[----:B------:R-:W2:Y:S01]  /*8730*/  LDS R4, [UR4+0x39c] ;  /* 0x00039c04ff047984 */ /* 0x000ea20008000800 */
[----:B-1----:R-:W-:Y:S05]  /*8740*/  IMAD.SHL.U32 R25, R30, 0x2, RZ ;  /* 0x000000021e197824 */ /* 0x002fea00078e00ff */
[----:B------:R-:W-:Y:S04]  /*8750*/  LOP3.LUT R25, R25, 0xfffffffe, RZ, 0xc0, !PT ;  /* 0xfffffffe19197812 */ /* 0x000fe800078ec0ff */
[----:B------:R-:W-:Y:S05]  /*8760*/  SHF.R.U64 R16, R25, 0x4, R16 ;  /* 0x0000000419107819 */ /* 0x000fea0000001210 */
[----:B------:R-:W-:Y:S01]  /*8770*/  STS [UR4+0x38c], R16 ;  /* 0x00038c10ff007988 */ /* 0x000fe20008000804 */
[----:B--2---:R-:W-:Y:S05]  /*8780*/  LOP3.LUT R32, R4, 0xf0, RZ, 0xb8, !PT ;  /* 0x000000f004207812 */ /* 0x004fea00078eb8ff */
[----:B------:R-:W-:Y:S04]  /*8790*/  STS [UR4+0x39c], R32 ;  /* 0x00039c20ff007988 */ /* 0x000fe80008000804 */
[----:B------:R-:W1:Y:S02]  /*87a0*/  LDS R4, [UR4+0x39c] ;  /* 0x00039c04ff047984 */ /* 0x000e640008000800 */
[----:B-1----:R-:W-:Y:S01]  /*87b0*/  LOP3.LUT R13, R4, 0xf00, RZ, 0xb8, !PT ;  /* 0x00000f00040d7812 */ /* 0x002fe200078eb8ff */
[----:B------:R-:W-:Y:S04]  /*87c0*/  VIADD R4, R28, 0xffffffff ;  /* 0xffffffff1c047836 */ /* 0x000fe80000000000 */
[----:B------:R-:W-:Y:S04]  /*87d0*/  STS.64 [UR4+0x398], R12 ;  /* 0x0003980cff007988 */ /* 0x000fe80008000a04 */
[----:B------:R-:W1:Y:S04]  /*87e0*/  LDS R24, [UR4+0x39c] ;  /* 0x00039c04ff187984 */ /* 0x000e680008000800 */
[----:B------:R2:W-:Y:S01]  /*87f0*/  STS.128 [UR4+0x3a0], R4 ;  /* 0x0003a004ff007988 */ /* 0x0005e20008000c04 */
[----:B-1----:R-:W-:Y:S05]  /*8800*/  LOP3.LUT R24, R24, 0xf000, RZ, 0xb8, !PT ;  /* 0x0000f00018187812 */ /* 0x002fea00078eb8ff */
[----:B------:R2:W-:Y:S02]  /*8810*/  STS [UR4+0x39c], R24 ;  /* 0x00039c18ff007988 */ /* 0x0005e40008000804 */
.L_x_89:
[----:B----4-:R-:W-:Y:S05]  /*8820*/  BSYNC.RECONVERGENT B0 ;  /* 0x0000000000007941 */ /* 0x010fea0003800200 */
.L_x_88:
[----:B------:R-:W-:Y:S01]  /*8830*/  NOP ;  /* 0x0000000000007918 */ /* 0x000fe20000000000 */
[----:B------:R-:W4:Y:S01]  /*8840*/  LDS R18, [R18] ;  /* 0x0000000012127984 */ /* 0x000f220000000800 */
[----:B--2---:R-:W-:Y:S01]  /*8850*/  IADD3 R4, P0, PT, R0, UR28, RZ ;  /* 0x0000001c00047c10 */ /* 0x004fe2000ff1e0ff */
[----:B------:R-:W-:Y:S04]  /*8860*/  IMAD.U32 R0, RZ, RZ, UR25 ;  /* 0x00000019ff007e24 */ /* 0x000fe8000f8e00ff */
[----:B------:R-:W-:Y:S01]  /*8870*/  IMAD.X R5, RZ, RZ, UR29, P0 ;  /* 0x0000001dff057e24 */ /* 0x000fe200080e06ff */
[----:B------:R-:W-:Y:S04]  /*8880*/  SHF.L.U32 R6, R0, 0x1f, RZ ;  /* 0x0000001f00067819 */ /* 0x000fe800000006ff */
[----:B----4-:R2:W4:Y:S02]  /*8890*/  ATOMG.E.EXCH.STRONG.GPU PT, RZ, [R4], R18 ;  /* 0x0000001204ff73a8 */ /* 0x01052400041ee100 */
[----:B----4-:R-:W4:Y:S02]  /*88a0*/  SYNCS.PHASECHK.TRANS64.TRYWAIT P0, [R19+URZ+0x98], R6 ;  /* 0x00009806130075a7 */ /* 0x010f2400080011ff */
[----:B--2-4-:R-:W-:Y:S05]  /*88b0*/  @!P0 BRA `(.L_x_90) ;  /* 0x0000008800b08947 */ /* 0x014fea0003800000 */
.L_x_87:
[----:B-1----:R-:W-:Y:S04]  /*88c0*/  ISETP.NE.U32.AND P0, PT, R2, RZ, PT ;  /* 0x000000ff0200720c */ /* 0x002fe80003f05070 */
[----:B------:R-:W-:Y:S11]  /*88d0*/  ISETP.NE.AND.EX P0, PT, R3, RZ, PT, P0 ;  /* 0x000000ff0300720c */ /* 0x000ff60003f05300 */
[----:B------:R-:W-:Y:S02]  /*88e0*/  @!UPT UIADD3 URZ, UPT, UPT, URZ, URZ, URZ ;  /* 0x000000fffffff290 */ /* 0x000fe4000fffe0ff */
[----:B------:R-:W1:Y:S02]  /*88f0*/  @P0 LDC.64 R4, c[0x0][0x890] ;  /* 0x00022400ff040b82 */ /* 0x000e640000000a00 */
[----:B-1----:R-:W-:Y:S01]  /*8900*/  @P0 IMAD.WIDE R4, R17, 0x8, R4 ;  /* 0x0000000811040825 */ /* 0x002fe200078e0204 */
[----:B------:R-:W-:Y:S06]  /*8910*/  BRA.U UP1, `(.L_x_91) ;  /* 0x0000000101107547 */ /* 0x000fec000b800000 */
[----:B------:R-:W-:Y:S04]  /*8920*/  DEPBAR {5,4,3,2,1,0} ;  /* 0x0000003f0000791a */ /* 0x000fe80000000000 */
[----:B------:R-:W1:Y:S02]  /*8930*/  CCTL.E.C.LDCU.IV.DEEP [UR28] ;  /* 0x000000001c007540 */ /* 0x000e640009c08000 */
[----:B-1----:R1:W-:Y:S01]  /*8940*/  UTMACCTL.IV [UR28] ;  /* 0x000000001c0079b9 */ /* 0x0023e20008000000 */
[----:B------:R-:W-:Y:S01]  /*8950*/  NOP ;  /* 0x0000000000007918 */ /* 0x000fe20000000000 */
.L_x_91:
[----:B------:R-:W5:Y:S01]  /*8960*/  @P0 LDG.E.64 R4, desc[UR50][R4.64] ;  /* 0x0000003204040981 */ /* 0x000f62000c1e1b00 */
[----:B------:R-:W-:Y:S02]  /*8970*/  R2UR UR18, R15 ;  /* 0x000000000f1272ca */ /* 0x000fe400000e0000 */
[----:B------:R-:W-:Y:S01]  /*8980*/  R2UR UR19, R14 ;  /* 0x000000000e1372ca */ /* 0x000fe200000e0000 */
[----:B-----5:R-:W5:Y:S02]  /*8990*/  @P0 LD.E R0, desc[UR50][R4.64] ;  /* 0x0000003204000980 */ /* 0x020f64000c101900 */
[----:B-----5:R-:W-:Y:S01]  /*89a0*/  @P0 FSETP.NEU.AND P1, PT, R0, RZ, PT ;  /* 0x000000ff0000020b */ /* 0x020fe20003f2d000 */
[----:B------:R-:W-:Y:S01]  /*89b0*/  @!UPT UIADD3 URZ, UPT, UPT, URZ, URZ, URZ ;  /* 0x000000fffffff290 */ /* 0x000fe2000fffe0ff */
[----:B------:R-:W-:Y:S11]  /*89c0*/  @P0 BRA `(.L_x_92) ;  /* 0x00000000002c0947 */ /* 0x000ff60003800000 */
[----:B----4-:R-:W-:Y:S02]  /*89d0*/  ISETP.NE.U32.AND P0, PT, RZ, UR6, PT ;  /* 0x00000006ff007c0c */ /* 0x010fe4000bf05070 */
[----:B------:R-:W-:Y:S02]  /*89e0*/  FSETP.NEU.AND P1, PT, RZ, UR26, PT ;  /* 0x0000001aff007c0b */ /* 0x000fe4000bf2d000 */
[----:B------:R-:W-:Y:S11]  /*89f0*/  ISETP.NE.AND.EX P0, PT, RZ, UR7, PT, P0 ;  /* 0x00000007ff007c0c */ /* 0x000ff6000bf05300 */
[----:B------:R-:W-:Y:S02]  /*8a00*/  @!UPT UIADD3 URZ, UPT, UPT, URZ, URZ, URZ ;  /* 0x000000fffffff290 */ /* 0x000fe4000fffe0ff */
[----:B------:R-:W4:Y:S08]  /*8a10*/  @P0 LDC R0, c[0x0][0x898] ;  /* 0x00022600ff000b82 */ /* 0x000f300000000800 */
[----:B------:R-:W5:Y:S01]  /*8a20*/  @P0 LDC.64 R4, c[0x0][0x888] ;  /* 0x00022200ff040b82 */ /* 0x000f620000000a00 */
[----:B----4-:R-:W-:Y:S04]  /*8a30*/  @P0 IMAD R17, R17, R0, RZ ;  /* 0x0000000011110224 */ /* 0x010fe800078e02ff */
[----:B-----5:R-:W-:Y:S06]  /*8a40*/  @P0 IMAD.WIDE R4, R17, 0x4, R4 ;  /* 0x0000000411040825 */ /* 0x020fec00078e0204 */
[----:B------:R-:W4:Y:S02]  /*8a50*/  @P0 LDG.E R4, desc[UR50][R4.64] ;  /* 0x0000003204040981 */ /* 0x000f24000c1e1900 */
[----:B----4-:R-:W-:Y:S11]  /*8a60*/  @P0 FSETP.NEU.AND P1, PT, R4, RZ, PT ;  /* 0x000000ff0400020b */ /* 0x010ff60003f2d000 */
[----:B------:R-:W-:Y:S02]  /*8a70*/  @!UPT UIADD3 URZ, UPT, UPT, URZ, URZ, URZ ;  /* 0x000000fffffff290 */ /* 0x000fe4000fffe0ff */
.L_x_92:
[----:B------:R-:W-:Y:S01]  /*8a80*/  UISETP.NE.AND UP0, UPT, UR20, 0x4, UPT ;  /* 0x000000041400788c */ /* 0x000fe2000bf05270 */
[----:B------:R-:W-:Y:S01]  /*8a90*/  ELECT P0, URZ, PT ;  /* 0x0000000000ff782f */ /* 0x000fe20003800000 */
[----:B------:R-:W-:Y:S02]  /*8aa0*/  USHF.L.U32 UR18, UR18, 0x7, URZ ;  /* 0x0000000712127899 */ /* 0x000fe400080006ff */
[----:B------:R-:W-:Y:S01]  /*8ab0*/  USHF.L.U32 UR19, UR19, 0x7, URZ ;  /* 0x0000000713137899 */ /* 0x000fe200080006ff */
[----:B------:R-:W-:Y:S04]  /*8ac0*/  PLOP3.LUT P1, PT, P1, P0, PT, 0x80, 0x8 ;  /* 0x000000000008781c */ /* 0x000fe80000f21070 */
[----:B------:R-:W-:Y:S09]  /*8ad0*/  BRA.U UP0, `(.L_x_93) ;  /* 0x0000000100047547 */ /* 0x000ff2000b800000 */
[----:B-1--4-:R-:W-:Y:S05]  /*8ae0*/  BPT.TRAP 0x1 ;  /* 0x000000040000795c */ /* 0x012fea0000300000 */
.L_x_93:
[----:B------:R-:W5:Y:S01]  /*8af0*/  S2UR UR24, SR_CgaCtaId ;  /* 0x00000000001879c3 */ /* 0x000f620000008800 */
[----:B------:R-:W-:Y:S01]  /*8b00*/  UMOV UR21, 0x400 ;  /* 0x0000040000157882 */ /* 0x000fe20000000000 */
[----:B------:R-:W-:Y:S01]  /*8b10*/  SHF.L.U32 R5, R21, 0x1f, RZ ;  /* 0x0000001f15057819 */ /* 0x000fe200000006ff */
[----:B-----5:R-:W-:Y:S09]  /*8b20*/  ULEA UR21, UR24, UR21, 0x18 ;  /* 0x0000001518157291 */ /* 0x020ff2000f8ec0ff */
[----:B------:R-:W5:Y:S02]  /*8b30*/  SYNCS.PHASECHK.TRANS64.TRYWAIT P0, [UR21+0x70], R5 ;  /* 0x00007005ff0075a7 */ /* 0x000f640008001115 */
[----:B-----5:R-:W-:Y:S05]  /*8b40*/  @!P0 BRA `(.L_x_94) ;  /* 0x0000008800208947 */ /* 0x020fea0003800000 */
.L_x_244:
[----:B------:R-:W-:Y:S04]  /*8b50*/  BSSY.RECONVERGENT B0, `(.L_x_95) ;  /* 0x0000011000007945 */ /* 0x000fe80003800200 */
[----:B------:R-:W-:Y:S05]  /*8b60*/  @!P1 BRA `(.L_x_96) ;  /* 0x00000000003c9947 */ /* 0x000fea0003800000 */
[----:B------:R-:W-:Y:S02]  /*8b70*/  UIADD3 UR17, UPT, UPT, UR21, 0x50, URZ ;  /* 0x0000005015117890 */ /* 0x000fe4000fffe0ff */
[----:B------:R-:W-:Y:S01]  /*8b80*/  UIADD3 UR16, UPT, UPT, UR21, 0x1000, URZ ;  /* 0x0000100015107890 */ /* 0x000fe2000fffe0ff */
[----:B------:R-:W-:Y:S01]  /*8b90*/  UMOV UR12, 0x0 ;  /* 0x00000000000c7882 */ /* 0x000fe20000000000 */
[----:B------:R-:W-:Y:S01]  /*8ba0*/  UMOV UR13, 0x10000000 ;  /* 0x10000000000d7882 */ /* 0x000fe20000000000 */
[----:B------:R-:W-:Y:S02]  /*8bb0*/  UIADD3 UR10, UPT, UPT, UR18, 0x40, URZ ;  /* 0x00000040120a7890 */ /* 0x000fe4000fffe0ff */
[----:B------:R-:W-:Y:S01]  /*8bc0*/  UIADD3 UR8, UPT, UPT, UR21, 0x2000, URZ ;  /* 0x0000200015087890 */ /* 0x000fe2000fffe0ff */
[----:B------:R-:W-:Y:S03]  /*8bd0*/  UMOV UR11, UR19 ;  /* 0x00000013000b7c82 */ /* 0x000fe60008000000 */
[----:B------:R1:W-:Y:S01]  /*8be0*/  UTMALDG.2D [UR16], [UR28], desc[UR12] ;  /* 0x00000c101c0075b4 */ /* 0x0003e20008009000 */
[----:B------:R-:W-:Y:S01]  /*8bf0*/  UMOV UR9, UR17 ;  /* 0x0000001100097c82 */ /* 0x000fe20008000000 */
[----:B------:R-:W-:Y:S03]  /*8c00*/  UISETP.NE.AND UP0, UPT, UR20, 0x4, UPT ;  /* 0x000000041400788c */ /* 0x000fe6000bf05270 */
[----:B------:R1:W-:Y:S06]  /*8c10*/  UTMALDG.2D [UR8], [UR28], desc[UR12] ;  /* 0x00000c081c0075b4 */ /* 0x0003ec0008009000 */
[----:B-1----:R-:W-:Y:S05]  /*8c20*/  BRA.U UP0, `(.L_x_97) ;  /* 0x0000000100047547 */ /* 0x002fea000b800000 */
[----:B----4-:R-:W-:Y:S05]  /*8c30*/  BPT.TRAP 0x1 ;  /* 0x000000040000795c */ /* 0x010fea0000300000 */
.L_x_97:
[----:B------:R-:W-:Y:S04]  /*8c40*/  HFMA2 R0, -RZ, RZ, 0, 0.0078125 ;  /* 0x00002000ff007431 */ /* 0x000fe800000001ff */
[----:B------:R1:W-:Y:S03]  /*8c50*/  SYNCS.ARRIVE.TRANS64.RED.A0TR RZ, [UR21+0x50], R0 ;  /* 0x00005000ffff79a7 */ /* 0x0003e60008300415 */
.L_x_96:
[----:B-1--4-:R-:W-:Y:S05]  /*8c60*/  BSYNC.RECONVERGENT B0 ;  /* 0x0000000000007941 */ /* 0x012fea0003800200 */
.L_x_95:
[----:B------:R-:W-:Y:S09]  /*8c70*/  UISETP.NE.AND UP0, UPT, UR20, 0x4, UPT ;  /* 0x000000041400788c */ /* 0x000ff2000bf05270 */
[----:B------:R-:W-:Y:S05]  /*8c80*/  BRA.U UP0, `(.L_x_98) ;  /* 0x0000000100047547 */ /* 0x000fea000b800000 */
[----:B------:R-:W-:Y:S05]  /*8c90*/  BPT.TRAP 0x1 ;  /* 0x000000040000795c */ /* 0x000fea0000300000 */
.L_x_98:
[----:B------:R-:W-:Y:S04]  /*8ca0*/  UIADD3 UR4, UPT, UPT, UR21, 0x50, URZ ;  /* 0x0000005015047890 */ /* 0x000fe8000fffe0ff */
[----:B------:R-:W-:Y:S09]  /*8cb0*/  UPRMT UR4, UR24, 0x654, UR4 ;  /* 0x0000065418047896 */ /* 0x000ff20008000004 */
[----:B------:R-:W-:Y:S01]  /*8cc0*/  SYNCS.ARRIVE.TRANS64.RED.A1T0 RZ, [UR4], RZ ;  /* 0x000000ffffff79a7 */ /* 0x000fe20008100404 */
[----:B------:R-:W-:Y:S05]  /*8cd0*/  BRA.U UP0, `(.L_x_99) ;  /* 0x0000000100047547 */ /* 0x000fea000b800000 */
[----:B------:R-:W-:Y:S05]  /*8ce0*/  BPT.TRAP 0x1 ;  /* 0x000000040000795c */ /* 0x000fea0000300000 */
.L_x_99:
[----:B------:R-:W1:Y:S02]  /*8cf0*/  SYNCS.PHASECHK.TRANS64.TRYWAIT P0, [UR21+0x78], R5 ;  /* 0x00007805ff0075a7 */ /* 0x000e640008001115 */
[----:B-1----:R-:W-:Y:S05]  /*8d00*/  @!P0 BRA `(.L_x_100) ;  /* 0x0000008400c88947 */ /* 0x002fea0003800000 */
.L_x_246:
[----:B------:R-:W-:Y:S04]  /*8d10*/  BSSY.RECONVERGENT B0, `(.L_x_101) ;  /* 0x0000012000007945 */ /* 0x000fe80003800200 */
[----:B------:R-:W-:Y:S05]  /*8d20*/  @!P1 BRA `(.L_x_102) ;  /* 0x0000000000409947 */ /* 0x000fea0003800000 */
[----:B------:R-:W-:Y:S02]  /*8d30*/  UIADD3 UR13, UPT, UPT, UR21, 0x58, URZ ;  /* 0x00000058150d7890 */ /* 0x000fe4000fffe0ff */
[----:B------:R-:W-:Y:S02]  /*8d40*/  UIADD3 UR15, UPT, UPT, UR19, 0x20, URZ ;  /* 0x00000020130f7890 */ /* 0x000fe4000fffe0ff */
[----:B------:R-:W-:Y:S01]  /*8d50*/  UIADD3 UR12, UPT, UPT, UR21, 0x3000, URZ ;  /* 0x00003000150c7890 */ /* 0x000fe2000fffe0ff */
[----:B------:R-:W-:Y:S01]  /*8d60*/  UMOV UR16, 0x0 ;  /* 0x0000000000107882 */ /* 0x000fe20000000000 */
[----:B------:R-:W-:Y:S01]  /*8d70*/  UMOV UR17, 0x10000000 ;  /* 0x1000000000117882 */ /* 0x000fe20000000000 */
[----:B------:R-:W-:Y:S01]  /*8d80*/  UMOV UR14, UR18 ;  /* 0x00000012000e7c82 */ /* 0x000fe20008000000 */
[----:B------:R-:W-:Y:S02]  /*8d90*/  UIADD3 UR10, UPT, UPT, UR18, 0x40, URZ ;  /* 0x00000040120a7890 */ /* 0x000fe4000fffe0ff */
[----:B------:R-:W-:Y:S03]  /*8da0*/  UIADD3 UR8, UPT, UPT, UR21, 0x4000, URZ ;  /* 0x0000400015087890 */ /* 0x000fe6000fffe0ff */
[----:B------:R4:W-:Y:S01]  /*8db0*/  UTMALDG.2D [UR12], [UR28], desc[UR16] ;  /* 0x0000100c1c0075b4 */ /* 0x0009e20008009000 */
[----:B------:R-:W-:Y:S01]  /*8dc0*/  UMOV UR9, UR13 ;  /* 0x0000000d00097c82 */ /* 0x000fe20008000000 */
[----:B------:R-:W-:Y:S04]  /*8dd0*/  UMOV UR11, UR15 ;  /* 0x0000000f000b7c82 */ /* 0x000fe80008000000 */
[----:B------:R4:W-:Y:S02]  /*8de0*/  UTMALDG.2D [UR8], [UR28], desc[UR16] ;  /* 0x000010081c0075b4 */ /* 0x0009e40008009000 */
[----:B----4-:R-:W-:Y:S05]  /*8df0*/  BRA.U UP0, `(.L_x_103) ;  /* 0x0000000100047547 */ /* 0x010fea000b800000 */
[----:B------:R-:W-:Y:S05]  /*8e00*/  BPT.TRAP 0x1 ;  /* 0x000000040000795c */ /* 0x000fea0000300000 */
.L_x_103:
[----:B-1----:R-:W-:Y:S04]  /*8e10*/  HFMA2 R0, -RZ, RZ, 0, 0.0078125 ;  /* 0x00002000ff007431 */ /* 0x002fe800000001ff */
[----:B------:R4:W-:Y:S03]  /*8e20*/  SYNCS.ARRIVE.TRANS64.RED.A0TR RZ, [UR21+0x58], R0 ;  /* 0x00005800ffff79a7 */ /* 0x0009e60008300415 */
.L_x_102:
[----:B------:R-:W-:Y:S05]  /*8e30*/  BSYNC.RECONVERGENT B0 ;  /* 0x0000000000007941 */ /* 0x000fea0003800200 */
.L_x_101:
[----:B------:R-:W-:Y:S05]  /*8e40*/  BRA.U UP0, `(.L_x_104) ;  /* 0x0000000100047547 */ /* 0x000fea000b800000 */
[----:B------:R-:W-:Y:S05]  /*8e50*/  BPT.TRAP 0x1 ;  /* 0x000000040000795c */ /* 0x000fea0000300000 */
.L_x_104:
[----:B------:R-:W-:Y:S04]  /*8e60*/  UIADD3 UR4, UPT, UPT, UR21, 0x58, URZ ;  /* 0x0000005815047890 */ /* 0x000fe8000fffe0ff */
[----:B------:R-:W-:Y:S09]  /*8e70*/  UPRMT UR4, UR24, 0x654, UR4 ;  /* 0x0000065418047896 */ /* 0x000ff20008000004 */
[----:B------:R-:W-:Y:S01]  /*8e80*/  SYNCS.ARRIVE.TRANS64.RED.A1T0 RZ, [UR4], RZ ;  /* 0x000000ffffff79a7 */ /* 0x000fe20008100404 */
[----:B------:R-:W-:Y:S05]  /*8e90*/  BRA.U UP0, `(.L_x_105) ;  /* 0x0000000100047547 */ /* 0x000fea000b800000 */
[----:B------:R-:W-:Y:S05]  /*8ea0*/  BPT.TRAP 0x1 ;  /* 0x000000040000795c */ /* 0x000fea0000300000 */
.L_x_105:
[----:B------:R-:W5:Y:S02]  /*8eb0*/  SYNCS.PHASECHK.TRANS64.TRYWAIT P0, [UR21+0x80], R5 ;  /* 0x00008005ff0075a7 */ /* 0x000f640008001115 */
[----:B-----5:R-:W-:Y:S05]  /*8ec0*/  @!P0 BRA `(.L_x_106) ;  /* 0x0000008400708947 */ /* 0x020fea0003800000 */
.L_x_248:
        /* <DEDUP_REMOVED lines=14> */
[----:B-1----:R-:W-:Y:S05]  /*8fb0*/  BRA.U UP0, `(.L_x_109) ;  /* 0x0000000100047547 */ /* 0x002fea000b800000 */
[----:B------:R-:W-:Y:S05]  /*8fc0*/  BPT.TRAP 0x1 ;  /* 0x000000040000795c */ /* 0x000fea0000300000 */
.L_x_109:
[----:B----4-:R-:W-:Y:S04]  /*8fd0*/  HFMA2 R0, -RZ, RZ, 0, 0.0078125 ;  /* 0x00002000ff007431 */ /* 0x010fe800000001ff */
[----:B------:R1:W-:Y:S03]  /*8fe0*/  SYNCS.ARRIVE.TRANS64.RED.A0TR RZ, [UR21+0x60], R0 ;  /* 0x00006000ffff79a7 */ /* 0x0003e60008300415 */
.L_x_108:
[----:B------:R-:W-:Y:S05]  /*8ff0*/  BSYNC.RECONVERGENT B0 ;  /* 0x0000000000007941 */ /* 0x000fea0003800200 */
.L_x_107:
[----:B------:R-:W-:Y:S05]  /*9000*/  BRA.U UP0, `(.L_x_110) ;  /* 0x0000000100047547 */ /* 0x000fea000b800000 */
[----:B------:R-:W-:Y:S05]  /*9010*/  BPT.TRAP 0x1 ;  /* 0x000000040000795c */ /* 0x000fea0000300000 */
.L_x_110:
[----:B------:R-:W-:Y:S04]  /*9020*/  UIADD3 UR4, UPT, UPT, UR21, 0x60, URZ ;  /* 0x0000006015047890 */ /* 0x000fe8000fffe0ff */
[----:B------:R-:W-:Y:S09]  /*9030*/  UPRMT UR4, UR24, 0x654, UR4 ;  /* 0x0000065418047896 */ /* 0x000ff20008000004 */
[----:B------:R-:W-:Y:S01]  /*9040*/  SYNCS.ARRIVE.TRANS64.RED.A1T0 RZ, [UR4], RZ ;  /* 0x000000ffffff79a7 */ /* 0x000fe20008100404 */
[----:B------:R-:W-:Y:S05]  /*9050*/  BRA.U UP0, `(.L_x_111) ;  /* 0x0000000100047547 */ /* 0x000fea000b800000 */
[----:B------:R-:W-:Y:S05]  /*9060*/  BPT.TRAP 0x1 ;  /* 0x000000040000795c */ /* 0x000fea0000300000 */
.L_x_111:
[----:B------:R-:W5:Y:S02]  /*9070*/  SYNCS.PHASECHK.TRANS64.TRYWAIT P0, [UR21+0x88], R5 ;  /* 0x00008805ff0075a7 */ /* 0x000f640008001115 */
[----:B-----5:R-:W-:Y:S05]  /*9080*/  @!P0 BRA `(.L_x_112) ;  /* 0x0000008400188947 */ /* 0x020fea0003800000 */
.L_x_250:
        /* <DEDUP_REMOVED lines=16> */
.L_x_115:
[----:B----4-:R-:W-:Y:S04]  /*9190*/  HFMA2 R0, -RZ, RZ, 0, 0.0078125 ;  /* 0x00002000ff007431 */ /* 0x010fe800000001ff */
[----:B------:R1:W-:Y:S03]  /*91a0*/  SYNCS.ARRIVE.TRANS64.RED.A0TR RZ, [UR21+0x68], R0 ;  /* 0x00006800ffff79a7 */ /* 0x0003e60008300415 */
.L_x_114:
[----:B------:R-:W-:Y:S05]  /*91b0*/  BSYNC.RECONVERGENT B0 ;  /* 0x0000000000007941 */ /* 0x000fea0003800200 */
.L_x_113:
[----:B------:R-:W-:Y:S05]  /*91c0*/  BRA.U UP0, `(.L_x_116) ;  /* 0x0000000100047547 */ /* 0x000fea000b800000 */
[----:B------:R-:W-:Y:S05]  /*91d0*/  BPT.TRAP 0x1 ;  /* 0x000000040000795c */ /* 0x000fea0000300000 */
.L_x_116:
[----:B------:R-:W-:Y:S01]  /*91e0*/  UIADD3 UR4, UPT, UPT, UR21, 0x68, URZ ;  /* 0x0000006815047890 */ /* 0x000fe2000fffe0ff */
[----:B------:R-:W-:Y:S01]  /*91f0*/  LOP3.LUT R21, R21, 0x1, RZ, 0x3c, !PT ;  /* 0x0000000115157812 */ /* 0x000fe200078e3cff */
[----:B------:R-:W-:Y:S02]  /*9200*/  UISETP.NE.AND UP1, UPT, UR37, 0x8, UPT ;  /* 0x000000082500788c */ /* 0x000fe4000bf25270 */
[----:B------:R-:W-:Y:S09]  /*9210*/  UPRMT UR4, UR24, 0x654, UR4 ;  /* 0x0000065418047896 */ /* 0x000ff20008000004 */
[----:B------:R-:W-:Y:S01]  /*9220*/  SYNCS.ARRIVE.TRANS64.RED.A1T0 RZ, [UR4], RZ ;  /* 0x000000ffffff79a7 */ /* 0x000fe20008100404 */
[----:B------:R-:W-:Y:S05]  /*9230*/  BRA.U UP1, `(.L_x_117) ;  /* 0x0000000101047547 */ /* 0x000fea000b800000 */
[----:B------:R-:W-:Y:S05]  /*9240*/  BPT.TRAP 0x1 ;  /* 0x000000040000795c */ /* 0x000fea0000300000 */
.L_x_117:
[----:B------:R-:W-:Y:S01]  /*9250*/  ULEA UR8, UR5, UR21, 0x3 ;  /* 0x0000001505087291 */ /* 0x000fe2000f8e18ff */
[----:B-1----:R-:W-:Y:S08]  /*9260*/  SHF.L.U32 R5, R20, 0x1f, RZ ;  /* 0x0000001f14057819 */ /* 0x002ff000000006ff */
[----:B------:R-:W1:Y:S02]  /*9270*/  SYNCS.PHASECHK.TRANS64.TRYWAIT P0, [UR8+0x180], R5 ;  /* 0x00018005ff0075a7 */ /* 0x000e640008001108 */
[----:B-1----:R-:W-:Y:S05]  /*9280*/  @!P0 BRA `(.L_x_118) ;  /* 0x0000008000b08947 */ /* 0x002fea0003800000 */
.L_x_252:
[----:B------:R-:W-:Y:S09]  /*9290*/  UIMAD UR4, UR5, 0x14, UR36 ;  /* 0x00000014050478a4 */ /* 0x000ff2000f8e0224 */
[----:B------:R-:W2:Y:S04]  /*92a0*/  LDS.U16 R4, [UR4+0x12] ;  /* 0x00001204ff047984 */ /* 0x000ea80008000400 */
[----:B------:R-:W2:Y:S04]  /*92b0*/  LDS R15, [UR4] ;  /* 0x00000004ff0f7984 */ /* 0x000ea80008000800 */
[----:B------:R-:W2:Y:S04]  /*92c0*/  LDS R14, [UR4+0x4] ;  /* 0x00000404ff0e7984 */ /* 0x000ea80008000800 */
[----:B------:R-:W2:Y:S04]  /*92d0*/  LDS R17, [UR4+0x8] ;  /* 0x00000804ff117984 */ /* 0x000ea80008000800 */
[----:B-1--4-:R-:W1:Y:S01]  /*92e0*/  LDS R0, [UR4+0xc] ;  /* 0x00000c04ff007984 */ /* 0x012e620008000800 */
[----:B------:R-:W-:Y:S01]  /*92f0*/  @!PT LDS RZ, [RZ] ;  /* 0x00000000fffff984 */ /* 0x000fe20000000800 */
[----:B------:R-:W-:Y:S01]  /*9300*/  @!PT LDS RZ, [RZ] ;  /* 0x00000000fffff984 */ /* 0x000fe20000000800 */
[----:B------:R-:W-:Y:S01]  /*9310*/  @!PT LDS RZ, [RZ] ;  /* 0x00000000fffff984 */ /* 0x000fe20000000800 */
[----:B------:R-:W-:Y:S01]  /*9320*/  @!PT LDS RZ, [RZ] ;  /* 0x00000000fffff984 */ /* 0x000fe20000000800 */
[----:B------:R4:W-:Y:S06]  /*9330*/  MEMBAR.ALL.CTA ;  /* 0x0000000000007992 */ /* 0x0009ec0000008000 */
[----:B----4-:R-:W4:Y:S01]  /*9340*/  FENCE.VIEW.ASYNC.S ;  /* 0x00000000000073c6 */ /* 0x010f220000000000 */
[----:B------:R-:W-:Y:S05]  /*9350*/  BRA.U UP1, `(.L_x_119) ;  /* 0x0000000101047547 */ /* 0x000fea000b800000 */
[----:B------:R-:W-:Y:S05]  /*9360*/  BPT.TRAP 0x1 ;  /* 0x000000040000795c */ /* 0x000fea0000300000 */
.L_x_119:
[----:B------:R-:W-:Y:S01]  /*9370*/  UIADD3 UR8, UPT, UPT, UR8, 0x1c0, URZ ;  /* 0x000001c008087890 */ /* 0x000fe2000fffe0ff */
[----:B-1----:R-:W-:Y:S03]  /*9380*/  ISETP.NE.AND P0, PT, R0, RZ, PT ;  /* 0x000000ff0000720c */ /* 0x002fe60003f05270 */
[----:B------:R-:W-:Y:S09]  /*9390*/  UPRMT UR8, UR24, 0x654, UR8 ;  /* 0x0000065418087896 */ /* 0x000ff20008000008 */
[----:B----4-:R-:W-:Y:S01]  /*93a0*/  SYNCS.ARRIVE.TRANS64.RED.A1T0 RZ, [UR8], RZ ;  /* 0x000000ffffff79a7 */ /* 0x010fe20008100408 */
[----:B------:R-:W-:Y:S04]  /*93b0*/  UIADD3 UR8, UPT, UPT, UR5, 0x1, URZ ;  /* 0x0000000105087890 */ /* 0x000fe8000fffe0ff */
[----:B------:R-:W-:Y:S04]  /*93c0*/  UISETP.NE.AND UP1, UPT, UR8, 0x8, UPT ;  /* 0x000000080800788c */ /* 0x000fe8000bf25270 */
[----:B------:R-:W-:Y:S02]  /*93d0*/  USEL UR4, URZ, 0x1, UP1 ;  /* 0x00000001ff047887 */ /* 0x000fe40008800000 */
[----:B------:R-:W-:Y:S02]  /*93e0*/  USEL UR5, UR8, URZ, UP1 ;  /* 0x000000ff08057287 */ /* 0x000fe40008800000 */
[----:B------:R-:W-:Y:S02]  /*93f0*/  UPLOP3.LUT UP1, UPT, UPT, UPT, UPT, 0x80, 0x8 ;  /* 0x000000000008789c */ /* 0x000fe40003f2f070 */
[----:B------:R-:W-:Y:S01]  /*9400*/  LOP3.LUT R20, R20, UR4, RZ, 0x3c, !PT ;  /* 0x0000000414147c12 */ /* 0x000fe2000f8e3cff */
[----:B------:R-:W-:Y:S08]  /*9410*/  @P0 BRA `(.L_x_120) ;  /* 0xffffffec00c40947 */ /* 0x000ff0000383ffff */
[----:B------:R-:W-:Y:S05]  /*9420*/  BRA.U UP0, `(.L_x_121) ;  /* 0x0000000100047547 */ /* 0x000fea000b800000 */
[----:B------:R-:W-:Y:S05]  /*9430*/  BPT.TRAP 0x1 ;  /* 0x000000040000795c */ /* 0x000fea0000300000 */
.L_x_121:
[----:B------:R-:W-:-:S04]  /*9440*/  SHF.L.U32 R3, R21, 0x1f, RZ ;  /* 0x0000001f15037819 */ /* 0x000fc800000006ff */
[----:B------:R-:W1:Y:S02]  /*9450*/  SYNCS.PHASECHK.TRANS64.TRYWAIT P0, [UR21+0x70], R3 ;  /* 0x00007003ff0075a7 */ /* 0x000e640008001115 */
[----:B-1----:R-:W-:Y:S05]  /*9460*/  @!P0 BRA `(.L_x_122) ;  /* 0x0000008000508947 */ /* 0x002fea0003800000 */
.L_x_254:
[----:B------:R-:W-:Y:S05]  /*9470*/  BRA.U UP0, `(.L_x_123) ;  /* 0x0000000100047547 */ /* 0x000fea000b800000 */
[----:B------:R-:W-:Y:S05]  /*9480*/  BPT.TRAP 0x1 ;  /* 0x000000040000795c */ /* 0x000fea0000300000 */
.L_x_123:
[----:B------:R-:W4:Y:S02]  /*9490*/  SYNCS.PHASECHK.TRANS64.TRYWAIT P0, [UR21+0x78], R3 ;  /* 0x00007803ff0075a7 */ /* 0x000f240008001115 */
[----:B----4-:R-:W-:Y:S05]  /*94a0*/  @!P0 BRA `(.L_x_124) ;  /* 0x0000008000588947 */ /* 0x010fea0003800000 */
.L_x_256:
[----:B------:R-:W-:Y:S05]  /*94b0*/  BRA.U UP0, `(.L_x_125) ;  /* 0x0000000100047547 */ /* 0x000fea000b800000 */
[----:B------:R-:W-:Y:S05]  /*94c0*/  BPT.TRAP 0x1 ;  /* 0x000000040000795c */ /* 0x000fea0000300000 */
.L_x_125:
[----:B------:R-:W4:Y:S02]  /*94d0*/  SYNCS.PHASECHK.TRANS64.TRYWAIT P0, [UR21+0x80], R3 ;  /* 0x00008003ff0075a7 */ /* 0x000f240008001115 */
[----:B----4-:R-:W-:Y:S05]  /*94e0*/  @!P0 BRA `(.L_x_126) ;  /* 0x0000008000608947 */ /* 0x010fea0003800000 */
.L_x_258:
[----:B------:R-:W-:Y:S05]  /*94f0*/  BRA.U UP0, `(.L_x_127) ;  /* 0x0000000100047547 */ /* 0x000fea000b800000 */
[----:B------:R-:W-:Y:S05]  /*9500*/  BPT.TRAP 0x1 ;  /* 0x000000040000795c */ /* 0x000fea0000300000 */
.L_x_127:
[----:B-1----:R-:W-:Y:S02]  /*9510*/  SHF.L.U32 R3, R21, 0x1f, RZ ;  /* 0x0000001f15037819 */ /* 0x002fe400000006ff */
[----:B------:R-:W-:-:S04]  /*9520*/  MOV R0, UR21 ;  /* 0x0000001500007c02 */ /* 0x000fc80008000f00 */
[----:B------:R1:W4:Y:S03]  /*9530*/  SYNCS.PHASECHK.TRANS64.TRYWAIT P0, [R0+URZ+0x88], R3 ;  /* 0x00008803000075a7 */ /* 0x00032600080011ff */
[----:B----4-:R-:W-:Y:S05]  /*9540*/  @!P0 NANOSLEEP.SYNCS 0x989680 ;  /* 0x009896800000895d */ /* 0x010fea0003900000 */
[----:B------:R-:W4:Y:S02]  /*9550*/  @!P0 SYNCS.PHASECHK.TRANS64 P0, [R0+URZ+0x88], R3 ;  /* 0x00008803000085a7 */ /* 0x000f2400080010ff */
[----:B----4-:R-:W-:Y:S05]  /*9560*/  @P0 EXIT ;  /* 0x000000000000094d */ /* 0x010fea0003800000 */
[----:B------:R-:W-:Y:S05]  /*9570*/  BRA `(.L_x_127) ;  /* 0xfffffffc00e47947 */ /* 0x000fea000383ffff */
.L_x_86:
[----:B------:R-:W-:-:S09]  /*9580*/  UISETP.NE.AND UP0, UPT, UR20, 0x4, UPT ;  /* 0x000000041400788c */ /* 0x000fd2000bf05270 */
[----:B------:R-:W-:Y:S05]  /*9590*/  BRA.U UP0, `(.L_x_128) ;  /* 0x0000004d00587547 */ /* 0x000fea000b800000 */
.L_x_129:
[----:B------:R-:W-:-:S08]  /*95a0*/  NOP ;  /* 0x0000000000007918 */ /* 0x000fd00000000000 */
[----:B------:R-:W3:Y:S02]  /*95b0*/  USETMAXREG.TRY_ALLOC.CTAPOOL UP0, 0xe8 ;  /* 0x000000e8000079c8 */ /* 0x000ee40008000600 */
[----:B---3--:R-:W-:Y:S05]  /*95c0*/  BRA.U !UP0, `(.L_x_129) ;  /* 0xfffffffd08f47547 */ /* 0x008fea000b83ffff */
[----:B------:R-:W3:Y:S08]  /*95d0*/  S2UR UR52, SR_CgaCtaId ;  /* 0x00000000003479c3 */ /* 0x000ef00000008800 */
[----:B------:R-:W-:Y:S01]  /*95e0*/  BAR.SYNC.DEFER_BLOCKING 0x6, 0xa0 ;  /* 0x0182800000007b1d */ /* 0x000fe20000010000 */
[C---:B------:R-:W-:Y:S01]  /*95f0*/  IMAD.SHL.U32 R3, R0.reuse, 0x40, RZ ;  /* 0x0000004000037824 */ /* 0x040fe200078e00ff */
[C---:B------:R-:W-:Y:S01]  /*9600*/  LOP3.LUT P1, RZ, R0.reuse, 0x2, RZ, 0xc0, !PT ;  /* 0x0000000200ff7812 */ /* 0x040fe2000782c0ff */
[C---:B------:R-:W-:Y:S01]  /*9610*/  IMAD.SHL.U32 R92, R0.reuse, 0x8, RZ ;  /* 0x00000008005c7824 */ /* 0x040fe200078e00ff */
[C---:B------:R-:W-:Y:S01]  /*9620*/  LOP3.LUT R94, R0.reuse, 0x60, RZ, 0xc0, !PT ;  /* 0x00000060005e7812 */ /* 0x040fe200078ec0ff */
[----:B------:R-:W-:Y:S01]  /*9630*/  IMAD.U32 R93, R0, 0x10000, RZ ;  /* 0x00010000005d7824 */ /* 0x000fe200078e00ff */
[----:B------:R-:W-:-:S02]  /*9640*/  UMOV UR43, 0x400 ;  /* 0x00000400002b7882 */ /* 0x000fc40000000000 */
[----:B------:R-:W4:Y:S01]  /*9650*/  LDC.64 R98, c[0x0][0x390] ;  /* 0x0000e400ff627b82 */ /* 0x000f220000000a00 */
[----:B------:R-:W1:Y:S01]  /*9660*/  SHFL.IDX PT, R96, R80, RZ, 0x1f ;  /* 0x00001fff50607589 */ /* 0x000e6200000e0000 */
[----:B------:R-:W-:Y:S01]  /*9670*/  LOP3.LUT R3, R3, 0x1c0, RZ, 0xc0, !PT ;  /* 0x000001c003037812 */ /* 0x000fe200078ec0ff */
[----:B------:R-:W-:Y:S01]  /*9680*/  IMAD.MOV.U32 R95, RZ, RZ, 0x10 ;  /* 0x00000010ff5f7424 */ /* 0x000fe200078e00ff */
[----:B------:R-:W-:Y:S01]  /*9690*/  LOP3.LUT R93, R93, 0x600000, RZ, 0xc0, !PT ;  /* 0x006000005d5d7812 */ /* 0x000fe200078ec0ff */
[----:B------:R-:W-:Y:S01]  /*96a0*/  UMOV UR58, URZ ;  /* 0x000000ff003a7c82 */ /* 0x000fe20008000000 */
[----:B------:R-:W-:Y:S01]  /*96b0*/  LOP3.LUT R3, R3, 0x28, R0, 0xf8, !PT ;  /* 0x0000002803037812 */ /* 0x000fe200078ef800 */
[----:B------:R-:W-:Y:S01]  /*96c0*/  UMOV UR59, URZ ;  /* 0x000000ff003b7c82 */ /* 0x000fe20008000000 */
[----:B------:R-:W4:Y:S01]  /*96d0*/  LDC.64 R76, c[0x0][0x890] ;  /* 0x00022400ff4c7b82 */ /* 0x000f220000000a00 */
[----:B------:R-:W4:Y:S01]  /*96e0*/  LDCU.64 UR38, c[0x0][0x888] ;  /* 0x00011100ff2677ac */ /* 0x000f220008000a00 */
[----:B------:R-:W-:Y:S01]  /*96f0*/  LOP3.LUT R92, R3, 0x38, R92, 0x78, !PT ;  /* 0x00000038035c7812 */ /* 0x000fe200078e785c */
[----:B------:R-:W-:Y:S01]  /*9700*/  IMAD.SHL.U32 R3, R0, 0x20, RZ ;  /* 0x0000002000037824 */ /* 0x000fe200078e00ff */
[----:B------:R-:W-:Y:S01]  /*9710*/  PLOP3.LUT P2, PT, PT, PT, PT, 0x80, 0x8 ;  /* 0x000000000008781c */ /* 0x000fe20003f4f070 */
[----:B------:R-:W4:Y:S01]  /*9720*/  LDCU.64 UR48, c[0x0][0xb18] ;  /* 0x00016300ff3077ac */ /* 0x000f220008000a00 */
[----:B------:R-:W-:Y:S01]  /*9730*/  IMAD.MOV.U32 R91, RZ, RZ, 0x1 ;  /* 0x00000001ff5b7424 */ /* 0x000fe200078e00ff */
[----:B------:R-:W-:Y:S01]  /*9740*/  PRMT R89, RZ, 0x7610, R89 ;  /* 0x00007610ff597816 */ /* 0x000fe20000000059 */
[----:B------:R-:W4:Y:S01]  /*9750*/  LDC.64 R78, c[0x0][0x8b8] ;  /* 0x00022e00ff4e7b82 */ /* 0x000f220000000a00 */
[----:B---3--:R-:W-:Y:S01]  /*9760*/  ULEA UR43, UR52, UR43, 0x18 ;  /* 0x0000002b342b7291 */ /* 0x008fe2000f8ec0ff */
[----:B------:R-:W-:Y:S01]  /*9770*/  LOP3.LUT R92, R92, 0xa00, R3, 0xf8, !PT ;  /* 0x00000a005c5c7812 */ /* 0x000fe200078ef803 */
[----:B------:R-:W3:Y:S01]  /*9780*/  LDCU.64 UR46, c[0x0][0xb20] ;  /* 0x00016400ff2e77ac */ /* 0x000ee20008000a00 */
[----:B------:R-:W-:Y:S01]  /*9790*/  IMAD.MOV.U32 R90, RZ, RZ, RZ ;  /* 0x000000ffff5a7224 */ /* 0x000fe200078e00ff */
[----:B------:R-:W-:Y:S01]  /*97a0*/  SEL R95, R95, 0xfffffff0, !P1 ;  /* 0xfffffff05f5f7807 */ /* 0x000fe20004800000 */
[----:B------:R-:W-:Y:S01]  /*97b0*/  IMAD.MOV.U32 R88, RZ, RZ, RZ ;  /* 0x000000ffff587224 */ /* 0x000fe200078e00ff */
[----:B------:R-:W3:Y:S01]  /*97c0*/  LDCU.64 UR44, c[0x0][0x8b0] ;  /* 0x00011600ff2c77ac */ /* 0x000ee20008000a00 */
[----:B------:R-:W-:Y:S01]  /*97d0*/  IMAD.MOV.U32 R87, RZ, RZ, RZ ;  /* 0x000000ffff577224 */ /* 0x000fe200078e00ff */
[----:B-1----:R-:W-:Y:S01]  /*97e0*/  ISETP.NE.AND P0, PT, R96, 0x4, PT ;  /* 0x000000046000780c */ /* 0x002fe20003f05270 */
[----:B--2---:R-:W1:Y:S01]  /*97f0*/  LDS R2, [UR43+0x340] ;  /* 0x0003402bff027984 */ /* 0x004e620008000800 */
[----:B------:R-:W-:Y:S01]  /*9800*/  UIADD3 UR4, UPT, UPT, UR43, 0x1000, URZ ;  /* 0x000010002b047890 */ /* 0x000fe2000fffe0ff */
[----:B------:R-:W-:Y:S01]  /*9810*/  UMOV UR5, URZ ;  /* 0x000000ff00057c82 */ /* 0x000fe20008000000 */
[----:B-1----:R-:W-:-:S09]  /*9820*/  IMAD.IADD R93, R2, 0x1, R93 ;  /* 0x00000001025d7824 */ /* 0x002fd200078e025d */
[----:B---34-:R-:W-:Y:S05]  /*9830*/  @P0 BRA `(.L_x_130) ;  /* 0x00000000007c0947 */ /* 0x018fea0003800000 */
[----:B------:R-:W1:Y:S01]  /*9840*/  LDC.64 R40, c[0x0][0xa00] ;  /* 0x00028000ff287b82 */ /* 0x000e620000000a00 */
[----:B------:R-:W2:Y:S01]  /*9850*/  LDCU UR6, c[0x0][0xc1c] ;  /* 0x00018380ff0677ac */ /* 0x000ea20008000800 */
[----:B------:R-:W3:Y:S06]  /*9860*/  LDCU.64 UR58, c[0x0][0xb00] ;  /* 0x00016000ff3a77ac */ /* 0x000eec0008000a00 */
[----:B------:R-:W1:Y:S01]  /*9870*/  LDC.64 R42, c[0x0][0xa08] ;  /* 0x00028200ff2a7b82 */ /* 0x000e620000000a00 */
[----:B------:R-:W-:-:S07]  /*9880*/  ELECT P0, URZ, PT ;  /* 0x0000000000ff782f */ /* 0x000fce0003800000 */
[----:B------:R-:W4:Y:S01]  /*9890*/  LDC.64 R36, c[0x0][0xa10] ;  /* 0x00028400ff247b82 */ /* 0x000f220000000a00 */
[----:B--2---:R-:W-:-:S04]  /*98a0*/  UIADD3 UR6, UPT, UPT, UR26, UR6, URZ ;  /* 0x000000061a067290 */ /* 0x004fc8000fffe0ff */
[----:B------:R-:W-:-:S03]  /*98b0*/  UIMAD UR6, UR6, 0xe, URZ ;  /* 0x0000000e060678a4 */ /* 0x000fc6000f8e02ff */
[----:B------:R-:W4:Y:S01]  /*98c0*/  LDC.64 R38, c[0x0][0xa18] ;  /* 0x00028600ff267b82 */ /* 0x000f220000000a00 */
[----:B---3--:R-:W-:-:S07]  /*98d0*/  UIMAD.WIDE.U32 UR58, UR6, 0x80, UR58 ;  /* 0x00000080063a78a5 */ /* 0x008fce000f8e003a */
[----:B------:R-:W2:Y:S01]  /*98e0*/  LDC.64 R32, c[0x0][0xa20] ;  /* 0x00028800ff207b82 */ /* 0x000ea20000000a00 */
[----:B-1----:R1:W-:Y:S07]  /*98f0*/  @P0 STS.128 [UR43+0x400], R40 ;  /* 0x00040028ff000988 */ /* 0x0023ee0008000c2b */
[----:B------:R-:W2:Y:S08]  /*9900*/  LDC.64 R34, c[0x0][0xa28] ;  /* 0x00028a00ff227b82 */ /* 0x000eb00000000a00 */
[----:B------:R-:W3:Y:S01]  /*9910*/  LDC.64 R28, c[0x0][0xa30] ;  /* 0x00028c00ff1c7b82 */ /* 0x000ee20000000a00 */
[----:B----4-:R1:W-:Y:S07]  /*9920*/  @P0 STS.128 [UR43+0x410], R36 ;  /* 0x00041024ff000988 */ /* 0x0103ee0008000c2b */
[----:B------:R-:W3:Y:S08]  /*9930*/  LDC.64 R30, c[0x0][0xa38] ;  /* 0x00028e00ff1e7b82 */ /* 0x000ef00000000a00 */
[----:B------:R-:W4:Y:S01]  /*9940*/  LDC.64 R24, c[0x0][0xa40] ;  /* 0x00029000ff187b82 */ /* 0x000f220000000a00 */
[----:B--2---:R1:W-:Y:S07]  /*9950*/  @P0 STS.128 [UR43+0x420], R32 ;  /* 0x00042020ff000988 */ /* 0x0043ee0008000c2b */
[----:B------:R-:W4:Y:S08]  /*9960*/  LDC.64 R26, c[0x0][0xa48] ;  /* 0x00029200ff1a7b82 */ /* 0x000f300000000a00 */
[----:B------:R-:W2:Y:S01]  /*9970*/  LDC.64 R20, c[0x0][0xa50] ;  /* 0x00029400ff147b82 */ /* 0x000ea20000000a00 */
[----:B---3--:R1:W-:Y:S07]  /*9980*/  @P0 STS.128 [UR43+0x430], R28 ;  /* 0x0004301cff000988 */ /* 0x0083ee0008000c2b */
[----:B------:R-:W2:Y:S08]  /*9990*/  LDC.64 R22, c[0x0][0xa58] ;  /* 0x00029600ff167b82 */ /* 0x000eb00000000a00 */
[----:B------:R-:W3:Y:S01]  /*99a0*/  LDC.64 R8, c[0x0][0xa60] ;  /* 0x00029800ff087b82 */ /* 0x000ee20000000a00 */
[----:B----4-:R1:W-:Y:S07]  /*99b0*/  @P0 STS.128 [UR43+0x440], R24 ;  /* 0x00044018ff000988 */ /* 0x0103ee0008000c2b */
[----:B------:R-:W3:Y:S08]  /*99c0*/  LDC.64 R10, c[0x0][0xa68] ;  /* 0x00029a00ff0a7b82 */ /* 0x000ef00000000a00 */
[----:B------:R-:W4:Y:S01]  /*99d0*/  LDC.64 R4, c[0x0][0xa70] ;  /* 0x00029c00ff047b82 */ /* 0x000f220000000a00 */
[----:B--2---:R1:W-:Y:S07]  /*99e0*/  @P0 STS.128 [UR43+0x450], R20 ;  /* 0x00045014ff000988 */ /* 0x0043ee0008000c2b */
[----:B-----5:R-:W4:Y:S01]  /*99f0*/  LDC.64 R6, c[0x0][0xa78] ;  /* 0x00029e00ff067b82 */ /* 0x020f220000000a00 */
[----:B---3--:R1:W-:Y:S04]  /*9a00*/  @P0 STS.128 [UR43+0x460], R8 ;  /* 0x00046008ff000988 */ /* 0x0083e80008000c2b */
[----:B----4-:R1:W-:Y:S01]  /*9a10*/  @P0 STS.128 [UR43+0x470], R4 ;  /* 0x00047004ff000988 */ /* 0x0103e20008000c2b */
[----:B------:R-:W-:Y:S01]  /*9a20*/  NOP ;  /* 0x0000000000007918 */ /* 0x000fe20000000000 */
.L_x_130:
[----:B------:R-:W-:Y:S01]  /*9a30*/  MOV R81, UR4 ;  /* 0x0000000400517c02 */ /* 0x000fe20008000f00 */
[----:B------:R-:W-:Y:S01]  /*9a40*/  UMOV UR54, URZ ;  /* 0x000000ff00367c82 */ /* 0x000fe20008000000 */
[----:B------:R-:W-:Y:S01]  /*9a50*/  SHF.L.U32 R92, R92, 0x1, RZ ;  /* 0x000000015c5c7819 */ /* 0x000fe200000006ff */
[----:B------:R-:W-:-:S06]  /*9a60*/  UMOV UR53, URZ ;  /* 0x000000ff00357c82 */ /* 0x000fcc0008000000 */
.L_x_184:
[----:B----4-:R-:W-:Y:S04]  /*9a70*/  LOP3.LUT R0, R89, 0xffff, RZ, 0xc0, !PT ;  /* 0x0000ffff59007812 */ /* 0x010fe800078ec0ff */
        /* <DEDUP_REMOVED lines=16> */
[----:B------:R-:W-:Y:S02]  /*9b80*/  ISETP.NE.OR P0, PT, R96, 0x4, !P2 ;  /* 0x000000046000780c */ /* 0x000fe40005705670 */
[----:B------:R-:W-:Y:S02]  /*9b90*/  R2UR UR56, R2 ;  /* 0x00000000023872ca */ /* 0x000fe400000e0000 */
[----:B------:R-:W-:Y:S09]  /*9ba0*/  R2UR UR57, R3 ;  /* 0x00000000033972ca */ /* 0x000ff200000e0000 */
[----:B-123--:R-:W-:Y:S06]  /*9bb0*/  @P0 BRA `(.L_x_131) ;  /* 0x0000000000ec0947 */ /* 0x00efec0003800000 */
[----:B-1----:R-:W-:Y:S01]  /*9bc0*/  IMAD.U32 R9, RZ, RZ, UR43 ;  /* 0x0000002bff097e24 */ /* 0x002fe2000f8e00ff */
[----:B------:R-:W1:Y:S01]  /*9bd0*/  S2R R0, SR_LANEID ;  /* 0x0000000000007919 */ /* 0x000e620000000000 */
[----:B------:R-:W-:Y:S01]  /*9be0*/  ELECT P0, URZ, PT ;  /* 0x0000000000ff782f */ /* 0x000fe20003800000 */
[----:B------:R-:W-:Y:S01]  /*9bf0*/  BSSY.RECONVERGENT B0, `(.L_x_132) ;  /* 0x0000032000007945 */ /* 0x000fe20003800200 */
[----:B-1----:R-:W-:Y:S05]  /*9c00*/  IMAD.SHL.U32 R0, R0, 0x4, RZ ;  /* 0x0000000400007824 */ /* 0x002fea00078e00ff */
[----:B------:R-:W-:Y:S06]  /*9c10*/  IADD3 R9, PT, PT, R0, 0x400, R9 ;  /* 0x0000040000097810 */ /* 0x000fec0007ffe009 */
[----:B------:R-:W-:Y:S05]  /*9c20*/  @!P0 BRA `(.L_x_133) ;  /* 0x0000000000b88947 */ /* 0x000fea0003800000 */
[----:B------:R-:W-:Y:S01]  /*9c30*/  STS [UR43+0x430], RZ ;  /* 0x000430ffff007988 */ /* 0x000fe2000800082b */
[----:B------:R-:W-:Y:S01]  /*9c40*/  ISETP.NE.U32.AND P0, PT, RZ, UR46, PT ;  /* 0x0000002eff007c0c */ /* 0x000fe2000bf05070 */
[C---:B-----5:R-:W-:Y:S01]  /*9c50*/  IMAD.WIDE R6, R17.reuse, 0xc, R98 ;  /* 0x0000000c11067825 */ /* 0x060fe200078e0262 */
[----:B------:R-:W-:Y:S02]  /*9c60*/  UIADD3 UR4, UPT, UPT, UR43, 0x400, URZ ;  /* 0x000004002b047890 */ /* 0x000fe4000fffe0ff */
[----:B------:R-:W-:Y:S02]  /*9c70*/  ISETP.NE.AND.EX P1, PT, RZ, UR47, PT, P0 ;  /* 0x0000002fff007c0c */ /* 0x000fe4000bf25300 */
[----:B------:R-:W2:Y:S01]  /*9c80*/  LDG.E R18, desc[UR50][R6.64] ;  /* 0x0000003206127981 */ /* 0x000ea2000c1e1900 */
[C---:B------:R-:W-:Y:S03]  /*9c90*/  LEA R2, P0, R17.reuse, RZ, 0x3 ;  /* 0x000000ff11027211 */ /* 0x040fe600078018ff */
[----:B------:R1:W3:Y:S01]  /*9ca0*/  LDG.E R5, desc[UR50][R6.64+0x4] ;  /* 0x0000043206057981 */ /* 0x0002e2000c1e1900 */
[----:B------:R-:W-:Y:S06]  /*9cb0*/  LEA.HI.X.SX32 R3, R17, RZ, 0x3, P0 ;  /* 0x000000ff11037211 */ /* 0x000fec00000f1eff */
[C---:B------:R-:W-:Y:S04]  /*9cc0*/  @P1 IADD3 R10, P0, PT, R2.reuse, UR46, RZ ;  /* 0x0000002e020a1c10 */ /* 0x040fe8000ff1e0ff */
[C---:B------:R-:W-:Y:S02]  /*9cd0*/  @P1 IADD3.X R11, PT, PT, R3.reuse, UR47, RZ, P0, !PT ;  /* 0x0000002f030b1c10 */ /* 0x040fe400087fe4ff */
[----:B------:R-:W-:Y:S03]  /*9ce0*/  IADD3 R12, P0, PT, R2, UR48, RZ ;  /* 0x00000030020c7c10 */ /* 0x000fe6000ff1e0ff */
[----:B------:R-:W4:Y:S01]  /*9cf0*/  @P1 LDG.E.64 R20, desc[UR50][R10.64] ;  /* 0x000000320a141981 */ /* 0x000f22000c1e1b00 */
[----:B------:R-:W-:Y:S03]  /*9d00*/  IADD3.X R13, PT, PT, R3, UR49, RZ, P0, !PT ;  /* 0x00000031030d7c10 */ /* 0x000fe600087fe4ff */
[----:B------:R-:W4:Y:S04]  /*9d10*/  LDS R3, [UR43+0x41c] ;  /* 0x00041c2bff037984 */ /* 0x000f280008000800 */
[----:B------:R-:W2:Y:S01]  /*9d20*/  LDG.E.64 R12, desc[UR50][R12.64] ;  /* 0x000000320c0c7981 */ /* 0x000ea2000c1e1b00 */
[----:B-1----:R-:W-:Y:S03]  /*9d30*/  IMAD.U32 R6, RZ, RZ, UR4 ;  /* 0x00000004ff067e24 */ /* 0x002fe6000f8e00ff */
[----:B--2---:R-:W-:Y:S01]  /*9d40*/  STS.64 [UR43+0x400], R12 ;  /* 0x0004000cff007988 */ /* 0x004fe20008000a2b */
[--C-:B------:R-:W-:Y:S01]  /*9d50*/  SHF.R.S32.HI R19, RZ, 0x1f, R18.reuse ;  /* 0x0000001fff137819 */ /* 0x100fe20000011412 */
[----:B------:R-:W-:Y:S02]  /*9d60*/  @!P1 IMAD.MOV.U32 R20, RZ, RZ, R18 ;  /* 0x000000ffff149224 */ /* 0x000fe400078e0012 */
[----:B---3--:R-:W-:Y:S02]  /*9d70*/  VIADD R5, R5, 0xffffffff ;  /* 0xffffffff05057836 */ /* 0x008fe40000000000 */
[----:B------:R-:W-:Y:S05]  /*9d80*/  @!P1 IMAD.MOV.U32 R21, RZ, RZ, R19 ;  /* 0x000000ffff159224 */ /* 0x000fea00078e0013 */
[----:B----4-:R-:W-:Y:S04]  /*9d90*/  SHF.L.U64.HI R8, R20, 0x1, R21 ;  /* 0x0000000114087819 */ /* 0x010fe80000010215 */
[----:B------:R-:W-:Y:S04]  /*9da0*/  LOP3.LUT R8, R8, 0x1fffffff, RZ, 0xc0, !PT ;  /* 0x1fffffff08087812 */ /* 0x000fe800078ec0ff */
[----:B------:R-:W-:Y:S04]  /*9db0*/  SHF.R.U32.HI R2, RZ, 0x4, R8 ;  /* 0x00000004ff027819 */ /* 0x000fe80000011608 */
[----:B------:R-:W-:Y:S02]  /*9dc0*/  LOP3.LUT R11, R3, 0xf, R2, 0xb8, !PT ;  /* 0x0000000f030b7812 */ /* 0x000fe400078eb802 */
[----:B------:R-:W-:Y:S03]  /*9dd0*/  SHF.R.U64 R2, R6, 0x4, RZ ;  /* 0x0000000406027819 */ /* 0x000fe600000012ff */
[----:B------:R1:W-:Y:S04]  /*9de0*/  STS [UR43+0x41c], R11 ;  /* 0x00041c0bff007988 */ /* 0x0003e8000800082b */
[----:B------:R-:W2:Y:S04]  /*9df0*/  LDS R4, [UR43+0x41c] ;  /* 0x00041c2bff047984 */ /* 0x000ea80008000800 */
[----:B------:R-:W-:Y:S04]  /*9e00*/  STS [UR43+0x410], R2 ;  /* 0x00041002ff007988 */ /* 0x000fe8000800082b */
[----:B------:R-:W-:Y:S01]  /*9e10*/  STS [UR43+0x414], R2 ;  /* 0x00041402ff007988 */ /* 0x000fe2000800082b */
[----:B-1----:R-:W-:Y:S05]  /*9e20*/  IMAD.SHL.U32 R11, R20, 0x2, RZ ;  /* 0x00000002140b7824 */ /* 0x002fea00078e00ff */
[----:B------:R-:W-:Y:S04]  /*9e30*/  LOP3.LUT R11, R11, 0xfffffffe, RZ, 0xc0, !PT ;  /* 0xfffffffe0b0b7812 */ /* 0x000fe800078ec0ff */
[----:B------:R-:W-:Y:S05]  /*9e40*/  SHF.R.U64 R8, R11, 0x4, R8 ;  /* 0x000000040b087819 */ /* 0x000fea0000001208 */
[----:B------:R-:W-:Y:S01]  /*9e50*/  STS [UR43+0x40c], R8 ;  /* 0x00040c08ff007988 */ /* 0x000fe2000800082b */
[----:B--2---:R-:W-:Y:S05]  /*9e60*/  LOP3.LUT R7, R4, 0xf0, RZ, 0xb8, !PT ;  /* 0x000000f004077812 */ /* 0x004fea00078eb8ff */
[----:B------:R1:W-:Y:S04]  /*9e70*/  STS [UR43+0x41c], R7 ;  /* 0x00041c07ff007988 */ /* 0x0003e8000800082b */
[----:B------:R-:W2:Y:S01]  /*9e80*/  LDS R4, [UR43+0x41c] ;  /* 0x00041c2bff047984 */ /* 0x000ea20008000800 */
[----:B-1----:R-:W-:Y:S02]  /*9e90*/  CS2R R6, SRZ ;  /* 0x0000000000067805 */ /* 0x002fe4000001ff00 */
[----:B--2---:R-:W-:Y:S01]  /*9ea0*/  LOP3.LUT R3, R4, 0xf00, RZ, 0xb8, !PT ;  /* 0x00000f0004037812 */ /* 0x004fe200078eb8ff */
[----:B------:R-:W-:Y:S04]  /*9eb0*/  VIADD R4, R18, 0xffffffff ;  /* 0xffffffff12047836 */ /* 0x000fe80000000000 */
[----:B------:R-:W-:Y:S04]  /*9ec0*/  STS.64 [UR43+0x418], R2 ;  /* 0x00041802ff007988 */ /* 0x000fe80008000a2b */
[----:B------:R-:W1:Y:S04]  /*9ed0*/  LDS R10, [UR43+0x41c] ;  /* 0x00041c2bff0a7984 */ /* 0x000e680008000800 */
[----:B------:R2:W-:Y:S01]  /*9ee0*/  STS.128 [UR43+0x420], R4 ;  /* 0x00042004ff007988 */ /* 0x0005e20008000c2b */
[----:B-1----:R-:W-:Y:S05]  /*9ef0*/  LOP3.LUT R10, R10, 0xf000, RZ, 0xb8, !PT ;  /* 0x0000f0000a0a7812 */ /* 0x002fea00078eb8ff */
[----:B------:R2:W-:Y:S02]  /*9f00*/  STS [UR43+0x41c], R10 ;  /* 0x00041c0aff007988 */ /* 0x0005e4000800082b */
.L_x_133:
[----:B------:R-:W-:Y:S05]  /*9f10*/  BSYNC.RECONVERGENT B0 ;  /* 0x0000000000007941 */ /* 0x000fea0003800200 */
.L_x_132:
[----:B------:R-:W-:Y:S01]  /*9f20*/  NOP ;  /* 0x0000000000007918 */ /* 0x000fe20000000000 */
[----:B------:R-:W1:Y:S01]  /*9f30*/  LDS R9, [R9] ;  /* 0x0000000009097984 */ /* 0x000e620000000800 */
[----:B------:R-:W-:Y:S04]  /*9f40*/  IADD3 R2, P0, PT, R0, UR56, RZ ;  /* 0x0000003800027c10 */ /* 0x000fe8000ff1e0ff */
[----:B------:R-:W-:Y:S05]  /*9f50*/  IADD3.X R3, PT, PT, RZ, UR57, RZ, P0, !PT ;  /* 0x00000039ff037c10 */ /* 0x000fea00087fe4ff */
[----:B-1----:R3:W5:Y:S04]  /*9f60*/  ATOMG.E.EXCH.STRONG.GPU PT, RZ, [R2], R9 ;  /* 0x0000000902ff73a8 */ /* 0x00276800041ee100 */
.L_x_131:
[----:B------:R-:W-:Y:S09]  /*9f70*/  UISETP.NE.AND UP0, UPT, UR37, 0x8, UPT ;  /* 0x000000082500788c */ /* 0x000ff2000bf05270 */
[----:B------:R-:W-:Y:S05]  /*9f80*/  BRA.U UP0, `(.L_x_134) ;  /* 0x0000000100047547 */ /* 0x000fea000b800000 */
[----:B------:R-:W-:Y:S05]  /*9f90*/  BPT.TRAP 0x1 ;  /* 0x000000040000795c */ /* 0x000fea0000300000 */
.L_x_134:
[----:B------:R-:W-:Y:S01]  /*9fa0*/  ULEA UR6, UR5, UR43, 0x3 ;  /* 0x0000002b05067291 */ /* 0x000fe2000f8e18ff */
[----:B---3--:R-:W-:Y:S08]  /*9fb0*/  SHF.L.U32 R3, R87, 0x1f, RZ ;  /* 0x0000001f57037819 */ /* 0x008ff000000006ff */
[----:B-----5:R-:W3:Y:S02]  /*9fc0*/  SYNCS.PHASECHK.TRANS64.TRYWAIT P0, [UR6+0x180], R3 ;  /* 0x00018003ff0075a7 */ /* 0x020ee40008001106 */
[----:B---3--:R-:W-:Y:S05]  /*9fd0*/  @!P0 BRA `(.L_x_135) ;  /* 0x0000007400bc8947 */ /* 0x008fea0003800000 */
.L_x_260:
[----:B------:R-:W-:Y:S09]  /*9fe0*/  UIMAD UR4, UR5, 0x14, UR36 ;  /* 0x00000014050478a4 */ /* 0x000ff2000f8e0224 */
[----:B------:R-:W4:Y:S04]  /*9ff0*/  LDS.U16 R89, [UR4+0x12] ;  /* 0x00001204ff597984 */ /* 0x000f280008000400 */
[----:B------:R-:W1:Y:S04]  /*a000*/  LDS R85, [UR4] ;  /* 0x00000004ff557984 */ /* 0x000e680008000800 */
[----:B------:R-:W1:Y:S04]  /*a010*/  LDS R84, [UR4+0x4] ;  /* 0x00000404ff547984 */ /* 0x000e680008000800 */
[----:B------:R-:W1:Y:S04]  /*a020*/  LDS R83, [UR4+0x8] ;  /* 0x00000804ff537984 */ /* 0x000e680008000800 */
[----:B------:R-:W1:Y:S01]  /*a030*/  LDS R82, [UR4+0xc] ;  /* 0x00000c04ff527984 */ /* 0x000e620008000800 */
[----:B------:R-:W-:Y:S01]  /*a040*/  @!PT LDS RZ, [RZ] ;  /* 0x00000000fffff984 */ /* 0x000fe20000000800 */
[----:B------:R-:W-:Y:S01]  /*a050*/  @!PT LDS RZ, [RZ] ;  /* 0x00000000fffff984 */ /* 0x000fe20000000800 */
[----:B------:R-:W-:Y:S01]  /*a060*/  @!PT LDS RZ, [RZ] ;  /* 0x00000000fffff984 */ /* 0x000fe20000000800 */
[----:B------:R-:W-:Y:S01]  /*a070*/  @!PT LDS RZ, [RZ] ;  /* 0x00000000fffff984 */ /* 0x000fe20000000800 */
[----:B------:R5:W-:Y:S06]  /*a080*/  MEMBAR.ALL.CTA ;  /* 0x0000000000007992 */ /* 0x000bec0000008000 */
[----:B-----5:R-:W1:Y:S01]  /*a090*/  FENCE.VIEW.ASYNC.S ;  /* 0x00000000000073c6 */ /* 0x020e620000000000 */
[----:B------:R-:W-:Y:S05]  /*a0a0*/  BRA.U UP0, `(.L_x_136) ;  /* 0x0000000100047547 */ /* 0x000fea000b800000 */
[----:B------:R-:W-:Y:S05]  /*a0b0*/  BPT.TRAP 0x1 ;  /* 0x000000040000795c */ /* 0x000fea0000300000 */
.L_x_136:
[----:B------:R-:W-:Y:S01]  /*a0c0*/  UIADD3 UR4, UPT, UPT, UR6, 0x1c0, URZ ;  /* 0x000001c006047890 */ /* 0x000fe2000fffe0ff */
[----:B------:R-:W-:Y:S01]  /*a0d0*/  IMAD.WIDE R100, R17, 0xc, R98 ;  /* 0x0000000c11647825 */ /* 0x000fe200078e0262 */
[----:B------:R-:W-:Y:S01]  /*a0e0*/  ISETP.NE.OR P0, PT, R94, RZ, !P2 ;  /* 0x000000ff5e00720c */ /* 0x000fe20005705670 */
[----:B------:R-:W-:Y:S01]  /*a0f0*/  UIADD3 UR55, UPT, UPT, UR5, 0x1, URZ ;  /* 0x0000000105377890 */ /* 0x000fe2000fffe0ff */
[----:B------:R-:W-:Y:S01]  /*a100*/  BSSY.RECONVERGENT B0, `(.L_x_137) ;  /* 0x0000009000007945 */ /* 0x000fe20003800200 */
[----:B------:R-:W-:Y:S09]  /*a110*/  UPRMT UR4, UR52, 0x654, UR4 ;  /* 0x0000065434047896 */ /* 0x000ff20008000004 */
[----:B-1----:R-:W-:Y:S01]  /*a120*/  SYNCS.ARRIVE.TRANS64.RED.A1T0 RZ, [UR4], RZ ;  /* 0x000000ffffff79a7 */ /* 0x002fe20008100404 */
[----:B------:R1:W5:Y:S01]  /*a130*/  LDG.E R100, desc[UR50][R100.64+0x8] ;  /* 0x0000083264647981 */ /* 0x000362000c1e1900 */
[----:B------:R-:W-:Y:S05]  /*a140*/  @P0 BRA `(.L_x_138) ;  /* 0x0000000000100947 */ /* 0x000fea0003800000 */
[----:B------:R-:W-:Y:S04]  /*a150*/  DEPBAR {5,4,3,2,1,0} ;  /* 0x0000003f0000791a */ /* 0x000fe80000000000 */
[----:B------:R-:W2:Y:S02]  /*a160*/  CCTL.E.C.LDCU.IV.DEEP [UR56] ;  /* 0x0000000038007540 */ /* 0x000ea40009c08000 */
[----:B--2---:R2:W-:Y:S01]  /*a170*/  UTMACCTL.IV [UR56] ;  /* 0x00000000380079b9 */ /* 0x0045e20008000000 */
[----:B------:R-:W-:Y:S01]  /*a180*/  NOP ;  /* 0x0000000000007918 */ /* 0x000fe20000000000 */
.L_x_138:
[----:B--2---:R-:W-:Y:S05]  /*a190*/  BSYNC.RECONVERGENT B0 ;  /* 0x0000000000007941 */ /* 0x004fea0003800200 */
.L_x_137:
[----:B------:R-:W-:Y:S01]  /*a1a0*/  R2UR UR41, R15 ;  /* 0x000000000f2972ca */ /* 0x000fe200000e0000 */
[----:B------:R-:W-:Y:S01]  /*a1b0*/  BSSY.RECONVERGENT B6, `(.L_x_139) ;  /* 0x0000025000067945 */ /* 0x000fe20003800200 */
[----:B------:R-:W-:Y:S02]  /*a1c0*/  R2UR UR42, R14 ;  /* 0x000000000e2a72ca */ /* 0x000fe400000e0000 */
[----:B------:R-:W-:Y:S09]  /*a1d0*/  LOP3.LUT P0, RZ, R81, 0x3f0, RZ, 0xc0, !PT ;  /* 0x000003f051ff7812 */ /* 0x000ff2000780c0ff */
[----:B------:R-:W-:Y:S02]  /*a1e0*/  USHF.L.U32 UR41, UR41, 0x7, URZ ;  /* 0x0000000729297899 */ /* 0x000fe400080006ff */
[----:B------:R-:W-:Y:S02]  /*a1f0*/  USHF.L.U32 UR42, UR42, 0x7, URZ ;  /* 0x000000072a2a7899 */ /* 0x000fe400080006ff */
[----:B------:R-:W-:Y:S10]  /*a200*/  @!P0 BRA `(.L_x_140) ;  /* 0x00000000007c8947 */ /* 0x000ff40003800000 */
[----:B------:R-:W2:Y:S01]  /*a210*/  LDCU.64 UR8, c[0x4][0x80] ;  /* 0x01001000ff0877ac */ /* 0x000ea20008000a00 */
[----:B------:R-:W-:Y:S01]  /*a220*/  MOV R2, 0x0 ;  /* 0x0000000000027802 */ /* 0x000fe20000000f00 */
[----:B------:R-:W-:Y:S02]  /*a230*/  HFMA2 R12, -RZ, RZ, 0, 5.9604644775390625e-08 ;  /* 0x00000001ff0c7431 */ /* 0x000fe400000001ff */
[----:B------:R-:W-:Y:S01]  /*a240*/  IMAD.MOV.U32 R8, RZ, RZ, 0x70 ;  /* 0x00000070ff087424 */ /* 0x000fe200078e00ff */
[----:B------:R1:W1:Y:S01]  /*a250*/  LDC.64 R14, c[0x4][R2] ;  /* 0x01000000020e7b82 */ /* 0x0002620000000a00 */
[----:B------:R-:W3:Y:S01]  /*a260*/  LDCU.64 UR6, c[0x4][0x88] ;  /* 0x01001100ff0677ac */ /* 0x000ee20008000a00 */
[----:B------:R-:W-:Y:S01]  /*a270*/  IMAD.MOV.U32 R13, RZ, RZ, RZ ;  /* 0x000000ffff0d7224 */ /* 0x000fe200078e00ff */
[----:B------:R-:W4:Y:S01]  /*a280*/  LDCU.64 UR4, c[0x4][0x8] ;  /* 0x01000100ff0477ac */ /* 0x000f220008000a00 */
[----:B--2---:R-:W-:Y:S01]  /*a290*/  MOV R5, UR9 ;  /* 0x0000000900057c02 */ /* 0x004fe20008000f00 */
[----:B------:R-:W-:Y:S01]  /*a2a0*/  IMAD.U32 R4, RZ, RZ, UR8 ;  /* 0x00000008ff047e24 */ /* 0x000fe2000f8e00ff */
[----:B---3--:R-:W-:Y:S01]  /*a2b0*/  MOV R7, UR7 ;  /* 0x0000000700077c02 */ /* 0x008fe20008000f00 */
[----:B------:R-:W-:Y:S01]  /*a2c0*/  IMAD.U32 R6, RZ, RZ, UR6 ;  /* 0x00000006ff067e24 */ /* 0x000fe2000f8e00ff */
[----:B----4-:R-:W-:Y:S01]  /*a2d0*/  MOV R11, UR5 ;  /* 0x00000005000b7c02 */ /* 0x010fe20008000f00 */
[----:B------:R-:W-:Y:S02]  /*a2e0*/  IMAD.U32 R10, RZ, RZ, UR4 ;  /* 0x00000004ff0a7e24 */ /* 0x000fe4000f8e00ff */
[----:B------:R-:W-:Y:S07]  /*a2f0*/  LEPC R20, `(.L_x_141) ;  /* 0x000000001014794e */ /* 0x000fee0000000000 */
[----:B-1---5:R-:W-:Y:S05]  /*a300*/  CALL.ABS.NOINC R14 ;  /* 0x000000000e007343 */ /* 0x022fea0003c00000 */
.L_x_141:
[----:B------:R-:W1:Y:S01]  /*a310*/  LDCU.64 UR8, c[0x4][0x80] ;  /* 0x01001000ff0877ac */ /* 0x000e620008000a00 */
[----:B------:R-:W2:Y:S01]  /*a320*/  LDC.64 R2, c[0x4][R2] ;  /* 0x0100000002027b82 */ /* 0x000ea20000000a00 */
[----:B------:R-:W-:Y:S02]  /*a330*/  HFMA2 R12, -RZ, RZ, 0, 5.9604644775390625e-08 ;  /* 0x00000001ff0c7431 */ /* 0x000fe400000001ff */
[----:B------:R-:W-:Y:S02]  /*a340*/  IMAD.MOV.U32 R8, RZ, RZ, 0x70 ;  /* 0x00000070ff087424 */ /* 0x000fe400078e00ff */
[----:B------:R-:W-:Y:S01]  /*a350*/  IMAD.MOV.U32 R13, RZ, RZ, RZ ;  /* 0x000000ffff0d7224 */ /* 0x000fe200078e00ff */
[----:B------:R-:W3:Y:S01]  /*a360*/  LDCU.64 UR6, c[0x4][0x88] ;  /* 0x01001100ff0677ac */ /* 0x000ee20008000a00 */
[----:B------:R-:W4:Y:S01]  /*a370*/  LDCU.64 UR4, c[0x4][0x8] ;  /* 0x01000100ff0477ac */ /* 0x000f220008000a00 */
[----:B-1----:R-:W-:Y:S02]  /*a380*/  MOV R4, UR8 ;  /* 0x0000000800047c02 */ /* 0x002fe40008000f00 */
[----:B------:R-:W-:Y:S02]  /*a390*/  MOV R5, UR9 ;  /* 0x0000000900057c02 */ /* 0x000fe40008000f00 */
[----:B---3--:R-:W-:Y:S01]  /*a3a0*/  MOV R7, UR7 ;  /* 0x0000000700077c02 */ /* 0x008fe20008000f00 */
[----:B------:R-:W-:Y:S01]  /*a3b0*/  IMAD.U32 R6, RZ, RZ, UR6 ;  /* 0x00000006ff067e24 */ /* 0x000fe2000f8e00ff */
[----:B----4-:R-:W-:Y:S01]  /*a3c0*/  MOV R11, UR5 ;  /* 0x00000005000b7c02 */ /* 0x010fe20008000f00 */
[----:B------:R-:W-:Y:S02]  /*a3d0*/  IMAD.U32 R10, RZ, RZ, UR4 ;  /* 0x00000004ff0a7e24 */ /* 0x000fe4000f8e00ff */
[----:B------:R-:W-:Y:S07]  /*a3e0*/  LEPC R20, `(.L_x_140) ;  /* 0x000000001014794e */ /* 0x000fee0000000000 */
[----:B--2---:R-:W-:Y:S05]  /*a3f0*/  CALL.ABS.NOINC R2 ;  /* 0x0000000002007343 */ /* 0x004fea0003c00000 */
.L_x_140:
[----:B------:R-:W-:Y:S05]  /*a400*/  BSYNC.RECONVERGENT B6 ;  /* 0x0000000000067941 */ /* 0x000fea0003800200 */
.L_x_139:
[----:B------:R-:W-:Y:S01]  /*a410*/  ISETP.NE.AND P0, PT, R94, RZ, PT ;  /* 0x000000ff5e00720c */ /* 0x000fe20003f05270 */
[----:B------:R-:W-:Y:S01]  /*a420*/  BSSY B0, `(.L_x_142) ;  /* 0x0000009000007945 */ /* 0x000fe20003800000 */
[----:B------:R-:W-:Y:S04]  /*a430*/  PLOP3.LUT P1, PT, PT, PT, PT, 0x8, 0x80 ;  /* 0x000000000080781c */ /* 0x000fe80003f2e170 */
[----:B-1----:R-:W-:Y:S07]  /*a440*/  P2R R101, PR, RZ, 0x2 ;  /* 0x00000002ff657803 */ /* 0x002fee0000000000 */
[----:B------:R-:W-:Y:S05]  /*a450*/  @P0 BRA `(.L_x_143) ;  /* 0x0000000000140947 */ /* 0x000fea0003800000 */
[----:B------:R-:W-:Y:S03]  /*a460*/  UMOV UR4, 0xffffffff ;  /* 0xffffffff00047882 */ /* 0x000fe60000000000 */
[----:B------:R-:W-:Y:S05]  /*a470*/  BRA.DIV UR4, `(.L_x_144) ;  /* 0x0000007204ac7947 */ /* 0x000fea000b800000 */
[----:B------:R-:W-:Y:S11]  /*a480*/  ELECT P6, URZ, PT ;  /* 0x0000000000ff782f */ /* 0x000ff600038c0000 */
[----:B------:R-:W-:Y:S02]  /*a490*/  @!UPT UIADD3 URZ, UPT, UPT, URZ, URZ, URZ ;  /* 0x000000fffffff290 */ /* 0x000fe4000fffe0ff */
.L_x_262:
[----:B------:R-:W-:Y:S07]  /*a4a0*/  P2R R101, PR, RZ, 0x40 ;  /* 0x00000040ff657803 */ /* 0x000fee0000000000 */
.L_x_143:
[----:B------:R-:W-:Y:S05]  /*a4b0*/  BSYNC B0 ;  /* 0x0000000000007941 */ /* 0x000fea0003800000 */
.L_x_142:
[----:B------:R-:W-:Y:S02]  /*a4c0*/  ISETP.NE.U32.AND P0, PT, R78, RZ, PT ;  /* 0x000000ff4e00720c */ /* 0x000fe40003f05070 */
[----:B------:R-:W-:Y:S02]  /*a4d0*/  LOP3.LUT R91, R91, 0x1, RZ, 0x3c, !PT ;  /* 0x000000015b5b7812 */ /* 0x000fe400078e3cff */
[----:B------:R-:W-:Y:S02]  /*a4e0*/  ISETP.NE.AND.EX P1, PT, R79, RZ, PT, P0 ;  /* 0x000000ff4f00720c */ /* 0x000fe40003f25300 */
[----:B------:R-:W-:Y:S04]  /*a4f0*/  ISETP.NE.U32.AND P0, PT, R76, RZ, PT ;  /* 0x000000ff4c00720c */ /* 0x000fe80003f05070 */
[----:B------:R-:W-:Y:S07]  /*a500*/  ISETP.NE.AND.EX P0, PT, R77, RZ, PT, P0 ;  /* 0x000000ff4d00720c */ /* 0x000fee0003f05300 */
[----:B------:R-:W1:Y:S08]  /*a510*/  @P1 LDC.64 R8, c[0x0][0x8b8] ;  /* 0x00022e00ff081b82 */ /* 0x000e700000000a00 */
[----:B---3--:R-:W2:Y:S02]  /*a520*/  @P0 LDC.64 R2, c[0x0][0x890] ;  /* 0x00022400ff020b82 */ /* 0x008ea40000000a00 */
[C---:B--2---:R-:W-:Y:S04]  /*a530*/  @P0 IMAD.WIDE R2, R17.reuse, 0x8, R2 ;  /* 0x0000000811020825 */ /* 0x044fe800078e0202 */
[----:B-1----:R-:W-:Y:S01]  /*a540*/  @P1 IMAD.WIDE R8, R17, 0x8, R8 ;  /* 0x0000000811081825 */ /* 0x002fe200078e0208 */
[----:B------:R1:W2:Y:S04]  /*a550*/  @P0 LDG.E.64 R4, desc[UR50][R2.64] ;  /* 0x0000003202040981 */ /* 0x0002a8000c1e1b00 */
[----:B------:R-:W3:Y:S01]  /*a560*/  @P1 LDG.E.64 R6, desc[UR50][R8.64] ;  /* 0x0000003208061981 */ /* 0x000ee2000c1e1b00 */
[----:B-1----:R-:W-:Y:S03]  /*a570*/  SHF.L.U32 R2, R91, 0x1f, RZ ;  /* 0x0000001f5b027819 */ /* 0x002fe600000006ff */
[----:B--2---:R1:W5:Y:S04]  /*a580*/  @P0 LD.E R48, desc[UR50][R4.64] ;  /* 0x0000003204300980 */ /* 0x004368000c101900 */
[----:B---3--:R1:W5:Y:S01]  /*a590*/  @P1 LD.E R47, desc[UR50][R6.64] ;  /* 0x00000032062f1980 */ /* 0x008362000c101900 */
[----:B------:R-:W-:Y:S05]  /*a5a0*/  @P0 BRA `(.L_x_145) ;  /* 0x0000000000240947 */ /* 0x000fea0003800000 */
[----:B------:R-:W-:Y:S04]  /*a5b0*/  ISETP.NE.U32.AND P0, PT, RZ, UR38, PT ;  /* 0x00000026ff007c0c */ /* 0x000fe8000bf05070 */
[----:B------:R-:W-:Y:S11]  /*a5c0*/  ISETP.NE.AND.EX P0, PT, RZ, UR39, PT, P0 ;  /* 0x00000027ff007c0c */ /* 0x000ff6000bf05300 */
[----:B------:R-:W-:Y:S02]  /*a5d0*/  @!UPT UIADD3 URZ, UPT, UPT, URZ, URZ, URZ ;  /* 0x000000fffffff290 */ /* 0x000fe4000fffe0ff */
[----:B------:R-:W2:Y:S08]  /*a5e0*/  @P0 LDC R0, c[0x0][0x898] ;  /* 0x00022600ff000b82 */ /* 0x000eb00000000800 */
[----:B-1----:R-:W1:Y:S01]  /*a5f0*/  @P0 LDC.64 R4, c[0x0][0x888] ;  /* 0x00022200ff040b82 */ /* 0x002e620000000a00 */
[----:B--2---:R-:W-:Y:S04]  /*a600*/  @P0 IMAD R0, R17, R0, RZ ;  /* 0x0000000011000224 */ /* 0x004fe800078e02ff */
[----:B-1----:R-:W-:Y:S05]  /*a610*/  @P0 IMAD.WIDE R4, R0, 0x4, R4 ;  /* 0x0000000400040825 */ /* 0x002fea00078e0204 */
[----:B-----5:R2:W5:Y:S02]  /*a620*/  @P0 LDG.E R48, desc[UR50][R4.64] ;  /* 0x0000003204300981 */ /* 0x020564000c1e1900 */
[----:B--2---:R-:W3:Y:S02]  /*a630*/  @!P0 LDC R48, c[0x0][0x880] ;  /* 0x00022000ff308b82 */ /* 0x004ee40000000800 */
.L_x_145:
        /* <DEDUP_REMOVED lines=9> */
[----:B--2---:R-:W1:Y:S02]  /*a6d0*/  @!P0 LDC R47, c[0x0][0x8a8] ;  /* 0x00022a00ff2f8b82 */ /* 0x004e640000000800 */
.L_x_146:
[----:B------:R-:W2:Y:S01]  /*a6e0*/  SYNCS.PHASECHK.TRANS64.TRYWAIT P0, [UR43+0x50], R2 ;  /* 0x00005002ff0075a7 */ /* 0x000ea2000800112b */
[----:B------:R-:W-:Y:S01]  /*a6f0*/  LEA R97, R90, UR43, 0x3 ;  /* 0x0000002b5a617c11 */ /* 0x000fe2000f8e18ff */
[----:B------:R-:W-:Y:S01]  /*a700*/  BSSY B0, `(.L_x_147) ;  /* 0x0000008000007945 */ /* 0x000fe20003800000 */
[----:B------:R-:W-:Y:S01]  /*a710*/  SHF.L.U32 R0, R88, 0x1f, RZ ;  /* 0x0000001f58007819 */ /* 0x000fe200000006ff */
[----:B------:R-:W-:Y:S02]  /*a720*/  VIADD R86, R92, UR43 ;  /* 0x0000002b5c567c36 */ /* 0x000fe40008000000 */
[----:B------:R-:W-:Y:S01]  /*a730*/  IMAD.MOV.U32 R71, RZ, RZ, RZ ;  /* 0x000000ffff477224 */ /* 0x000fe200078e00ff */
[----:B------:R1:W1:Y:S01]  /*a740*/  SYNCS.PHASECHK.TRANS64.TRYWAIT P2, [R97+URZ+0x120], R0 ;  /* 0x00012000610075a7 */ /* 0x00026200080411ff */
[----:B--2---:R-:W-:Y:S05]  /*a750*/  @P0 BRA `(.L_x_148) ;  /* 0x0000000000080947 */ /* 0x004fea0003800000 */
[----:B------:R-:W2:Y:S02]  /*a760*/  SYNCS.PHASECHK.TRANS64.TRYWAIT P0, [UR43+0x50], R2 ;  /* 0x00005002ff0075a7 */ /* 0x000ea4000800112b */
[----:B--2---:R-:W-:Y:S05]  /*a770*/  @!P0 BRA `(.L_x_149) ;  /* 0x0000007000048947 */ /* 0x004fea0003800000 */
.L_x_148:
[----:B------:R-:W-:Y:S05]  /*a780*/  BSYNC B0 ;  /* 0x0000000000007941 */ /* 0x000fea0003800000 */
.L_x_147:
[----:B---3-5:R-:W-:Y:S01]  /*a790*/  FSETP.NEU.AND P0, PT, R48, RZ, PT ;  /* 0x000000ff3000720b */ /* 0x028fe20003f0d000 */
[----:B------:R-:W-:Y:S01]  /*a7a0*/  IMAD.MOV.U32 R70, RZ, RZ, RZ ;  /* 0x000000ffff467224 */ /* 0x000fe200078e00ff */
[----:B------:R-:W-:Y:S02]  /*a7b0*/  CS2R R68, SRZ ;  /* 0x0000000000447805 */ /* 0x000fe4000001ff00 */
[----:B------:R-:W-:Y:S02]  /*a7c0*/  CS2R R74, SRZ ;  /* 0x00000000004a7805 */ /* 0x000fe4000001ff00 */
[----:B------:R-:W-:Y:S02]  /*a7d0*/  CS2R R72, SRZ ;  /* 0x0000000000487805 */ /* 0x000fe4000001ff00 */
[----:B------:R-:W-:Y:S02]  /*a7e0*/  CS2R R62, SRZ ;  /* 0x00000000003e7805 */ /* 0x000fe4000001ff00 */
[----:B------:R-:W-:Y:S02]  /*a7f0*/  CS2R R60, SRZ ;  /* 0x00000000003c7805 */ /* 0x000fe4000001ff00 */
[----:B------:R-:W-:Y:S02]  /*a800*/  CS2R R58, SRZ ;  /* 0x00000000003a7805 */ /* 0x000fe4000001ff00 */
[----:B------:R-:W-:Y:S02]  /*a810*/  CS2R R56, SRZ ;  /* 0x0000000000387805 */ /* 0x000fe4000001ff00 */
[----:B------:R-:W-:Y:S01]  /*a820*/  ISETP.GE.AND P1, PT, R100, 0x1, PT ;  /* 0x000000016400780c */ /* 0x000fe20003f26270 */
[----:B------:R-:W-:Y:S01]  /*a830*/  IMAD R54, R90, 0x80, R93 ;  /* 0x000000805a367824 */ /* 0x000fe200078e025d */
[----:B------:R-:W-:Y:S02]  /*a840*/  CS2R R38, SRZ ;  /* 0x0000000000267805 */ /* 0x000fe4000001ff00 */
[----:B------:R-:W-:Y:S01]  /*a850*/  CS2R R36, SRZ ;  /* 0x0000000000247805 */ /* 0x000fe2000001ff00 */
[----:B--2---:R-:W-:Y:S01]  /*a860*/  @P0 IMAD R2, R95, 0x2, R86 ;  /* 0x000000025f020824 */ /* 0x004fe200078e0256 */
[----:B------:R-:W-:Y:S05]  /*a870*/  @P0 WARPSYNC.ALL ;  /* 0x0000000000000948 */ /* 0x000fea0003800000 */
[----:B------:R2:W3:Y:S01]  /*a880*/  @P0 LDSM.16.MT88.4 R68, [R2+0x1000] ;  /* 0x001000000244083b */ /* 0x0004e20000004200 */
[----:B------:R-:W-:Y:S02]  /*a890*/  CS2R R34, SRZ ;  /* 0x0000000000227805 */ /* 0x000fe4000001ff00 */
[----:B------:R-:W-:Y:S02]  /*a8a0*/  CS2R R32, SRZ ;  /* 0x0000000000207805 */ /* 0x000fe4000001ff00 */
[----:B------:R-:W-:Y:S02]  /*a8b0*/  CS2R R30, SRZ ;  /* 0x00000000001e7805 */ /* 0x000fe4000001ff00 */
[----:B------:R-:W-:Y:S02]  /*a8c0*/  CS2R R28, SRZ ;  /* 0x00000000001c7805 */ /* 0x000fe4000001ff00 */
[----:B------:R-:W-:Y:S01]  /*a8d0*/  CS2R R26, SRZ ;  /* 0x00000000001a7805 */ /* 0x000fe2000001ff00 */
[----:B------:R2:W2:Y:S01]  /*a8e0*/  @P0 LDSM.16.MT88.4 R72, [R2+0x1800] ;  /* 0x001800000248083b */ /* 0x0004a20000004200 */
[----:B------:R-:W-:Y:S02]  /*a8f0*/  CS2R R24, SRZ ;  /* 0x0000000000187805 */ /* 0x000fe4000001ff00 */
[----:B------:R-:W-:Y:S02]  /*a900*/  CS2R R18, SRZ ;  /* 0x0000000000127805 */ /* 0x000fe4000001ff00 */
[----:B------:R-:W-:Y:S02]  /*a910*/  CS2R R16, SRZ ;  /* 0x0000000000107805 */ /* 0x000fe4000001ff00 */
[----:B------:R-:W-:Y:S02]  /*a920*/  CS2R R14, SRZ ;  /* 0x00000000000e7805 */ /* 0x000fe4000001ff00 */
[----:B------:R-:W-:Y:S01]  /*a930*/  CS2R R12, SRZ ;  /* 0x00000000000c7805 */ /* 0x000fe2000001ff00 */
[----:B------:R2:W2:Y:S01]  /*a940*/  @P0 LDSM.16.MT88.4 R60, [R92+UR43+0x1000] ;  /* 0x0010002b5c3c083b */ /* 0x0004a20008004200 */
[----:B------:R-:W-:Y:S02]  /*a950*/  CS2R R10, SRZ ;  /* 0x00000000000a7805 */ /* 0x000fe4000001ff00 */
[----:B------:R-:W-:Y:S02]  /*a960*/  CS2R R8, SRZ ;  /* 0x0000000000087805 */ /* 0x000fe4000001ff00 */
[----:B-1----:R-:W-:Y:S02]  /*a970*/  CS2R R6, SRZ ;  /* 0x0000000000067805 */ /* 0x002fe4000001ff00 */
[----:B------:R-:W-:Y:S01]  /*a980*/  CS2R R4, SRZ ;  /* 0x0000000000047805 */ /* 0x000fe2000001ff00 */
[----:B------:R-:W-:Y:S01]  /*a990*/  VIADD R102, R86, 0x1000 ;  /* 0x0000100056667836 */ /* 0x000fe20000000000 */
[----:B------:R1:W1:Y:S01]  /*a9a0*/  @P0 LDSM.16.MT88.4 R56, [R92+UR43+0x1800] ;  /* 0x0018002b5c38083b */ /* 0x0002620008004200 */
[----:B------:R-:W-:Y:S05]  /*a9b0*/  @!P1 BRA `(.L_x_150) ;  /* 0x0000000000d49947 */ /* 0x000fea0003800000 */
[----:B------:R-:W-:Y:S01]  /*a9c0*/  SHF.R.U32.HI R3, RZ, 0x15, R54 ;  /* 0x00000015ff037819 */ /* 0x000fe20000011636 */
[----:B------:R-:W-:Y:S03]  /*a9d0*/  BSSY B0, `(.L_x_151) ;  /* 0x0000006000007945 */ /* 0x000fe60003800000 */
[----:B------:R-:W-:Y:S01]  /*a9e0*/  LOP3.LUT P0, RZ, R3, 0x3, R80, 0x48, !PT ;  /* 0x0000000303ff7812 */ /* 0x000fe20007804850 */
[----:B------:R-:W-:Y:S01]  /*a9f0*/  @!UPT UIADD3 URZ, UPT, UPT, URZ, URZ, URZ ;  /* 0x000000fffffff290 */ /* 0x000fe2000fffe0ff */
[----:B------:R-:W-:Y:S11]  /*aa00*/  @P2 BRA `(.L_x_152) ;  /* 0x0000000000082947 */ /* 0x000ff60003800000 */
[----:B------:R-:W5:Y:S02]  /*aa10*/  SYNCS.PHASECHK.TRANS64.TRYWAIT P1, [R97+URZ+0x120], R0 ;  /* 0x00012000610075a7 */ /* 0x000f6400080211ff */
[----:B-----5:R-:W-:Y:S05]  /*aa20*/  @!P1 BRA `(.L_x_153) ;  /* 0x0000006c00709947 */ /* 0x020fea0003800000 */
.L_x_152:
[----:B------:R-:W-:Y:S05]  /*aa30*/  BSYNC B0 ;  /* 0x0000000000007941 */ /* 0x000fea0003800000 */
.L_x_151:
[----:B------:R-:W-:Y:S05]  /*aa40*/  @!P0 BRA `(.L_x_154) ;  /* 0x0000000000408947 */ /* 0x000fea0003800000 */
[----:B------:R-:W5:Y:S01]  /*aa50*/  LDCU.64 UR8, c[0x4][0x70] ;  /* 0x01000e00ff0877ac */ /* 0x000f620008000a00 */
[----:B------:R-:W-:Y:S01]  /*aa60*/  MOV R3, 0x0 ;  /* 0x0000000000037802 */ /* 0x000fe20000000f00 */
[----:B------:R-:W-:Y:S02]  /*aa70*/  HFMA2 R12, -RZ, RZ, 0, 5.9604644775390625e-08 ;  /* 0x00000001ff0c7431 */ /* 0x000fe400000001ff */
[----:B------:R-:W-:Y:S02]  /*aa80*/  IMAD.MOV.U32 R8, RZ, RZ, 0x192 ;  /* 0x00000192ff087424 */ /* 0x000fe400078e00ff */
[----:B------:R-:W-:Y:S01]  /*aa90*/  IMAD.MOV.U32 R13, RZ, RZ, RZ ;  /* 0x000000ffff0d7224 */ /* 0x000fe200078e00ff */
[----:B------:R-:W3:Y:S01]  /*aaa0*/  LDCU.64 UR6, c[0x4][0x78] ;  /* 0x01000f00ff0677ac */ /* 0x000ee20008000a00 */
[----:B--2---:R-:W2:Y:S01]  /*aab0*/  LDC.64 R2, c[0x4][R3] ;  /* 0x0100000003027b82 */ /* 0x004ea20000000a00 */
[----:B------:R-:W4:Y:S01]  /*aac0*/  LDCU.64 UR4, c[0x4][0x10] ;  /* 0x01000200ff0477ac */ /* 0x000f220008000a00 */
[----:B-----5:R-:W-:Y:S01]  /*aad0*/  MOV R5, UR9 ;  /* 0x0000000900057c02 */ /* 0x020fe20008000f00 */
[----:B------:R-:W-:Y:S01]  /*aae0*/  IMAD.U32 R4, RZ, RZ, UR8 ;  /* 0x00000008ff047e24 */ /* 0x000fe2000f8e00ff */
[----:B---3--:R-:W-:Y:S01]  /*aaf0*/  MOV R7, UR7 ;  /* 0x0000000700077c02 */ /* 0x008fe20008000f00 */
[----:B------:R-:W-:Y:S01]  /*ab00*/  IMAD.U32 R6, RZ, RZ, UR6 ;  /* 0x00000006ff067e24 */ /* 0x000fe2000f8e00ff */
[----:B----4-:R-:W-:Y:S01]  /*ab10*/  MOV R11, UR5 ;  /* 0x00000005000b7c02 */ /* 0x010fe20008000f00 */
[----:B------:R-:W-:Y:S02]  /*ab20*/  IMAD.U32 R10, RZ, RZ, UR4 ;  /* 0x00000004ff0a7e24 */ /* 0x000fe4000f8e00ff */
[----:B------:R-:W-:Y:S07]  /*ab30*/  LEPC R20, `(.L_x_154) ;  /* 0x000000001014794e */ /* 0x000fee0000000000 */
[----:B-12---:R-:W-:Y:S05]  /*ab40*/  CALL.ABS.NOINC R2 ;  /* 0x0000000002007343 */ /* 0x006fea0003c00000 */
.L_x_154:
[----:B------:R-:W-:Y:S05]  /*ab50*/  WARPSYNC.ALL ;  /* 0x0000000000007948 */ /* 0x000fea0003800000 */
[C---:B------:R-:W-:Y:S01]  /*ab60*/  R2UR UR4, R54.reuse ;  /* 0x00000000360472ca */ /* 0x040fe200000e0000 */
[----:B------:R-:W-:Y:S05]  /*ab70*/  VIADD R3, R54, 0x100000 ;  /* 0x0010000036037836 */ /* 0x000fea0000000000 */
[----:B------:R-:W-:Y:S04]  /*ab80*/  SHF.R.U32.HI R3, RZ, 0x15, R3 ;  /* 0x00000015ff037819 */ /* 0x000fe80000011603 */
[----:B------:R-:W-:Y:S03]  /*ab90*/  LOP3.LUT P0, RZ, R3, 0x3, R80, 0x48, !PT ;  /* 0x0000000303ff7812 */ /* 0x000fe60007804850 */
[----:B------:R-:W1:Y:S10]  /*aba0*/  LDTM.16dp256bit.x4 R24, tmem[UR4] ;  /* 0x00000004001879ee */ /* 0x000e740008120000 */
[----:B-1----:R-:W-:Y:S05]  /*abb0*/  @!P0 BRA `(.L_x_155) ;  /* 0x0000000000408947 */ /* 0x002fea0003800000 */
[----:B------:R-:W1:Y:S01]  /*abc0*/  LDCU.64 UR8, c[0x4][0x70] ;  /* 0x01000e00ff0877ac */ /* 0x000e620008000a00 */
[----:B------:R-:W-:Y:S01]  /*abd0*/  MOV R3, 0x0 ;  /* 0x0000000000037802 */ /* 0x000fe20000000f00 */
[----:B------:R-:W-:Y:S02]  /*abe0*/  HFMA2 R12, -RZ, RZ, 0, 5.9604644775390625e-08 ;  /* 0x00000001ff0c7431 */ /* 0x000fe400000001ff */
[----:B------:R-:W-:Y:S02]  /*abf0*/  IMAD.MOV.U32 R8, RZ, RZ, 0x192 ;  /* 0x00000192ff087424 */ /* 0x000fe400078e00ff */
[----:B------:R-:W-:Y:S01]  /*ac00*/  IMAD.MOV.U32 R13, RZ, RZ, RZ ;  /* 0x000000ffff0d7224 */ /* 0x000fe200078e00ff */
[----:B------:R-:W5:Y:S01]  /*ac10*/  LDCU.64 UR6, c[0x4][0x78] ;  /* 0x01000f00ff0677ac */ /* 0x000f620008000a00 */
[----:B--2---:R-:W2:Y:S01]  /*ac20*/  LDC.64 R2, c[0x4][R3] ;  /* 0x0100000003027b82 */ /* 0x004ea20000000a00 */
[----:B------:R-:W3:Y:S01]  /*ac30*/  LDCU.64 UR4, c[0x4][0x10] ;  /* 0x01000200ff0477ac */ /* 0x000ee20008000a00 */
[----:B-1----:R-:W-:Y:S01]  /*ac40*/  MOV R5, UR9 ;  /* 0x0000000900057c02 */ /* 0x002fe20008000f00 */
[----:B------:R-:W-:Y:S01]  /*ac50*/  IMAD.U32 R4, RZ, RZ, UR8 ;  /* 0x00000008ff047e24 */ /* 0x000fe2000f8e00ff */
[----:B-----5:R-:W-:Y:S01]  /*ac60*/  MOV R7, UR7 ;  /* 0x0000000700077c02 */ /* 0x020fe20008000f00 */
[----:B------:R-:W-:Y:S01]  /*ac70*/  IMAD.U32 R6, RZ, RZ, UR6 ;  /* 0x00000006ff067e24 */ /* 0x000fe2000f8e00ff */
[----:B---3--:R-:W-:Y:S01]  /*ac80*/  MOV R11, UR5 ;  /* 0x00000005000b7c02 */ /* 0x008fe20008000f00 */
[----:B------:R-:W-:Y:S02]  /*ac90*/  IMAD.U32 R10, RZ, RZ, UR4 ;  /* 0x00000004ff0a7e24 */ /* 0x000fe4000f8e00ff */
[----:B------:R-:W-:Y:S07]  /*aca0*/  LEPC R20, `(.L_x_155) ;  /* 0x000000001014794e */ /* 0x000fee0000000000 */
[----:B--2-4-:R-:W-:Y:S05]  /*acb0*/  CALL.ABS.NOINC R2 ;  /* 0x0000000002007343 */ /* 0x014fea0003c00000 */
.L_x_155:
[----:B------:R-:W-:Y:S05]  /*acc0*/  WARPSYNC.ALL ;  /* 0x0000000000007948 */ /* 0x000fea0003800000 */
[----:B------:R-:W-:Y:S11]  /*acd0*/  R2UR UR4, R54 ;  /* 0x00000000360472ca */ /* 0x000ff600000e0000 */
[----:B------:R-:W-:Y:S02]  /*ace0*/  @!UPT UIADD3 URZ, UPT, UPT, URZ, URZ, URZ ;  /* 0x000000fffffff290 */ /* 0x000fe4000fffe0ff */
[----:B------:R-:W1:Y:S02]  /*acf0*/  LDTM.16dp256bit.x4 R4, tmem[UR4+0x100000] ;  /* 0x10000004000479ee */ /* 0x000e640008120000 */
[----:B-1----:R-:W-:Y:S01]  /*ad00*/  NOP ;  /* 0x0000000000007918 */ /* 0x002fe20000000000 */
.L_x_150:
[--C-:B--2---:R-:W-:Y:S01]  /*ad10*/  HADD2.F32 R49, -RZ, R60.reuse.H0_H0 ;  /* 0x2000003cff317230 */ /* 0x104fe20000004100 */
[----:B------:R-:W-:Y:S05]  /*ad20*/  WARPSYNC.ALL ;  /* 0x0000000000007948 */ /* 0x000fea0003800000 */
[----:B------:R-:W-:Y:S01]  /*ad30*/  LEA R55, R95, R86, 0x1 ;  /* 0x000000565f377211 */ /* 0x000fe200078e08ff */
[-C--:B------:R-:W-:Y:S01]  /*ad40*/  FMUL R0, R24, R47.reuse ;  /* 0x0000002f18007220 */ /* 0x080fe20000400000 */
[----:B------:R-:W-:Y:S02]  /*ad50*/  HADD2.F32 R51, -RZ, R60.H1_H1 ;  /* 0x3000003cff337230 */ /* 0x000fe40000004100 */
[-C--:B------:R-:W-:Y:S01]  /*ad60*/  FMUL R2, R25, R47.reuse ;  /* 0x0000002f19027220 */ /* 0x080fe20000400000 */
[----:B------:R-:W-:Y:S01]  /*ad70*/  FMUL R3, R26, R47 ;  /* 0x0000002f1a037220 */ /* 0x000fe20000400000 */
[C---:B------:R-:W-:Y:S01]  /*ad80*/  FFMA R0, R48.reuse, R49, R0 ;  /* 0x0000003130007223 */ /* 0x040fe20000000000 */
[--C-:B------:R-:W-:Y:S02]  /*ad90*/  HADD2.F32 R49, -RZ, R61.reuse.H0_H0 ;  /* 0x2000003dff317230 */ /* 0x100fe40000004100 */
[----:B------:R-:W-:Y:S01]  /*ada0*/  FFMA R2, R48, R51, R2 ;  /* 0x0000003330027223 */ /* 0x000fe20000000002 */
[-C--:B------:R-:W-:Y:S01]  /*adb0*/  FMUL R20, R4, R47.reuse ;  /* 0x0000002f04147220 */ /* 0x080fe20000400000 */
[----:B------:R-:W-:Y:S02]  /*adc0*/  HADD2.F32 R51, -RZ, R61.H1_H1 ;  /* 0x3000003dff337230 */ /* 0x000fe40000004100 */
[----:B------:R-:W-:Y:S01]  /*add0*/  FMUL R21, R5, R47 ;  /* 0x0000002f05157220 */ /* 0x000fe20000400000 */
[----:B------:R-:W-:Y:S01]  /*ade0*/  FFMA R3, R48, R49, R3 ;  /* 0x0000003130037223 */ /* 0x000fe20000000003 */
[----:B------:R-:W-:Y:S01]  /*adf0*/  F2FP.F16.F32.PACK_AB R64, R2, R0 ;  /* 0x000000000240723e */ /* 0x000fe200000000ff */
[-C--:B------:R-:W-:Y:S01]  /*ae00*/  FMUL R4, R27, R47.reuse ;  /* 0x0000002f1b047220 */ /* 0x080fe20000400000 */
[--C-:B------:R-:W-:Y:S02]  /*ae10*/  HADD2.F32 R50, -RZ, R62.reuse.H0_H0 ;  /* 0x2000003eff327230 */ /* 0x100fe40000004100 */
[-C--:B------:R-:W-:Y:S01]  /*ae20*/  FMUL R5, R28, R47.reuse ;  /* 0x0000002f1c057220 */ /* 0x080fe20000400000 */
[----:B------:R-:W-:Y:S01]  /*ae30*/  FMUL R22, R6, R47 ;  /* 0x0000002f06167220 */ /* 0x000fe20000400000 */
[----:B------:R-:W-:Y:S02]  /*ae40*/  HADD2.F32 R49, -RZ, R62.H1_H1 ;  /* 0x3000003eff317230 */ /* 0x000fe40000004100 */
[C---:B------:R-:W-:Y:S01]  /*ae50*/  FFMA R4, R48.reuse, R51, R4 ;  /* 0x0000003330047223 */ /* 0x040fe20000000004 */
[----:B------:R-:W-:Y:S01]  /*ae60*/  FFMA R5, R48, R50, R5 ;  /* 0x0000003230057223 */ /* 0x000fe20000000005 */
[--C-:B------:R-:W-:Y:S02]  /*ae70*/  HADD2.F32 R50, -RZ, R63.reuse.H0_H0 ;  /* 0x2000003fff327230 */ /* 0x100fe40000004100 */
[-C--:B------:R-:W-:Y:S01]  /*ae80*/  FMUL R6, R29, R47.reuse ;  /* 0x0000002f1d067220 */ /* 0x080fe20000400000 */
[----:B------:R-:W-:Y:S01]  /*ae90*/  FMUL R23, R7, R47 ;  /* 0x0000002f07177220 */ /* 0x000fe20000400000 */
[----:B------:R-:W-:Y:S01]  /*aea0*/  HADD2.F32 R51, -RZ, R63.H1_H1 ;  /* 0x3000003fff337230 */ /* 0x000fe20000004100 */
[----:B------:R-:W-:Y:S01]  /*aeb0*/  F2FP.F16.F32.PACK_AB R65, R4, R3 ;  /* 0x000000030441723e */ /* 0x000fe200000000ff */
[----:B------:R-:W-:Y:S01]  /*aec0*/  FFMA R6, R48, R49, R6 ;  /* 0x0000003130067223 */ /* 0x000fe20000000006 */
[-C--:B------:R-:W-:Y:S01]  /*aed0*/  FMUL R24, R8, R47.reuse ;  /* 0x0000002f08187220 */ /* 0x080fe20000400000 */
[--C-:B-1----:R-:W-:Y:S02]  /*aee0*/  HADD2.F32 R49, -RZ, R56.reuse.H0_H0 ;  /* 0x20000038ff317230 */ /* 0x102fe40000004100 */
[-C--:B------:R-:W-:Y:S01]  /*aef0*/  FMUL R7, R30, R47.reuse ;  /* 0x0000002f1e077220 */ /* 0x080fe20000400000 */
[----:B------:R-:W-:Y:S01]  /*af00*/  FMUL R8, R31, R47 ;  /* 0x0000002f1f087220 */ /* 0x000fe20000400000 */
[----:B---3--:R-:W-:Y:S01]  /*af10*/  HADD2.F32 R52, -RZ, R69.H1_H1 ;  /* 0x30000045ff347230 */ /* 0x008fe20000004100 */
[----:B------:R-:W-:Y:S01]  /*af20*/  F2FP.F16.F32.PACK_AB R66, R6, R5 ;  /* 0x000000050642723e */ /* 0x000fe200000000ff */
[C---:B------:R-:W-:Y:S01]  /*af30*/  FFMA R7, R48.reuse, R50, R7 ;  /* 0x0000003230077223 */ /* 0x040fe20000000007 */
[----:B------:R-:W-:Y:S01]  /*af40*/  FFMA R8, R48, R51, R8 ;  /* 0x0000003330087223 */ /* 0x000fe20000000008 */
[----:B------:R-:W-:Y:S02]  /*af50*/  HADD2.F32 R51, -RZ, R56.H1_H1 ;  /* 0x30000038ff337230 */ /* 0x000fe40000004100 */
[-C--:B------:R-:W-:Y:S01]  /*af60*/  FMUL R25, R9, R47.reuse ;  /* 0x0000002f09197220 */ /* 0x080fe20000400000 */
[----:B------:R-:W-:Y:S01]  /*af70*/  FMUL R9, R32, R47 ;  /* 0x0000002f20097220 */ /* 0x000fe20000400000 */
[--C-:B------:R-:W-:Y:S01]  /*af80*/  HADD2.F32 R50, -RZ, R58.reuse.H0_H0 ;  /* 0x2000003aff327230 */ /* 0x100fe20000004100 */
[----:B------:R-:W-:Y:S01]  /*af90*/  F2FP.F16.F32.PACK_AB R67, R8, R7 ;  /* 0x000000070843723e */ /* 0x000fe200000000ff */
[----:B------:R-:W-:Y:S01]  /*afa0*/  FMUL R40, R10, R47 ;  /* 0x0000002f0a287220 */ /* 0x000fe20000400000 */
[C---:B------:R-:W-:Y:S01]  /*afb0*/  FFMA R9, R48.reuse, R49, R9 ;  /* 0x0000003130097223 */ /* 0x040fe20000000009 */
[----:B------:R-:W-:Y:S02]  /*afc0*/  HADD2.F32 R49, -RZ, R57.H0_H0 ;  /* 0x20000039ff317230 */ /* 0x000fe40000004100 */
[-C--:B------:R-:W-:Y:S01]  /*afd0*/  FMUL R10, R33, R47.reuse ;  /* 0x0000002f210a7220 */ /* 0x080fe20000400000 */
[----:B------:R1:W-:Y:S01]  /*afe0*/  STSM.16.MT88.4 [R86+0x1000], R64 ;  /* 0x0010004056007844 */ /* 0x0003e20000004200 */
[----:B------:R-:W-:Y:S01]  /*aff0*/  FMUL R41, R11, R47 ;  /* 0x0000002f0b297220 */ /* 0x000fe20000400000 */
[----:B------:R-:W-:Y:S02]  /*b000*/  HADD2.F32 R53, -RZ, R73.H0_H0 ;  /* 0x20000049ff357230 */ /* 0x000fe40000004100 */
[----:B------:R-:W-:Y:S01]  /*b010*/  FFMA R10, R48, R51, R10 ;  /* 0x00000033300a7223 */ /* 0x000fe2000000000a */
[-C--:B------:R-:W-:Y:S01]  /*b020*/  FMUL R11, R34, R47.reuse ;  /* 0x0000002f220b7220 */ /* 0x080fe20000400000 */
[----:B------:R-:W-:Y:S02]  /*b030*/  HADD2.F32 R51, -RZ, R57.H1_H1 ;  /* 0x30000039ff337230 */ /* 0x000fe40000004100 */
[-C--:B------:R-:W-:Y:S01]  /*b040*/  FMUL R42, R12, R47.reuse ;  /* 0x0000002f0c2a7220 */ /* 0x080fe20000400000 */
[----:B------:R-:W-:Y:S01]  /*b050*/  FMUL R43, R13, R47 ;  /* 0x0000002f0d2b7220 */ /* 0x000fe20000400000 */
[----:B------:R-:W-:Y:S01]  /*b060*/  FFMA R11, R48, R49, R11 ;  /* 0x00000031300b7223 */ /* 0x000fe2000000000b */
[----:B------:R-:W-:Y:S01]  /*b070*/  HADD2.F32 R49, -RZ, R58.H1_H1 ;  /* 0x3000003aff317230 */ /* 0x000fe20000004100 */
[----:B------:R-:W-:Y:S01]  /*b080*/  F2FP.F16.F32.PACK_AB R104, R10, R9 ;  /* 0x000000090a68723e */ /* 0x000fe200000000ff */
[-C--:B------:R-:W-:Y:S01]  /*b090*/  FMUL R12, R35, R47.reuse ;  /* 0x0000002f230c7220 */ /* 0x080fe20000400000 */
[-C--:B------:R-:W-:Y:S01]  /*b0a0*/  FMUL R44, R14, R47.reuse ;  /* 0x0000002f0e2c7220 */ /* 0x080fe20000400000 */
[-C--:B------:R-:W-:Y:S01]  /*b0b0*/  FMUL R13, R36, R47.reuse ;  /* 0x0000002f240d7220 */ /* 0x080fe20000400000 */
[----:B------:R-:W-:Y:S01]  /*b0c0*/  FMUL R14, R37, R47 ;  /* 0x0000002f250e7220 */ /* 0x000fe20000400000 */
[C---:B------:R-:W-:Y:S01]  /*b0d0*/  FFMA R12, R48.reuse, R51, R12 ;  /* 0x00000033300c7223 */ /* 0x040fe2000000000c */
[--C-:B------:R-:W-:Y:S02]  /*b0e0*/  HADD2.F32 R51, -RZ, R68.reuse.H0_H0 ;  /* 0x20000044ff337230 */ /* 0x100fe40000004100 */
[C---:B------:R-:W-:Y:S01]  /*b0f0*/  FFMA R13, R48.reuse, R50, R13 ;  /* 0x00000032300d7223 */ /* 0x040fe2000000000d */
[--C-:B------:R-:W-:Y:S02]  /*b100*/  HADD2.F32 R50, -RZ, R59.reuse.H0_H0 ;  /* 0x2000003bff327230 */ /* 0x100fe40000004100 */
[----:B------:R-:W-:Y:S01]  /*b110*/  FFMA R14, R48, R49, R14 ;  /* 0x00000031300e7223 */ /* 0x000fe2000000000e */
[----:B------:R-:W-:Y:S02]  /*b120*/  HADD2.F32 R49, -RZ, R59.H1_H1 ;  /* 0x3000003bff317230 */ /* 0x000fe40000004100 */
[-C--:B------:R-:W-:Y:S01]  /*b130*/  FMUL R45, R15, R47.reuse ;  /* 0x0000002f0f2d7220 */ /* 0x080fe20000400000 */
[-C--:B------:R-:W-:Y:S01]  /*b140*/  FMUL R46, R16, R47.reuse ;  /* 0x0000002f102e7220 */ /* 0x080fe20000400000 */
[-C--:B------:R-:W-:Y:S01]  /*b150*/  FMUL R15, R38, R47.reuse ;  /* 0x0000002f260f7220 */ /* 0x080fe20000400000 */
[-C--:B------:R-:W-:Y:S01]  /*b160*/  FMUL R16, R39, R47.reuse ;  /* 0x0000002f27107220 */ /* 0x080fe20000400000 */
[-C--:B------:R-:W-:Y:S01]  /*b170*/  FMUL R17, R17, R47.reuse ;  /* 0x0000002f11117220 */ /* 0x080fe20000400000 */
[----:B------:R-:W-:Y:S01]  /*b180*/  FMUL R18, R18, R47 ;  /* 0x0000002f12127220 */ /* 0x000fe20000400000 */
[C---:B------:R-:W-:Y:S01]  /*b190*/  FFMA R15, R48.reuse, R50, R15 ;  /* 0x00000032300f7223 */ /* 0x040fe2000000000f */
[----:B------:R-:W-:Y:S02]  /*b1a0*/  HADD2.F32 R50, -RZ, R68.H1_H1 ;  /* 0x30000044ff327230 */ /* 0x000fe40000004100 */
[C---:B------:R-:W-:Y:S01]  /*b1b0*/  FFMA R16, R48.reuse, R49, R16 ;  /* 0x0000003130107223 */ /* 0x040fe20000000010 */
[----:B------:R-:W-:Y:S02]  /*b1c0*/  HADD2.F32 R49, -RZ, R69.H0_H0 ;  /* 0x20000045ff317230 */ /* 0x000fe40000004100 */
[C---:B------:R-:W-:Y:S01]  /*b1d0*/  FFMA R20, R48.reuse, R51, R20 ;  /* 0x0000003330147223 */ /* 0x040fe20000000014 */
[----:B------:R-:W-:Y:S02]  /*b1e0*/  HADD2.F32 R51, -RZ, R71.H0_H0 ;  /* 0x20000047ff337230 */ /* 0x000fe40000004100 */
[C---:B------:R-:W-:Y:S01]  /*b1f0*/  FFMA R21, R48.reuse, R50, R21 ;  /* 0x0000003230157223 */ /* 0x040fe20000000015 */
[--C-:B------:R-:W-:Y:S02]  /*b200*/  HADD2.F32 R50, -RZ, R70.reuse.H1_H1 ;  /* 0x30000046ff327230 */ /* 0x100fe40000004100 */
[C---:B------:R-:W-:Y:S01]  /*b210*/  FFMA R22, R48.reuse, R49, R22 ;  /* 0x0000003130167223 */ /* 0x040fe20000000016 */
[----:B------:R-:W-:Y:S02]  /*b220*/  HADD2.F32 R49, -RZ, R70.H0_H0 ;  /* 0x20000046ff317230 */ /* 0x000fe40000004100 */
[----:B------:R-:W-:Y:S01]  /*b230*/  FFMA R23, R48, R52, R23 ;  /* 0x0000003430177223 */ /* 0x000fe20000000017 */
[----:B------:R-:W-:Y:S02]  /*b240*/  HADD2.F32 R52, -RZ, R75.H1_H1 ;  /* 0x3000004bff347230 */ /* 0x000fe40000004100 */
[----:B------:R-:W-:Y:S01]  /*b250*/  FMUL R19, R19, R47 ;  /* 0x0000002f13137220 */ /* 0x000fe20000400000 */
[----:B------:R-:W-:Y:S01]  /*b260*/  F2FP.F16.F32.PACK_AB R105, R12, R11 ;  /* 0x0000000b0c69723e */ /* 0x000fe200000000ff */
[C---:B------:R-:W-:Y:S01]  /*b270*/  FFMA R24, R48.reuse, R49, R24 ;  /* 0x0000003130187223 */ /* 0x040fe20000000018 */
[C---:B------:R-:W-:Y:S01]  /*b280*/  FFMA R25, R48.reuse, R50, R25 ;  /* 0x0000003230197223 */ /* 0x040fe20000000019 */
[----:B------:R-:W-:Y:S01]  /*b290*/  FFMA R40, R48, R51, R40 ;  /* 0x0000003330287223 */ /* 0x000fe20000000028 */
[----:B------:R-:W-:Y:S01]  /*b2a0*/  HADD2.F32 R49, -RZ, R71.H1_H1 ;  /* 0x30000047ff317230 */ /* 0x000fe20000004100 */
[----:B------:R-:W-:Y:S01]  /*b2b0*/  F2FP.F16.F32.PACK_AB R106, R14, R13 ;  /* 0x0000000d0e6a723e */ /* 0x000fe200000000ff */
[--C-:B------:R-:W-:Y:S01]  /*b2c0*/  HADD2.F32 R51, -RZ, R72.reuse.H0_H0 ;  /* 0x20000048ff337230 */ /* 0x100fe20000004100 */
[----:B------:R-:W-:Y:S01]  /*b2d0*/  F2FP.F16.F32.PACK_AB R107, R16, R15 ;  /* 0x0000000f106b723e */ /* 0x000fe200000000ff */
[----:B------:R-:W-:Y:S02]  /*b2e0*/  HADD2.F32 R50, -RZ, R72.H1_H1 ;  /* 0x30000048ff327230 */ /* 0x000fe40000004100 */
[C---:B------:R-:W-:Y:S01]  /*b2f0*/  FFMA R41, R48.reuse, R49, R41 ;  /* 0x0000003130297223 */ /* 0x040fe20000000029 */
[----:B------:R-:W-:Y:S02]  /*b300*/  HADD2.F32 R49, -RZ, R73.H1_H1 ;  /* 0x30000049ff317230 */ /* 0x000fe40000004100 */
[C---:B------:R-:W-:Y:S01]  /*b310*/  FFMA R42, R48.reuse, R51, R42 ;  /* 0x00000033302a7223 */ /* 0x040fe2000000002a */
[----:B------:R1:W-:Y:S01]  /*b320*/  STSM.16.MT88.4 [R86+0x1800], R104 ;  /* 0x0018006856007844 */ /* 0x0003e20000004200 */
[C---:B------:R-:W-:Y:S01]  /*b330*/  FFMA R43, R48.reuse, R50, R43 ;  /* 0x00000032302b7223 */ /* 0x040fe2000000002b */
[--C-:B------:R-:W-:Y:S02]  /*b340*/  HADD2.F32 R51, -RZ, R74.reuse.H0_H0 ;  /* 0x2000004aff337230 */ /* 0x100fe40000004100 */
[C---:B------:R-:W-:Y:S01]  /*b350*/  FFMA R44, R48.reuse, R53, R44 ;  /* 0x00000035302c7223 */ /* 0x040fe2000000002c */
[----:B------:R-:W-:Y:S02]  /*b360*/  HADD2.F32 R50, -RZ, R74.H1_H1 ;  /* 0x3000004aff327230 */ /* 0x000fe40000004100 */
[C---:B------:R-:W-:Y:S01]  /*b370*/  FFMA R45, R48.reuse, R49, R45 ;  /* 0x00000031302d7223 */ /* 0x040fe2000000002d */
[----:B------:R-:W-:Y:S02]  /*b380*/  HADD2.F32 R53, -RZ, R75.H0_H0 ;  /* 0x2000004bff357230 */ /* 0x000fe40000004100 */
[C---:B------:R-:W-:Y:S01]  /*b390*/  FFMA R46, R48.reuse, R51, R46 ;  /* 0x00000033302e7223 */ /* 0x040fe2000000002e */
[----:B------:R-:W-:Y:S01]  /*b3a0*/  F2FP.F16.F32.PACK_AB R108, R21, R20 ;  /* 0x00000014156c723e */ /* 0x000fe200000000ff */
[C---:B------:R-:W-:Y:S01]  /*b3b0*/  FFMA R17, R48.reuse, R50, R17 ;  /* 0x0000003230117223 */ /* 0x040fe20000000011 */
[----:B------:R-:W-:Y:S01]  /*b3c0*/  F2FP.F16.F32.PACK_AB R109, R23, R22 ;  /* 0x00000016176d723e */ /* 0x000fe200000000ff */
[C---:B------:R-:W-:Y:S01]  /*b3d0*/  FFMA R18, R48.reuse, R53, R18 ;  /* 0x0000003530127223 */ /* 0x040fe20000000012 */
[----:B------:R-:W-:Y:S01]  /*b3e0*/  FFMA R19, R48, R52, R19 ;  /* 0x0000003430137223 */ /* 0x000fe20000000013 */
[----:B------:R-:W-:Y:S01]  /*b3f0*/  F2FP.F16.F32.PACK_AB R110, R25, R24 ;  /* 0x00000018196e723e */ /* 0x000fe200000000ff */
[----:B------:R-:W-:Y:S01]  /*b400*/  BSSY.RECONVERGENT B0, `(.L_x_156) ;  /* 0x000001c000007945 */ /* 0x000fe20003800200 */
[----:B------:R-:W-:Y:S02]  /*b410*/  F2FP.F16.F32.PACK_AB R111, R41, R40 ;  /* 0x00000028296f723e */ /* 0x000fe400000000ff */
[----:B------:R-:W-:Y:S02]  /*b420*/  F2FP.F16.F32.PACK_AB R112, R43, R42 ;  /* 0x0000002a2b70723e */ /* 0x000fe400000000ff */
[----:B------:R-:W-:Y:S01]  /*b430*/  F2FP.F16.F32.PACK_AB R113, R45, R44 ;  /* 0x0000002c2d71723e */ /* 0x000fe200000000ff */
[----:B------:R1:W-:Y:S01]  /*b440*/  STSM.16.MT88.4 [R55+0x1000], R108 ;  /* 0x0010006c37007844 */ /* 0x0003e20000004200 */
[----:B------:R-:W-:Y:S02]  /*b450*/  F2FP.F16.F32.PACK_AB R114, R17, R46 ;  /* 0x0000002e1172723e */ /* 0x000fe400000000ff */
[----:B------:R-:W-:Y:S02]  /*b460*/  F2FP.F16.F32.PACK_AB R115, R19, R18 ;  /* 0x000000121373723e */ /* 0x000fe400000000ff */
[----:B------:R-:W-:Y:S03]  /*b470*/  ISETP.NE.AND P0, PT, R101, RZ, PT ;  /* 0x000000ff6500720c */ /* 0x000fe60003f05270 */
[----:B------:R1:W-:Y:S01]  /*b480*/  STSM.16.MT88.4 [R55+0x1800], R112 ;  /* 0x0018007037007844 */ /* 0x0003e20000004200 */
[----:B------:R-:W-:Y:S01]  /*b490*/  @!PT LDS RZ, [RZ] ;  /* 0x00000000fffff984 */ /* 0x000fe20000000800 */
[----:B------:R-:W-:Y:S01]  /*b4a0*/  @!PT LDS RZ, [RZ] ;  /* 0x00000000fffff984 */ /* 0x000fe20000000800 */
[----:B------:R-:W-:Y:S01]  /*b4b0*/  @!PT LDS RZ, [RZ] ;  /* 0x00000000fffff984 */ /* 0x000fe20000000800 */
[----:B------:R-:W-:Y:S01]  /*b4c0*/  @!PT LDS RZ, [RZ] ;  /* 0x00000000fffff984 */ /* 0x000fe20000000800 */
[----:B------:R2:W-:Y:S07]  /*b4d0*/  MEMBAR.ALL.CTA ;  /* 0x0000000000007992 */ /* 0x0005ee0000008000 */
[----:B--2---:R-:W2:Y:S02]  /*b4e0*/  FENCE.VIEW.ASYNC.S ;  /* 0x00000000000073c6 */ /* 0x004ea40000000000 */
[----:B--2---:R-:W-:Y:S06]  /*b4f0*/  BAR.SYNC.DEFER_BLOCKING 0x1, 0x80 ;  /* 0x0042000000007b1d */ /* 0x004fec0000010000 */
[----:B------:R-:W-:Y:S05]  /*b500*/  @!P0 BRA `(.L_x_157) ;  /* 0x00000000002c8947 */ /* 0x000fea0003800000 */
[----:B------:R-:W-:Y:S02]  /*b510*/  UIADD3 UR7, UPT, UPT, UR43, 0x1000, URZ ;  /* 0x000010002b077890 */ /* 0x000fe4000fffe0ff */
[----:B------:R-:W-:Y:S02]  /*b520*/  UIADD3 UR5, UPT, UPT, UR41, 0x40, URZ ;  /* 0x0000004029057890 */ /* 0x000fe4000fffe0ff */
[----:B------:R-:W-:Y:S02]  /*b530*/  UIADD3 UR4, UPT, UPT, UR43, 0x2000, URZ ;  /* 0x000020002b047890 */ /* 0x000fe4000fffe0ff */
[----:B------:R-:W-:Y:S01]  /*b540*/  MOV R81, UR7 ;  /* 0x0000000700517c02 */ /* 0x000fe20008000f00 */
[----:B------:R-:W-:Y:S03]  /*b550*/  UMOV UR6, UR42 ;  /* 0x0000002a00067c82 */ /* 0x000fe60008000000 */
[----:B------:R-:W-:Y:S11]  /*b560*/  R2UR UR40, R81 ;  /* 0x00000000512872ca */ /* 0x000ff600000e0000 */
[----:B------:R-:W-:Y:S02]  /*b570*/  @!UPT UIADD3 URZ, UPT, UPT, URZ, URZ, URZ ;  /* 0x000000fffffff290 */ /* 0x000fe4000fffe0ff */
[----:B------:R2:W-:Y:S01]  /*b580*/  UTMASTG.2D [UR40], [UR56] ;  /* 0x00000028380073b5 */ /* 0x0005e20008008000 */
[----:B------:R2:W-:Y:S01]  /*b590*/  UTMASTG.2D [UR4], [UR56] ;  /* 0x00000004380073b5 */ /* 0x0005e20008008000 */
[----:B------:R0:W-:Y:S01]  /*b5a0*/  UTMACMDFLUSH ;  /* 0x00000000000079b7 */ /* 0x0001e20000000000 */
[----:B--2---:R-:W-:Y:S04]  /*b5b0*/  DEPBAR.LE SB0, 0x1 ;  /* 0x000080400000791a */ /* 0x004fe80000000000 */
.L_x_157:
[----:B------:R-:W-:Y:S05]  /*b5c0*/  BSYNC.RECONVERGENT B0 ;  /* 0x0000000000007941 */ /* 0x000fea0003800200 */
.L_x_156:
[----:B------:R-:W-:Y:S01]  /*b5d0*/  UISETP.NE.AND UP1, UPT, UR54, URZ, UPT ;  /* 0x000000ff3600728c */ /* 0x000fe2000bf25270 */
[----:B------:R-:W-:Y:S01]  /*b5e0*/  BAR.SYNC.DEFER_BLOCKING 0x1, 0x80 ;  /* 0x0042000000007b1d */ /* 0x000fe20000010000 */
[----:B------:R-:W-:Y:S01]  /*b5f0*/  SHF.L.U32 R0, R91, 0x1f, RZ ;  /* 0x0000001f5b007819 */ /* 0x000fe200000006ff */
[----:B------:R-:W-:Y:S03]  /*b600*/  IMAD R102, R95, 0x2, R102 ;  /* 0x000000025f667824 */ /* 0x000fe600078e0266 */
[----:B------:R-:W-:Y:S05]  /*b610*/  PLOP3.LUT P0, PT, PT, PT, UP1, 0x80, 0x8 ;  /* 0x000000000008781c */ /* 0x000fea0003f0f018 */
[----:B------:R-:W-:Y:S04]  /*b620*/  @UP1 ULEA UR4, UR53, UR43, 0x3 ;  /* 0x0000002b35041291 */ /* 0x000fe8000f8e18ff */
[----:B------:R-:W-:Y:S04]  /*b630*/  @UP1 UIADD3 UR4, UPT, UPT, UR4, 0x70, URZ ;  /* 0x0000007004041890 */ /* 0x000fe8000fffe0ff */
[----:B------:R-:W-:Y:S09]  /*b640*/  @UP1 UPRMT UR4, UR52, 0x654, UR4 ;  /* 0x0000065434041896 */ /* 0x000ff20008000004 */
[----:B------:R-:W-:Y:S01]  /*b650*/  @P0 SYNCS.ARRIVE.TRANS64.RED.A1T0 RZ, [UR4], RZ ;  /* 0x000000ffffff09a7 */ /* 0x000fe20008100404 */
[----:B------:R-:W-:Y:S01]  /*b660*/  @UP1 UIADD3 UR4, UPT, UPT, UR53, 0x1, URZ ;  /* 0x0000000135041890 */ /* 0x000fe2000fffe0ff */
[----:B------:R-:W-:Y:S01]  /*b670*/  BSSY B0, `(.L_x_158) ;  /* 0x0000008000007945 */ /* 0x000fe20003800000 */
[----:B------:R-:W-:Y:S02]  /*b680*/  FSETP.NEU.AND P0, PT, R48, RZ, PT ;  /* 0x000000ff3000720b */ /* 0x000fe40003f0d000 */
[----:B------:R-:W-:Y:S01]  /*b690*/  @UP1 UISETP.NE.AND UP0, UPT, UR4, 0x4, UPT ;  /* 0x000000040400188c */ /* 0x000fe2000bf05270 */
[----:B------:R-:W2:Y:S03]  /*b6a0*/  SYNCS.PHASECHK.TRANS64.TRYWAIT P1, [UR43+0x58], R0 ;  /* 0x00005800ff0075a7 */ /* 0x000ea6000802112b */
[----:B------:R-:W-:Y:S01]  /*b6b0*/  @UP1 USEL UR53, UR4, URZ, UP0 ;  /* 0x000000ff04351287 */ /* 0x000fe20008000000 */
[----:B--2---:R-:W-:Y:S11]  /*b6c0*/  @P1 BRA `(.L_x_159) ;  /* 0x0000000000081947 */ /* 0x004ff60003800000 */
[----:B------:R-:W2:Y:S02]  /*b6d0*/  SYNCS.PHASECHK.TRANS64.TRYWAIT P1, [UR43+0x58], R0 ;  /* 0x00005800ff0075a7 */ /* 0x000ea4000802112b */
[----:B--2---:R-:W-:Y:S05]  /*b6e0*/  @!P1 BRA `(.L_x_160) ;  /* 0x0000006000549947 */ /* 0x004fea0003800000 */
.L_x_159:
[----:B------:R-:W-:Y:S05]  /*b6f0*/  BSYNC B0 ;  /* 0x0000000000007941 */ /* 0x000fea0003800000 */
.L_x_158:
[----:B------:R-:W-:Y:S05]  /*b700*/  @P0 WARPSYNC.ALL ;  /* 0x0000000000000948 */ /* 0x000fea0003800000 */
[----:B------:R3:W1:Y:S01]  /*b710*/  @P0 LDSM.16.MT88.4 R60, [R92+UR43+0x3000] ;  /* 0x0030002b5c3c083b */ /* 0x0006620008004200 */
[----:B------:R-:W-:Y:S02]  /*b720*/  CS2R R38, SRZ ;  /* 0x0000000000267805 */ /* 0x000fe4000001ff00 */
[----:B------:R-:W-:Y:S02]  /*b730*/  CS2R R36, SRZ ;  /* 0x0000000000247805 */ /* 0x000fe4000001ff00 */
[----:B------:R-:W-:Y:S01]  /*b740*/  CS2R R34, SRZ ;  /* 0x0000000000227805 */ /* 0x000fe2000001ff00 */
[----:B------:R3:W1:Y:S01]  /*b750*/  @P0 LDSM.16.MT88.4 R56, [R92+UR43+0x3800] ;  /* 0x0038002b5c38083b */ /* 0x0006620008004200 */
[----:B------:R-:W-:Y:S02]  /*b760*/  CS2R R32, SRZ ;  /* 0x0000000000207805 */ /* 0x000fe4000001ff00 */
[----:B------:R-:W-:Y:S02]  /*b770*/  CS2R R30, SRZ ;  /* 0x00000000001e7805 */ /* 0x000fe4000001ff00 */
[----:B------:R-:W-:Y:S01]  /*b780*/  CS2R R28, SRZ ;  /* 0x00000000001c7805 */ /* 0x000fe2000001ff00 */
[----:B------:R3:W1:Y:S01]  /*b790*/  @P0 LDSM.16.MT88.4 R68, [R102+0x2000] ;  /* 0x002000006644083b */ /* 0x0006620000004200 */
[----:B------:R-:W-:Y:S02]  /*b7a0*/  CS2R R26, SRZ ;  /* 0x00000000001a7805 */ /* 0x000fe4000001ff00 */
[----:B------:R-:W-:Y:S02]  /*b7b0*/  CS2R R24, SRZ ;  /* 0x0000000000187805 */ /* 0x000fe4000001ff00 */
[----:B------:R-:W-:Y:S01]  /*b7c0*/  CS2R R18, SRZ ;  /* 0x0000000000127805 */ /* 0x000fe2000001ff00 */
[----:B------:R3:W1:Y:S01]  /*b7d0*/  @P0 LDSM.16.MT88.4 R72, [R102+0x2800] ;  /* 0x002800006648083b */ /* 0x0006620000004200 */
[----:B------:R-:W-:Y:S02]  /*b7e0*/  ISETP.GE.AND P0, PT, R100, 0x1, PT ;  /* 0x000000016400780c */ /* 0x000fe40003f06270 */
[----:B------:R-:W-:Y:S02]  /*b7f0*/  CS2R R16, SRZ ;  /* 0x0000000000107805 */ /* 0x000fe4000001ff00 */
[----:B------:R-:W-:Y:S02]  /*b800*/  CS2R R14, SRZ ;  /* 0x00000000000e7805 */ /* 0x000fe4000001ff00 */
[----:B------:R-:W-:Y:S02]  /*b810*/  CS2R R12, SRZ ;  /* 0x00000000000c7805 */ /* 0x000fe4000001ff00 */
[----:B------:R-:W-:Y:S02]  /*b820*/  CS2R R10, SRZ ;  /* 0x00000000000a7805 */ /* 0x000fe4000001ff00 */
[----:B------:R-:W-:Y:S02]  /*b830*/  CS2R R8, SRZ ;  /* 0x0000000000087805 */ /* 0x000fe4000001ff00 */
[----:B------:R-:W-:Y:S02]  /*b840*/  CS2R R6, SRZ ;  /* 0x0000000000067805 */ /* 0x000fe4000001ff00 */
[----:B------:R-:W-:Y:S01]  /*b850*/  CS2R R4, SRZ ;  /* 0x0000000000047805 */ /* 0x000fe2000001ff00 */
[----:B------:R-:W-:Y:S06]  /*b860*/  @!P0 BRA `(.L_x_161) ;  /* 0x0000000000c48947 */ /* 0x000fec0003800000 */
[----:B--2---:R-:W-:Y:S05]  /*b870*/  VIADD R3, R54, 0x20 ;  /* 0x0000002036037836 */ /* 0x004fea0000000000 */
[----:B------:R-:W-:Y:S04]  /*b880*/  SHF.R.U32.HI R3, RZ, 0x15, R3 ;  /* 0x00000015ff037819 */ /* 0x000fe80000011603 */
[----:B------:R-:W-:Y:S11]  /*b890*/  LOP3.LUT P0, RZ, R3, 0x3, R80, 0x48, !PT ;  /* 0x0000000303ff7812 */ /* 0x000ff60007804850 */
[----:B------:R-:W-:Y:S02]  /*b8a0*/  @!UPT UIADD3 URZ, UPT, UPT, URZ, URZ, URZ ;  /* 0x000000fffffff290 */ /* 0x000fe4000fffe0ff */
[----:B------:R-:W-:Y:S05]  /*b8b0*/  @!P0 BRA `(.L_x_162) ;  /* 0x0000000000408947 */ /* 0x000fea0003800000 */
[----:B------:R-:W2:Y:S01]  /*b8c0*/  LDCU.64 UR8, c[0x4][0x70] ;  /* 0x01000e00ff0877ac */ /* 0x000ea20008000a00 */
[----:B------:R-:W-:Y:S01]  /*b8d0*/  MOV R3, 0x0 ;  /* 0x0000000000037802 */ /* 0x000fe20000000f00 */
[----:B------:R-:W-:Y:S02]  /*b8e0*/  HFMA2 R12, -RZ, RZ, 0, 5.9604644775390625e-08 ;  /* 0x00000001ff0c7431 */ /* 0x000fe400000001ff */
[----:B------:R-:W-:Y:S02]  /*b8f0*/  IMAD.MOV.U32 R8, RZ, RZ, 0x192 ;  /* 0x00000192ff087424 */ /* 0x000fe400078e00ff */
[----:B------:R-:W-:Y:S01]  /*b900*/  IMAD.MOV.U32 R13, RZ, RZ, RZ ;  /* 0x000000ffff0d7224 */ /* 0x000fe200078e00ff */
[----:B------:R-:W5:Y:S01]  /*b910*/  LDCU.64 UR6, c[0x4][0x78] ;  /* 0x01000f00ff0677ac */ /* 0x000f620008000a00 */
[----:B------:R-:W1:Y:S01]  /*b920*/  LDC.64 R2, c[0x4][R3] ;  /* 0x0100000003027b82 */ /* 0x000e620000000a00 */
[----:B------:R-:W3:Y:S01]  /*b930*/  LDCU.64 UR4, c[0x4][0x10] ;  /* 0x01000200ff0477ac */ /* 0x000ee20008000a00 */
[----:B--2---:R-:W-:Y:S01]  /*b940*/  MOV R5, UR9 ;  /* 0x0000000900057c02 */ /* 0x004fe20008000f00 */
[----:B------:R-:W-:Y:S01]  /*b950*/  IMAD.U32 R4, RZ, RZ, UR8 ;  /* 0x00000008ff047e24 */ /* 0x000fe2000f8e00ff */
[----:B-----5:R-:W-:Y:S01]  /*b960*/  MOV R7, UR7 ;  /* 0x0000000700077c02 */ /* 0x020fe20008000f00 */
[----:B------:R-:W-:Y:S01]  /*b970*/  IMAD.U32 R6, RZ, RZ, UR6 ;  /* 0x00000006ff067e24 */ /* 0x000fe2000f8e00ff */
[----:B---3--:R-:W-:Y:S01]  /*b980*/  MOV R11, UR5 ;  /* 0x00000005000b7c02 */ /* 0x008fe20008000f00 */
[----:B------:R-:W-:Y:S02]  /*b990*/  IMAD.U32 R10, RZ, RZ, UR4 ;  /* 0x00000004ff0a7e24 */ /* 0x000fe4000f8e00ff */
[----:B------:R-:W-:Y:S07]  /*b9a0*/  LEPC R20, `(.L_x_162) ;  /* 0x000000001014794e */ /* 0x000fee0000000000 */
[----:B-1--4-:R-:W-:Y:S05]  /*b9b0*/  CALL.ABS.NOINC R2 ;  /* 0x0000000002007343 */ /* 0x012fea0003c00000 */
.L_x_162:
[----:B------:R-:W-:Y:S05]  /*b9c0*/  WARPSYNC.ALL ;  /* 0x0000000000007948 */ /* 0x000fea0003800000 */
[C---:B------:R-:W-:Y:S01]  /*b9d0*/  R2UR UR4, R54.reuse ;  /* 0x00000000360472ca */ /* 0x040fe200000e0000 */
[----:B------:R-:W-:Y:S05]  /*b9e0*/  VIADD R3, R54, 0x100020 ;  /* 0x0010002036037836 */ /* 0x000fea0000000000 */
[----:B------:R-:W-:Y:S04]  /*b9f0*/  SHF.R.U32.HI R3, RZ, 0x15, R3 ;  /* 0x00000015ff037819 */ /* 0x000fe80000011603 */
[----:B------:R-:W-:Y:S03]  /*ba00*/  LOP3.LUT P0, RZ, R3, 0x3, R80, 0x48, !PT ;  /* 0x0000000303ff7812 */ /* 0x000fe60007804850 */
[----:B------:R-:W2:Y:S10]  /*ba10*/  LDTM.16dp256bit.x4 R24, tmem[UR4+0x20] ;  /* 0x00002004001879ee */ /* 0x000eb40008120000 */
[----:B--2---:R-:W-:Y:S05]  /*ba20*/  @!P0 BRA `(.L_x_163) ;  /* 0x0000000000408947 */ /* 0x004fea0003800000 */
        /* <DEDUP_REMOVED lines=16> */
.L_x_163:
[----:B------:R-:W-:Y:S05]  /*bb30*/  WARPSYNC.ALL ;  /* 0x0000000000007948 */ /* 0x000fea0003800000 */
[----:B------:R-:W-:Y:S11]  /*bb40*/  R2UR UR4, R54 ;  /* 0x00000000360472ca */ /* 0x000ff600000e0000 */
[----:B------:R-:W-:Y:S02]  /*bb50*/  @!UPT UIADD3 URZ, UPT, UPT, URZ, URZ, URZ ;  /* 0x000000fffffff290 */ /* 0x000fe4000fffe0ff */
[----:B------:R-:W2:Y:S02]  /*bb60*/  LDTM.16dp256bit.x4 R4, tmem[UR4+0x100020] ;  /* 0x10002004000479ee */ /* 0x000ea40008120000 */
[----:B--2---:R-:W-:Y:S01]  /*bb70*/  NOP ;  /* 0x0000000000007918 */ /* 0x004fe20000000000 */
.L_x_161:
[--C-:B-1----:R-:W-:Y:S01]  /*bb80*/  HADD2.F32 R49, -RZ, R60.reuse.H0_H0 ;  /* 0x2000003cff317230 */ /* 0x102fe20000004100 */
[----:B------:R-:W-:Y:S05]  /*bb90*/  WARPSYNC.ALL ;  /* 0x0000000000007948 */ /* 0x000fea0003800000 */
[-C--:B--2---:R-:W-:Y:S01]  /*bba0*/  FMUL R0, R24, R47.reuse ;  /* 0x0000002f18007220 */ /* 0x084fe20000400000 */
        /* <DEDUP_REMOVED lines=25> */
[--C-:B------:R-:W-:Y:S02]  /*bd40*/  HADD2.F32 R49, -RZ, R56.reuse.H0_H0 ;  /* 0x20000038ff317230 */ /* 0x100fe40000004100 */
[-C--:B------:R-:W-:Y:S01]  /*bd50*/  FMUL R7, R30, R47.reuse ;  /* 0x0000002f1e077220 */ /* 0x080fe20000400000 */
[----:B------:R-:W-:Y:S01]  /*bd60*/  FMUL R8, R31, R47 ;  /* 0x0000002f1f087220 */ /* 0x000fe20000400000 */
[----:B------:R-:W-:Y:S01]  /*bd70*/  HADD2.F32 R52, -RZ, R69.H1_H1 ;  /* 0x30000045ff347230 */ /* 0x000fe20000004100 */
        /* <DEDUP_REMOVED lines=96> */
[----:B------:R-:W-:Y:S01]  /*c380*/  UIADD3 UR8, UPT, UPT, UR43, 0x3000, URZ ;  /* 0x000030002b087890 */ /* 0x000fe2000fffe0ff */
[----:B------:R-:W-:Y:S01]  /*c390*/  UMOV UR9, UR41 ;  /* 0x0000002900097c82 */ /* 0x000fe20008000000 */
[----:B------:R-:W-:Y:S02]  /*c3a0*/  UIADD3 UR5, UPT, UPT, UR41, 0x40, URZ ;  /* 0x0000004029057890 */ /* 0x000fe4000fffe0ff */
[----:B------:R-:W-:Y:S01]  /*c3b0*/  UIADD3 UR4, UPT, UPT, UR43, 0x4000, URZ ;  /* 0x000040002b047890 */ /* 0x000fe2000fffe0ff */
[----:B------:R-:W-:Y:S04]  /*c3c0*/  UMOV UR6, UR10 ;  /* 0x0000000a00067c82 */ /* 0x000fe80008000000 */
[----:B------:R2:W-:Y:S04]  /*c3d0*/  UTMASTG.2D [UR8], [UR56] ;  /* 0x00000008380073b5 */ /* 0x0005e80008008000 */
[----:B------:R2:W-:Y:S01]  /*c3e0*/  UTMASTG.2D [UR4], [UR56] ;  /* 0x00000004380073b5 */ /* 0x0005e20008008000 */
[----:B------:R0:W-:Y:S01]  /*c3f0*/  UTMACMDFLUSH ;  /* 0x00000000000079b7 */ /* 0x0001e20000000000 */
[----:B--2---:R-:W-:Y:S04]  /*c400*/  DEPBAR.LE SB0, 0x1 ;  /* 0x000080400000791a */ /* 0x004fe80000000000 */
.L_x_165:
[----:B------:R-:W-:Y:S05]  /*c410*/  BSYNC.RECONVERGENT B0 ;  /* 0x0000000000007941 */ /* 0x000fea0003800200 */
.L_x_164:
[----:B------:R-:W-:Y:S01]  /*c420*/  BAR.SYNC.DEFER_BLOCKING 0x1, 0x80 ;  /* 0x0042000000007b1d */ /* 0x000fe20000010000 */
[----:B------:R-:W-:Y:S01]  /*c430*/  ULEA UR4, UR53, UR43, 0x3 ;  /* 0x0000002b35047291 */ /* 0x000fe2000f8e18ff */
[----:B------:R-:W-:Y:S01]  /*c440*/  SHF.L.U32 R3, R91, 0x1f, RZ ;  /* 0x0000001f5b037819 */ /* 0x000fe200000006ff */
[----:B------:R-:W-:Y:S01]  /*c450*/  UIADD3 UR40, UPT, UPT, UR53, 0x1, URZ ;  /* 0x0000000135287890 */ /* 0x000fe2000fffe0ff */
[----:B------:R-:W-:Y:S01]  /*c460*/  FSETP.NEU.AND P0, PT, R48, RZ, PT ;  /* 0x000000ff3000720b */ /* 0x000fe20003f0d000 */
[----:B------:R-:W-:Y:S04]  /*c470*/  UIADD3 UR4, UPT, UPT, UR4, 0x70, URZ ;  /* 0x0000007004047890 */ /* 0x000fe8000fffe0ff */
[----:B------:R-:W-:Y:S09]  /*c480*/  UPRMT UR4, UR52, 0x654, UR4 ;  /* 0x0000065434047896 */ /* 0x000ff20008000004 */
[----:B------:R-:W-:Y:S01]  /*c490*/  SYNCS.ARRIVE.TRANS64.RED.A1T0 RZ, [UR4], RZ ;  /* 0x000000ffffff79a7 */ /* 0x000fe20008100404 */
[----:B------:R-:W-:Y:S01]  /*c4a0*/  BSSY B0, `(.L_x_166) ;  /* 0x0000005000007945 */ /* 0x000fe20003800000 */
[----:B------:R-:W2:Y:S03]  /*c4b0*/  SYNCS.PHASECHK.TRANS64.TRYWAIT P1, [UR43+0x60], R3 ;  /* 0x00006003ff0075a7 */ /* 0x000ea6000802112b */
[----:B--2---:R-:W-:Y:S05]  /*c4c0*/  @P1 BRA `(.L_x_167) ;  /* 0x0000000000081947 */ /* 0x004fea0003800000 */
[----:B------:R-:W2:Y:S02]  /*c4d0*/  SYNCS.PHASECHK.TRANS64.TRYWAIT P1, [UR43+0x60], R3 ;  /* 0x00006003ff0075a7 */ /* 0x000ea4000802112b */
[----:B--2---:R-:W-:Y:S05]  /*c4e0*/  @!P1 BRA `(.L_x_168) ;  /* 0x0000005000ec9947 */ /* 0x004fea0003800000 */
.L_x_167:
[----:B------:R-:W-:Y:S05]  /*c4f0*/  BSYNC B0 ;  /* 0x0000000000007941 */ /* 0x000fea0003800000 */
.L_x_166:
        /* <DEDUP_REMOVED lines=44> */
.L_x_170:
        /* <DEDUP_REMOVED lines=23> */
.L_x_171:
[----:B------:R-:W-:Y:S05]  /*c930*/  WARPSYNC.ALL ;  /* 0x0000000000007948 */ /* 0x000fea0003800000 */
[----:B------:R-:W-:Y:S11]  /*c940*/  R2UR UR4, R54 ;  /* 0x00000000360472ca */ /* 0x000ff600000e0000 */
[----:B------:R-:W-:Y:S02]  /*c950*/  @!UPT UIADD3 URZ, UPT, UPT, URZ, URZ, URZ ;  /* 0x000000fffffff290 */ /* 0x000fe4000fffe0ff */
[----:B------:R-:W2:Y:S02]  /*c960*/  LDTM.16dp256bit.x4 R4, tmem[UR4+0x100040] ;  /* 0x10004004000479ee */ /* 0x000ea40008120000 */
[----:B--2---:R-:W-:Y:S01]  /*c970*/  NOP ;  /* 0x0000000000007918 */ /* 0x004fe20000000000 */
.L_x_169:
        /* <DEDUP_REMOVED lines=137> */
.L_x_173:
[----:B------:R-:W-:Y:S05]  /*d210*/  BSYNC.RECONVERGENT B0 ;  /* 0x0000000000007941 */ /* 0x000fea0003800200 */
.L_x_172:
[----:B------:R-:W-:Y:S01]  /*d220*/  UISETP.NE.AND UP0, UPT, UR40, 0x4, UPT ;  /* 0x000000042800788c */ /* 0x000fe2000bf05270 */
[----:B------:R-:W-:Y:S01]  /*d230*/  BAR.SYNC.DEFER_BLOCKING 0x1, 0x80 ;  /* 0x0042000000007b1d */ /* 0x000fe20000010000 */
[----:B------:R-:W-:Y:S02]  /*d240*/  SHF.L.U32 R3, R91, 0x1f, RZ ;  /* 0x0000001f5b037819 */ /* 0x000fe400000006ff */
[----:B------:R-:W-:Y:S01]  /*d250*/  USEL UR5, UR40, URZ, UP0 ;  /* 0x000000ff28057287 */ /* 0x000fe20008000000 */
[----:B------:R-:W-:Y:S03]  /*d260*/  FSETP.NEU.AND P0, PT, R48, RZ, PT ;  /* 0x000000ff3000720b */ /* 0x000fe60003f0d000 */
[----:B------:R-:W-:Y:S02]  /*d270*/  ULEA UR4, UR5, UR43, 0x3 ;  /* 0x0000002b05047291 */ /* 0x000fe4000f8e18ff */
[----:B------:R-:W-:Y:S02]  /*d280*/  UIADD3 UR5, UPT, UPT, UR5, 0x1, URZ ;  /* 0x0000000105057890 */ /* 0x000fe4000fffe0ff */
[----:B------:R-:W-:Y:S02]  /*d290*/  UIADD3 UR4, UPT, UPT, UR4, 0x70, URZ ;  /* 0x0000007004047890 */ /* 0x000fe4000fffe0ff */
[----:B------:R-:W-:Y:S02]  /*d2a0*/  UISETP.NE.AND UP0, UPT, UR5, 0x4, UPT ;  /* 0x000000040500788c */ /* 0x000fe4000bf05270 */
[----:B------:R-:W-:Y:S02]  /*d2b0*/  UPRMT UR4, UR52, 0x654, UR4 ;  /* 0x0000065434047896 */ /* 0x000fe40008000004 */
[----:B------:R-:W-:Y:S07]  /*d2c0*/  USEL UR53, UR5, URZ, UP0 ;  /* 0x000000ff05357287 */ /* 0x000fee0008000000 */
[----:B------:R-:W-:Y:S01]  /*d2d0*/  SYNCS.ARRIVE.TRANS64.RED.A1T0 RZ, [UR4], RZ ;  /* 0x000000ffffff79a7 */ /* 0x000fe20008100404 */
[----:B------:R-:W-:Y:S01]  /*d2e0*/  BSSY B0, `(.L_x_174) ;  /* 0x0000005000007945 */ /* 0x000fe20003800000 */
[----:B------:R-:W2:Y:S03]  /*d2f0*/  SYNCS.PHASECHK.TRANS64.TRYWAIT P1, [UR43+0x68], R3 ;  /* 0x00006803ff0075a7 */ /* 0x000ea6000802112b */
[----:B--2---:R-:W-:Y:S05]  /*d300*/  @P1 BRA `(.L_x_175) ;  /* 0x0000000000081947 */ /* 0x004fea0003800000 */
[----:B------:R-:W2:Y:S02]  /*d310*/  SYNCS.PHASECHK.TRANS64.TRYWAIT P1, [UR43+0x68], R3 ;  /* 0x00006803ff0075a7 */ /* 0x000ea4000802112b */
[----:B--2---:R-:W-:Y:S05]  /*d320*/  @!P1 BRA `(.L_x_176) ;  /* 0x0000004400749947 */ /* 0x004fea0003800000 */
.L_x_175:
[----:B------:R-:W-:Y:S05]  /*d330*/  BSYNC B0 ;  /* 0x0000000000007941 */ /* 0x000fea0003800000 */
.L_x_174:
        /* <DEDUP_REMOVED lines=44> */
.L_x_178:
        /* <DEDUP_REMOVED lines=23> */
.L_x_179:
[----:B------:R-:W-:Y:S05]  /*d770*/  WARPSYNC.ALL ;  /* 0x0000000000007948 */ /* 0x000fea0003800000 */
[----:B------:R-:W-:Y:S11]  /*d780*/  R2UR UR4, R54 ;  /* 0x00000000360472ca */ /* 0x000ff600000e0000 */
[----:B------:R-:W-:Y:S02]  /*d790*/  @!UPT UIADD3 URZ, UPT, UPT, URZ, URZ, URZ ;  /* 0x000000fffffff290 */ /* 0x000fe4000fffe0ff */
[----:B------:R-:W2:Y:S02]  /*d7a0*/  LDTM.16dp256bit.x4 R4, tmem[UR4+0x100060] ;  /* 0x10006004000479ee */ /* 0x000ea40008120000 */
[----:B--2---:R-:W-:Y:S01]  /*d7b0*/  NOP ;  /* 0x0000000000007918 */ /* 0x004fe20000000000 */
.L_x_177:
[--C-:B-1----:R-:W-:Y:S01]  /*d7c0*/  HADD2.F32 R41, -RZ, R60.reuse.H0_H0 ;  /* 0x2000003cff297230 */ /* 0x102fe20000004100 */
[----:B------:R-:W-:Y:S01]  /*d7d0*/  ISETP.GE.AND P0, PT, R100, 0x1, PT ;  /* 0x000000016400780c */ /* 0x000fe20003f06270 */
[-C--:B--2---:R-:W-:Y:S01]  /*d7e0*/  FMUL R0, R24, R47.reuse ;  /* 0x0000002f18007220 */ /* 0x084fe20000400000 */
[----:B------:R-:W1:Y:S01]  /*d7f0*/  S2R R100, SR_CgaCtaId ;  /* 0x0000000000647919 */ /* 0x000e620000008800 */
[----:B------:R-:W-:Y:S02]  /*d800*/  HADD2.F32 R43, -RZ, R60.H1_H1 ;  /* 0x3000003cff2b7230 */ /* 0x000fe40000004100 */
[----:B------:R-:W-:Y:S01]  /*d810*/  FMUL R2, R25, R47 ;  /* 0x0000002f19027220 */ /* 0x000fe20000400000 */
[--C-:B------:R-:W-:Y:S02]  /*d820*/  HADD2.F32 R40, -RZ, R61.reuse.H0_H0 ;  /* 0x2000003dff287230 */ /* 0x100fe40000004100 */
[----:B------:R-:W-:Y:S01]  /*d830*/  FFMA R0, R48, R41, R0 ;  /* 0x0000002930007223 */ /* 0x000fe20000000000 */
[----:B------:R-:W-:Y:S01]  /*d840*/  FMUL R3, R26, R47 ;  /* 0x0000002f1a037220 */ /* 0x000fe20000400000 */
[----:B------:R-:W-:Y:S02]  /*d850*/  HADD2.F32 R45, -RZ, R61.H1_H1 ;  /* 0x3000003dff2d7230 */ /* 0x000fe40000004100 */
[C---:B------:R-:W-:Y:S01]  /*d860*/  FFMA R2, R48.reuse, R43, R2 ;  /* 0x0000002b30027223 */ /* 0x040fe20000000002 */
[----:B------:R-:W-:Y:S01]  /*d870*/  FMUL R20, R27, R47 ;  /* 0x0000002f1b147220 */ /* 0x000fe20000400000 */
[--C-:B------:R-:W-:Y:S02]  /*d880*/  HADD2.F32 R42, -RZ, R62.reuse.H0_H0 ;  /* 0x2000003eff2a7230 */ /* 0x100fe40000004100 */
[----:B------:R-:W-:Y:S01]  /*d890*/  FFMA R3, R48, R40, R3 ;  /* 0x0000002830037223 */ /* 0x000fe20000000003 */
[----:B------:R-:W-:Y:S05]  /*d8a0*/  @P0 WARPSYNC.ALL ;  /* 0x0000000000000948 */ /* 0x000fea0003800000 */
[----:B------:R-:W-:Y:S01]  /*d8b0*/  @P0 NOP ;  /* 0x0000000000000918 */ /* 0x000fe20000000000 */
[----:B------:R-:W-:Y:S01]  /*d8c0*/  F2FP.F16.F32.PACK_AB R104, R2, R0 ;  /* 0x000000000268723e */ /* 0x000fe200000000ff */
[----:B------:R-:W-:Y:S01]  /*d8d0*/  FFMA R20, R48, R45, R20 ;  /* 0x0000002d30147223 */ /* 0x000fe20000000014 */
[----:B------:R-:W-:Y:S01]  /*d8e0*/  @P0 IADD3 R97, PT, PT, R97, 0x140, RZ ;  /* 0x0000014061610810 */ /* 0x000fe20007ffe0ff */
[-C--:B------:R-:W-:Y:S01]  /*d8f0*/  FMUL R21, R28, R47.reuse ;  /* 0x0000002f1c157220 */ /* 0x080fe20000400000 */
[----:B------:R-:W-:Y:S02]  /*d900*/  HADD2.F32 R49, -RZ, R62.H1_H1 ;  /* 0x3000003eff317230 */ /* 0x000fe40000004100 */
[----:B------:R-:W-:Y:S01]  /*d910*/  FMUL R22, R29, R47 ;  /* 0x0000002f1d167220 */ /* 0x000fe20000400000 */
[--C-:B------:R-:W-:Y:S01]  /*d920*/  HADD2.F32 R44, -RZ, R63.reuse.H0_H0 ;  /* 0x2000003fff2c7230 */ /* 0x100fe20000004100 */
[----:B------:R-:W-:Y:S01]  /*d930*/  F2FP.F16.F32.PACK_AB R105, R20, R3 ;  /* 0x000000031469723e */ /* 0x000fe200000000ff */
[C---:B------:R-:W-:Y:S01]  /*d940*/  FFMA R21, R48.reuse, R42, R21 ;  /* 0x0000002a30157223 */ /* 0x040fe20000000015 */
[----:B------:R-:W-:Y:S01]  /*d950*/  FFMA R22, R48, R49, R22 ;  /* 0x0000003130167223 */ /* 0x000fe20000000016 */
[-C--:B------:R-:W-:Y:S01]  /*d960*/  FMUL R23, R30, R47.reuse ;  /* 0x0000002f1e177220 */ /* 0x080fe20000400000 */
[----:B------:R-:W-:Y:S02]  /*d970*/  HADD2.F32 R51, -RZ, R63.H1_H1 ;  /* 0x3000003fff337230 */ /* 0x000fe40000004100 */
[----:B------:R-:W-:Y:S01]  /*d980*/  FMUL R24, R31, R47 ;  /* 0x0000002f1f187220 */ /* 0x000fe20000400000 */
[--C-:B------:R-:W-:Y:S01]  /*d990*/  HADD2.F32 R46, -RZ, R56.reuse.H0_H0 ;  /* 0x20000038ff2e7230 */ /* 0x100fe20000004100 */
[----:B------:R-:W-:Y:S01]  /*d9a0*/  F2FP.F16.F32.PACK_AB R106, R22, R21 ;  /* 0x00000015166a723e */ /* 0x000fe200000000ff */
[----:B------:R-:W-:Y:S01]  /*d9b0*/  FFMA R23, R48, R44, R23 ;  /* 0x0000002c30177223 */ /* 0x000fe20000000017 */
[----:B-1----:R-:W-:Y:S01]  /*d9c0*/  @P0 PRMT R100, R100, 0x654, R97 ;  /* 0x0000065464640816 */ /* 0x002fe20000000061 */
[----:B------:R-:W-:Y:S01]  /*d9d0*/  FFMA R24, R48, R51, R24 ;  /* 0x0000003330187223 */ /* 0x000fe20000000018 */
[----:B------:R-:W-:Y:S01]  /*d9e0*/  FMUL R25, R32, R47 ;  /* 0x0000002f20197220 */ /* 0x000fe20000400000 */
[----:B------:R-:W-:Y:S01]  /*d9f0*/  HADD2.F32 R53, -RZ, R56.H1_H1 ;  /* 0x30000038ff357230 */ /* 0x000fe20000004100 */
[----:B------:R1:W-:Y:S06]  /*da00*/  @P0 SYNCS.ARRIVE.TRANS64.RED.A1T0 RZ, [R100+URZ], RZ ;  /* 0x000000ff64ff09a7 */ /* 0x0003ec00081004ff */
[----:B------:R-:W-:Y:S05]  /*da10*/  WARPSYNC.ALL ;  /* 0x0000000000007948 */ /* 0x000fea0003800000 */
[----:B------:R-:W-:Y:S01]  /*da20*/  F2FP.F16.F32.PACK_AB R107, R24, R23 ;  /* 0x00000017186b723e */ /* 0x000fe200000000ff */
[----:B------:R-:W-:Y:S01]  /*da30*/  FFMA R25, R48, R46, R25 ;  /* 0x0000002e30197223 */ /* 0x000fe20000000019 */
[-C--:B------:R-:W-:Y:S01]  /*da40*/  FMUL R26, R33, R47.reuse ;  /* 0x0000002f211a7220 */ /* 0x080fe20000400000 */
[--C-:B------:R-:W-:Y:S02]  /*da50*/  HADD2.F32 R50, -RZ, R57.reuse.H0_H0 ;  /* 0x20000039ff327230 */ /* 0x100fe40000004100 */
[----:B------:R-:W-:Y:S01]  /*da60*/  FMUL R27, R34, R47 ;  /* 0x0000002f221b7220 */ /* 0x000fe20000400000 */
[----:B------:R-:W-:Y:S01]  /*da70*/  HADD2.F32 R55, -RZ, R57.H1_H1 ;  /* 0x30000039ff377230 */ /* 0x000fe20000004100 */
[----:B------:R2:W-:Y:S01]  /*da80*/  STSM.16.MT88.4 [R86+0x7000], R104 ;  /* 0x0070006856007844 */ /* 0x0005e20000004200 */
[C---:B------:R-:W-:Y:S01]  /*da90*/  FFMA R26, R48.reuse, R53, R26 ;  /* 0x00000035301a7223 */ /* 0x040fe2000000001a */
[----:B------:R-:W-:Y:S01]  /*daa0*/  FFMA R27, R48, R50, R27 ;  /* 0x00000032301b7223 */ /* 0x000fe2000000001b */
[----:B------:R-:W-:Y:S01]  /*dab0*/  FMUL R28, R35, R47 ;  /* 0x0000002f231c7220 */ /* 0x000fe20000400000 */
[----:B------:R-:W-:-:S02]  /*dac0*/  HADD2.F32 R52, -RZ, R58.H0_H0 ;  /* 0x2000003aff347230 */ /* 0x000fc40000004100 */
[----:B------:R-:W-:Y:S01]  /*dad0*/  FMUL R29, R36, R47 ;  /* 0x0000002f241d7220 */ /* 0x000fe20000400000 */
[----:B------:R-:W-:Y:S01]  /*dae0*/  HADD2.F32 R57, -RZ, R58.H1_H1 ;  /* 0x3000003aff397230 */ /* 0x000fe20000004100 */
[----:B------:R-:W-:Y:S01]  /*daf0*/  F2FP.F16.F32.PACK_AB R108, R26, R25 ;  /* 0x000000191a6c723e */ /* 0x000fe200000000ff */
[C---:B------:R-:W-:Y:S01]  /*db00*/  FFMA R28, R48.reuse, R55, R28 ;  /* 0x00000037301c7223 */ /* 0x040fe2000000001c */
[----:B------:R-:W-:Y:S01]  /*db10*/  FFMA R29, R48, R52, R29 ;  /* 0x00000034301d7223 */ /* 0x000fe2000000001d */
[-C--:B------:R-:W-:Y:S01]  /*db20*/  FMUL R30, R37, R47.reuse ;  /* 0x0000002f251e7220 */ /* 0x080fe20000400000 */
[--C-:B------:R-:W-:Y:S02]  /*db30*/  HADD2.F32 R54, -RZ, R59.reuse.H0_H0 ;  /* 0x2000003bff367230 */ /* 0x100fe40000004100 */
[----:B------:R-:W-:Y:S01]  /*db40*/  FMUL R31, R38, R47 ;  /* 0x0000002f261f7220 */ /* 0x000fe20000400000 */
[----:B------:R-:W-:Y:S01]  /*db50*/  HADD2.F32 R59, -RZ, R59.H1_H1 ;  /* 0x3000003bff3b7230 */ /* 0x000fe20000004100 */
[----:B------:R-:W-:Y:S01]  /*db60*/  F2FP.F16.F32.PACK_AB R109, R28, R27 ;  /* 0x0000001b1c6d723e */ /* 0x000fe200000000ff */
        /* <DEDUP_REMOVED lines=15> */
[C---:B------:R-:W-:Y:S01]  /*dc60*/  FFMA R6, R48.reuse, R63, R6 ;  /* 0x0000003f30067223 */ /* 0x040fe20000000006 */
[-C--:B------:R-:W-:Y:S01]  /*dc70*/  FMUL R7, R7, R47.reuse ;  /* 0x0000002f07077220 */ /* 0x080fe20000400000 */
[--C-:B------:R-:W-:Y:S01]  /*dc80*/  HADD2.F32 R65, -RZ, R70.reuse.H0_H0 ;  /* 0x20000046ff417230 */ /* 0x100fe20000004100 */
[----:B------:R2:W-:Y:S01]  /*dc90*/  STSM.16.MT88.4 [R86+0x7800], R108 ;  /* 0x0078006c56007844 */ /* 0x0005e20000004200 */
[----:B------:R-:W-:Y:S01]  /*dca0*/  F2FP.F16.F32.PACK_AB R112, R5, R4 ;  /* 0x000000040570723e */ /* 0x000fe200000000ff */
[----:B------:R-:W-:Y:S01]  /*dcb0*/  FFMA R7, R48, R58, R7 ;  /* 0x0000003a30077223 */ /* 0x000fe20000000007 */
[----:B------:R-:W-:Y:S01]  /*dcc0*/  FMUL R8, R8, R47 ;  /* 0x0000002f08087220 */ /* 0x000fe20000400000 */
[----:B------:R-:W-:-:S02]  /*dcd0*/  HADD2.F32 R60, -RZ, R70.H1_H1 ;  /* 0x30000046ff3c7230 */ /* 0x000fc40000004100 */
[----:B------:R-:W-:Y:S01]  /*dce0*/  FMUL R9, R9, R47 ;  /* 0x0000002f09097220 */ /* 0x000fe20000400000 */
[--C-:B------:R-:W-:Y:S01]  /*dcf0*/  HADD2.F32 R67, -RZ, R71.reuse.H0_H0 ;  /* 0x20000047ff437230 */ /* 0x100fe20000004100 */
[----:B------:R-:W-:Y:S01]  /*dd00*/  F2FP.F16.F32.PACK_AB R113, R7, R6 ;  /* 0x000000060771723e */ /* 0x000fe200000000ff */
[C---:B------:R-:W-:Y:S01]  /*dd10*/  FFMA R8, R48.reuse, R65, R8 ;  /* 0x0000004130087223 */ /* 0x040fe20000000008 */
[----:B------:R-:W-:Y:S01]  /*dd20*/  FFMA R9, R48, R60, R9 ;  /* 0x0000003c30097223 */ /* 0x000fe20000000009 */
[-C--:B------:R-:W-:Y:S01]  /*dd30*/  FMUL R10, R10, R47.reuse ;  /* 0x0000002f0a0a7220 */ /* 0x080fe20000400000 */
[----:B------:R-:W-:Y:S02]  /*dd40*/  HADD2.F32 R62, -RZ, R71.H1_H1 ;  /* 0x30000047ff3e7230 */ /* 0x000fe40000004100 */
[-C--:B------:R-:W-:Y:S01]  /*dd50*/  FMUL R11, R11, R47.reuse ;  /* 0x0000002f0b0b7220 */ /* 0x080fe20000400000 */
[--C-:B------:R-:W-:Y:S02]  /*dd60*/  HADD2.F32 R41, -RZ, R72.reuse.H0_H0 ;  /* 0x20000048ff297230 */ /* 0x100fe40000004100 */
[----:B------:R-:W-:Y:S01]  /*dd70*/  FMUL R12, R12, R47 ;  /* 0x0000002f0c0c7220 */ /* 0x000fe20000400000 */
[----:B------:R-:W-:-:S02]  /*dd80*/  HADD2.F32 R64, -RZ, R72.H1_H1 ;  /* 0x30000048ff407230 */ /* 0x000fc40000004100 */
[----:B------:R-:W-:Y:S01]  /*dd90*/  FMUL R13, R13, R47 ;  /* 0x0000002f0d0d7220 */ /* 0x000fe20000400000 */
[--C-:B------:R-:W-:Y:S02]  /*dda0*/  HADD2.F32 R43, -RZ, R73.reuse.H0_H0 ;  /* 0x20000049ff2b7230 */ /* 0x100fe40000004100 */
[----:B------:R-:W-:Y:S01]  /*ddb0*/  FFMA R10, R48, R67, R10 ;  /* 0x00000043300a7223 */ /* 0x000fe2000000000a */
[-C--:B------:R-:W-:Y:S01]  /*ddc0*/  FMUL R14, R14, R47.reuse ;  /* 0x0000002f0e0e7220 */ /* 0x080fe20000400000 */
[----:B------:R-:W-:Y:S02]  /*ddd0*/  HADD2.F32 R66, -RZ, R73.H1_H1 ;  /* 0x30000049ff427230 */ /* 0x000fe40000004100 */
[C---:B------:R-:W-:Y:S01]  /*dde0*/  FFMA R11, R48.reuse, R62, R11 ;  /* 0x0000003e300b7223 */ /* 0x040fe2000000000b */
[----:B------:R-:W-:Y:S01]  /*ddf0*/  FMUL R15, R15, R47 ;  /* 0x0000002f0f0f7220 */ /* 0x000fe20000400000 */
[--C-:B------:R-:W-:Y:S02]  /*de00*/  HADD2.F32 R69, -RZ, R74.reuse.H0_H0 ;  /* 0x2000004aff457230 */ /* 0x100fe40000004100 */
[----:B------:R-:W-:Y:S01]  /*de10*/  FFMA R12, R48, R41, R12 ;  /* 0x00000029300c7223 */ /* 0x000fe2000000000c */
[----:B------:R-:W-:Y:S01]  /*de20*/  FMUL R16, R16, R47 ;  /* 0x0000002f10107220 */ /* 0x000fe20000400000 */
[----:B------:R-:W-:-:S02]  /*de30*/  HADD2.F32 R68, -RZ, R74.H1_H1 ;  /* 0x3000004aff447230 */ /* 0x000fc40000004100 */
[C---:B------:R-:W-:Y:S01]  /*de40*/  FFMA R13, R48.reuse, R64, R13 ;  /* 0x00000040300d7223 */ /* 0x040fe2000000000d */
[----:B------:R-:W-:Y:S01]  /*de50*/  FMUL R17, R17, R47 ;  /* 0x0000002f11117220 */ /* 0x000fe20000400000 */
[--C-:B------:R-:W-:Y:S02]  /*de60*/  HADD2.F32 R71, -RZ, R75.reuse.H0_H0 ;  /* 0x2000004bff477230 */ /* 0x100fe40000004100 */
[----:B------:R-:W-:Y:S01]  /*de70*/  FFMA R14, R48, R43, R14 ;  /* 0x0000002b300e7223 */ /* 0x000fe2000000000e */
[-C--:B------:R-:W-:Y:S01]  /*de80*/  FMUL R18, R18, R47.reuse ;  /* 0x0000002f12127220 */ /* 0x080fe20000400000 */
[----:B------:R-:W-:Y:S02]  /*de90*/  HADD2.F32 R70, -RZ, R75.H1_H1 ;  /* 0x3000004bff467230 */ /* 0x000fe40000004100 */
[C---:B------:R-:W-:Y:S01]  /*dea0*/  FFMA R15, R48.reuse, R66, R15 ;  /* 0x00000042300f7223 */ /* 0x040fe2000000000f */
[----:B------:R-:W-:Y:S01]  /*deb0*/  FMUL R19, R19, R47 ;  /* 0x0000002f13137220 */ /* 0x000fe20000400000 */
[C---:B------:R-:W-:Y:S01]  /*dec0*/  FFMA R16, R48.reuse, R69, R16 ;  /* 0x0000004530107223 */ /* 0x040fe20000000010 */
[C---:B------:R-:W-:Y:S01]  /*ded0*/  FFMA R17, R48.reuse, R68, R17 ;  /* 0x0000004430117223 */ /* 0x040fe20000000011 */
[C---:B------:R-:W-:Y:S01]  /*dee0*/  FFMA R18, R48.reuse, R71, R18 ;  /* 0x0000004730127223 */ /* 0x040fe20000000012 */
[----:B------:R-:W-:Y:S01]  /*def0*/  FFMA R19, R48, R70, R19 ;  /* 0x0000004630137223 */ /* 0x000fe20000000013 */
[----:B------:R-:W-:Y:S01]  /*df00*/  F2FP.F16.F32.PACK_AB R114, R9, R8 ;  /* 0x000000080972723e */ /* 0x000fe200000000ff */
[----:B------:R-:W-:Y:S01]  /*df10*/  BSSY.RECONVERGENT B0, `(.L_x_180) ;  /* 0x000001d000007945 */ /* 0x000fe20003800200 */
[----:B------:R-:W-:-:S02]  /*df20*/  F2FP.F16.F32.PACK_AB R115, R11, R10 ;  /* 0x0000000a0b73723e */ /* 0x000fc400000000ff */
[----:B------:R-:W-:Y:S02]  /*df30*/  F2FP.F16.F32.PACK_AB R116, R13, R12 ;  /* 0x0000000c0d74723e */ /* 0x000fe400000000ff */
[----:B------:R-:W-:Y:S01]  /*df40*/  F2FP.F16.F32.PACK_AB R117, R15, R14 ;  /* 0x0000000e0f75723e */ /* 0x000fe200000000ff */
[----:B------:R2:W-:Y:S01]  /*df50*/  STSM.16.MT88.4 [R102+0x6000], R112 ;  /* 0x0060007066007844 */ /* 0x0005e20000004200 */
[----:B------:R-:W-:Y:S02]  /*df60*/  F2FP.F16.F32.PACK_AB R118, R17, R16 ;  /* 0x000000101176723e */ /* 0x000fe400000000ff */
[----:B------:R-:W-:Y:S02]  /*df70*/  F2FP.F16.F32.PACK_AB R119, R19, R18 ;  /* 0x000000121377723e */ /* 0x000fe400000000ff */
[----:B------:R-:W-:Y:S02]  /*df80*/  ISETP.NE.AND P2, PT, R101, RZ, PT ;  /* 0x000000ff6500720c */ /* 0x000fe40003f45270 */
[----:B------:R-:W-:Y:S01]  /*df90*/  @P0 IADD3 R97, PT, PT, R90, 0x1, RZ ;  /* 0x000000015a610810 */ /* 0x000fe20007ffe0ff */
[----:B------:R2:W-:Y:S03]  /*dfa0*/  STSM.16.MT88.4 [R102+0x6800], R116 ;  /* 0x0068007466007844 */ /* 0x0005e60000004200 */
[----:B------:R-:W-:Y:S01]  /*dfb0*/  @P0 ISETP.NE.AND P1, PT, R97, 0x4, PT ;  /* 0x000000046100080c */ /* 0x000fe20003f25270 */
[----:B------:R-:W-:Y:S01]  /*dfc0*/  @!PT LDS RZ, [RZ] ;  /* 0x00000000fffff984 */ /* 0x000fe20000000800 */
[----:B------:R-:W-:Y:S01]  /*dfd0*/  @!PT LDS RZ, [RZ] ;  /* 0x00000000fffff984 */ /* 0x000fe20000000800 */
[----:B------:R-:W-:Y:S01]  /*dfe0*/  @!PT LDS RZ, [RZ] ;  /* 0x00000000fffff984 */ /* 0x000fe20000000800 */
[----:B------:R-:W-:Y:S01]  /*dff0*/  @!PT LDS RZ, [RZ] ;  /* 0x00000000fffff984 */ /* 0x000fe20000000800 */
[----:B------:R5:W-:Y:S06]  /*e000*/  MEMBAR.ALL.CTA ;  /* 0x0000000000007992 */ /* 0x000bec0000008000 */
[----:B-----5:R-:W5:Y:S01]  /*e010*/  FENCE.VIEW.ASYNC.S ;  /* 0x00000000000073c6 */ /* 0x020f620000000000 */
[----:B------:R-:W-:Y:S01]  /*e020*/  @P0 SEL R101, RZ, 0x1, P1 ;  /* 0x00000001ff650807 */ /* 0x000fe20000800000 */
[----:B-----5:R-:W-:Y:S06]  /*e030*/  BAR.SYNC.DEFER_BLOCKING 0x1, 0x80 ;  /* 0x0042000000007b1d */ /* 0x020fec0000010000 */
        /* <DEDUP_REMOVED lines=8> */
[----:B------:R1:W-:Y:S02]  /*e0c0*/  UTMASTG.2D [UR4], [UR56] ;  /* 0x00000004380073b5 */ /* 0x0003e40008008000 */
[----:B-1----:R0:W-:Y:S02]  /*e0d0*/  UTMACMDFLUSH ;  /* 0x00000000000079b7 */ /* 0x0021e40000000000 */
.L_x_181:
[----:B------:R-:W-:Y:S05]  /*e0e0*/  BSYNC.RECONVERGENT B0 ;  /* 0x0000000000007941 */ /* 0x000fea0003800200 */
.L_x_180:
[----:B------:R-:W-:Y:S01]  /*e0f0*/  @P0 SEL R90, R97, RZ, P1 ;  /* 0x000000ff615a0207 */ /* 0x000fe20000800000 */
[----:B------:R-:W-:Y:S01]  /*e100*/  BSSY.RECONVERGENT B0, `(.L_x_182) ;  /* 0x0000004000007945 */ /* 0x000fe20003800200 */
[----:B------:R-:W-:Y:S03]  /*e110*/  @P0 LOP3.LUT R88, R88, R101, RZ, 0x3c, !PT ;  /* 0x0000006558580212 */ /* 0x000fe600078e3cff */
[----:B------:R-:W-:Y:S05]  /*e120*/  @!P2 BRA `(.L_x_183) ;  /* 0x000000000004a947 */ /* 0x000fea0003800000 */
[----:B------:R-:W-:Y:S04]  /*e130*/  DEPBAR.LE SB0, 0x1 ;  /* 0x000080400000791a */ /* 0x000fe80000000000 */
.L_x_183:
[----:B------:R-:W-:Y:S05]  /*e140*/  BSYNC.RECONVERGENT B0 ;  /* 0x0000000000007941 */ /* 0x000fea0003800200 */
.L_x_182:
[----:B------:R-:W-:Y:S01]  /*e150*/  UISETP.NE.AND UP1, UPT, UR54, -0x4, UPT ;  /* 0xfffffffc3600788c */ /* 0x000fe2000bf25270 */
[----:B------:R-:W-:Y:S01]  /*e160*/  BAR.SYNC.DEFER_BLOCKING 0x1, 0x80 ;  /* 0x0042000000007b1d */ /* 0x000fe20000010000 */
[----:B------:R-:W-:Y:S01]  /*e170*/  UISETP.NE.AND UP0, UPT, UR55, 0x8, UPT ;  /* 0x000000083700788c */ /* 0x000fe2000bf05270 */
[----:B------:R-:W-:Y:S01]  /*e180*/  PLOP3.LUT P2, PT, PT, PT, PT, 0x8, 0x80 ;  /* 0x000000000080781c */ /* 0x000fe20003f4e170 */
[----:B------:R-:W-:Y:S01]  /*e190*/  UIADD3 UR54, UPT, UPT, UR54, 0x4, URZ ;  /* 0x0000000436367890 */ /* 0x000fe2000fffe0ff */
[----:B------:R-:W-:Y:S01]  /*e1a0*/  IMAD.MOV.U32 R15, RZ, RZ, R85 ;  /* 0x000000ffff0f7224 */ /* 0x000fe200078e0055 */
[----:B------:R-:W-:Y:S01]  /*e1b0*/  USEL UR6, URZ, 0x1, UP0 ;  /* 0x00000001ff067887 */ /* 0x000fe20008000000 */
[----:B------:R-:W-:Y:S01]  /*e1c0*/  PLOP3.LUT P0, PT, PT, PT, UP1, 0x80, 0x8 ;  /* 0x000000000008781c */ /* 0x000fe20003f0f018 */
[----:B------:R-:W-:Y:S01]  /*e1d0*/  USEL UR5, UR55, URZ, UP0 ;  /* 0x000000ff37057287 */ /* 0x000fe20008000000 */
[----:B------:R-:W-:Y:S02]  /*e1e0*/  IMAD.MOV.U32 R14, RZ, RZ, R84 ;  /* 0x000000ffff0e7224 */ /* 0x000fe400078e0054 */
[----:B------:R-:W-:Y:S01]  /*e1f0*/  @UP1 ULEA UR4, UR53, UR43, 0x3 ;  /* 0x0000002b35041291 */ /* 0x000fe2000f8e18ff */
[----:B------:R-:W-:Y:S01]  /*e200*/  LOP3.LUT R87, R87, UR6, RZ, 0x3c, !PT ;  /* 0x0000000657577c12 */ /* 0x000fe2000f8e3cff */
[----:B------:R-:W-:Y:S02]  /*e210*/  IMAD.MOV.U32 R17, RZ, RZ, R83 ;  /* 0x000000ffff117224 */ /* 0x000fe400078e0053 */
[----:B------:R-:W-:Y:S04]  /*e220*/  @UP1 UIADD3 UR4, UPT, UPT, UR4, 0x70, URZ ;  /* 0x0000007004041890 */ /* 0x000fe8000fffe0ff */
[----:B------:R-:W-:Y:S09]  /*e230*/  @UP1 UPRMT UR4, UR52, 0x654, UR4 ;  /* 0x0000065434041896 */ /* 0x000ff20008000004 */
[----:B------:R-:W-:Y:S01]  /*e240*/  @P0 SYNCS.ARRIVE.TRANS64.RED.A1T0 RZ, [UR4], RZ ;  /* 0x000000ffffff09a7 */ /* 0x000fe20008100404 */
[----:B------:R-:W-:Y:S01]  /*e250*/  @UP1 UIADD3 UR4, UPT, UPT, UR53, 0x1, URZ ;  /* 0x0000000135041890 */ /* 0x000fe2000fffe0ff */
[----:B------:R-:W-:Y:S03]  /*e260*/  ISETP.NE.AND P0, PT, R82, RZ, PT ;  /* 0x000000ff5200720c */ /* 0x000fe60003f05270 */
[----:B------:R-:W-:Y:S04]  /*e270*/  @UP1 UISETP.NE.AND UP0, UPT, UR4, 0x4, UPT ;  /* 0x000000040400188c */ /* 0x000fe8000bf05270 */
[----:B------:R-:W-:Y:S06]  /*e280*/  @UP1 USEL UR53, UR4, URZ, UP0 ;  /* 0x000000ff04351287 */ /* 0x000fec0008000000 */
[----:B------:R-:W-:Y:S06]  /*e290*/  @P0 BRA `(.L_x_184) ;  /* 0xffffffb400f40947 */ /* 0x000fec000383ffff */
[----:B------:R-:W-:Y:S01]  /*e2a0*/  ULEA UR4, UR53, UR43, 0x3 ;  /* 0x0000002b35047291 */ /* 0x000fe2000f8e18ff */
[----:B------:R-:W-:-:S04]  /*e2b0*/  DEPBAR.LE SB0, 0x0 ;  /* 0x000080000000791a */ /* 0x000fc80000000000 */
[----:B------:R-:W-:-:S04]  /*e2c0*/  UIADD3 UR4, UPT, UPT, UR4, 0x70, URZ ;  /* 0x0000007004047890 */ /* 0x000fc8000fffe0ff */
[----:B------:R-:W-:-:S09]  /*e2d0*/  UPRMT UR4, UR52, 0x654, UR4 ;  /* 0x0000065434047896 */ /* 0x000fd20008000004 */
[----:B------:R-:W-:Y:S01]  /*e2e0*/  SYNCS.ARRIVE.TRANS64.RED.A1T0 RZ, [UR4], RZ ;  /* 0x000000ffffff79a7 */ /* 0x000fe20008100404 */
[----:B------:R-:W-:Y:S05]  /*e2f0*/  EXIT ;  /* 0x000000000000794d */ /* 0x000fea0003800000 */
.L_x_128:
[----:B------:R-:W-:-:S08]  /*e300*/  NOP ;  /* 0x0000000000007918 */ /* 0x000fd00000000000 */
[----:B-12--5:R-:W-:-:S00]  /*e310*/  USETMAXREG.DEALLOC.CTAPOOL 0x88 ;  /* 0x00000088000079c8 */ /* 0x026fc000080e0500 */
[----:B------:R-:W-:Y:S05]  /*e320*/  EXIT ;  /* 0x000000000000794d */ /* 0x000fea0003800000 */
.L_x_290:
[----:B------:R-:W-:-:S08]  /*e330*/  NOP ;  /* 0x0000000000007918 */ /* 0x000fd00000000000 */
[----:B-12--5:R-:W1:-:S00]  /*e340*/  USETMAXREG.DEALLOC.CTAPOOL 0x88 ;  /* 0x00000088000079c8 */ /* 0x026e4000080e0500 */
[----:B-1----:R-:W1:Y:S01]  /*e350*/  SHFL.IDX PT, R80, R80, RZ, 0x1f ;  /* 0x00001fff50507589 */ /* 0x002e6200000e0000 */
[----:B------:R-:W2:Y:S05]  /*e360*/  LDCU UR18, c[0x0][0xc1c] ;  /* 0x00018380ff1277ac */ /* 0x000eaa0008000800 */
[----:B------:R-:W3:Y:S01]  /*e370*/  LDC.64 R8, c[0x0][0x900] ;  /* 0x00024000ff087b82 */ /* 0x000ee20000000a00 */
[----:B------:R-:W-:Y:S01]  /*e380*/  BSSY.RECONVERGENT B0, `(.L_x_185) ;  /* 0x000003f000007945 */ /* 0x000fe20003800200 */
[----:B------:R-:W-:Y:S01]  /*e390*/  ELECT P0, URZ, PT ;  /* 0x0000000000ff782f */ /* 0x000fe20003800000 */
[----:B------:R-:W-:Y:S02]  /*e3a0*/  UMOV UR4, 0x400 ;  /* 0x0000040000047882 */ /* 0x000fe40000000000 */
[----:B------:R-:W-:-:S03]  /*e3b0*/  ULEA UR4, UR5, UR4, 0x18 ;  /* 0x0000000405047291 */ /* 0x000fc6000f8ec0ff */
[----:B------:R-:W4:Y:S08]  /*e3c0*/  LDC.64 R10, c[0x0][0x908] ;  /* 0x00024200ff0a7b82 */ /* 0x000f300000000a00 */
[----:B------:R-:W3:Y:S01]  /*e3d0*/  LDC.64 R4, c[0x0][0x910] ;  /* 0x00024400ff047b82 */ /* 0x000ee20000000a00 */
[----:B--2---:R-:W-:Y:S01]  /*e3e0*/  UIADD3 UR18, UPT, UPT, UR26, UR18, URZ ;  /* 0x000000121a127290 */ /* 0x004fe2000fffe0ff */
[----:B-1----:R-:W-:-:S06]  /*e3f0*/  R2UR UR7, R80 ;  /* 0x00000000500772ca */ /* 0x002fcc00000e0000 */
[----:B------:R-:W1:Y:S08]  /*e400*/  LDC.64 R6, c[0x0][0x918] ;  /* 0x00024600ff067b82 */ /* 0x000e700000000a00 */
[----:B------:R-:W2:Y:S01]  /*e410*/  LDC.64 R64, c[0x0][0x920] ;  /* 0x00024800ff407b82 */ /* 0x000ea20000000a00 */
[----:B------:R-:W-:Y:S02]  /*e420*/  USHF.R.U32.HI UR6, URZ, 0x3, UR7 ;  /* 0x00000003ff067899 */ /* 0x000fe40008011607 */
[----:B------:R-:W-:-:S02]  /*e430*/  ULEA UR20, UR7, UR4, 0x9 ;  /* 0x0000000407147291 */ /* 0x000fc4000f8e48ff */
[----:B------:R-:W-:-:S06]  /*e440*/  ULOP3.LUT UR6, UR6, 0x1, URZ, 0xc0, !UPT ;  /* 0x0000000106067892 */ /* 0x000fcc000f8ec0ff */
[----:B------:R-:W-:Y:S01]  /*e450*/  IMAD.U32 R0, RZ, RZ, UR6 ;  /* 0x00000006ff007e24 */ /* 0x000fe2000f8e00ff */
[----:B------:R-:W-:Y:S06]  /*e460*/  @!P0 BRA `(.L_x_186) ;  /* 0x0000000000c08947 */ /* 0x000fec0003800000 */
[----:B------:R-:W5:Y:S08]  /*e470*/  LDC.64 R20, c[0x0][0x400] ;  /* 0x00010000ff147b82 */ /* 0x000f700000000a00 */
[----:B------:R-:W5:Y:S08]  /*e480*/  LDC.64 R22, c[0x0][0x408] ;  /* 0x00010200ff167b82 */ /* 0x000f700000000a00 */
[----:B------:R-:W4:Y:S08]  /*e490*/  LDC.64 R16, c[0x0][0x410] ;  /* 0x00010400ff107b82 */ /* 0x000f300000000a00 */
[----:B------:R-:W4:Y:S08]  /*e4a0*/  LDC.64 R18, c[0x0][0x418] ;  /* 0x00010600ff127b82 */ /* 0x000f300000000a00 */
[----:B------:R-:W3:Y:S01]  /*e4b0*/  LDC.64 R12, c[0x0][0x420] ;  /* 0x00010800ff0c7b82 */ /* 0x000ee20000000a00 */
[----:B-----5:R5:W-:Y:S07]  /*e4c0*/  STS.128 [UR20+-0x980], R20 ;  /* 0xfff68014ff007988 */ /* 0x020bee0008000c14 */
[----:B------:R-:W3:Y:S01]  /*e4d0*/  LDC.64 R14, c[0x0][0x428] ;  /* 0x00010a00ff0e7b82 */ /* 0x000ee20000000a00 */
[----:B----4-:R4:W-:Y:S07]  /*e4e0*/  STS.128 [UR20+-0x970], R16 ;  /* 0xfff69010ff007988 */ /* 0x0109ee0008000c14 */
[----:B------:R-:W1:Y:S08]  /*e4f0*/  LDC.64 R60, c[0x0][0x430] ;  /* 0x00010c00ff3c7b82 */ /* 0x000e700000000a00 */
[----:B------:R-:W1:Y:S01]  /*e500*/  LDC.64 R62, c[0x0][0x438] ;  /* 0x00010e00ff3e7b82 */ /* 0x000e620000000a00 */
[----:B---3--:R3:W-:Y:S07]  /*e510*/  STS.128 [UR20+-0x960], R12 ;  /* 0xfff6a00cff007988 */ /* 0x0087ee0008000c14 */
[----:B------:R-:W2:Y:S08]  /*e520*/  LDC.64 R56, c[0x0][0x440] ;  /* 0x00011000ff387b82 */ /* 0x000eb00000000a00 */
[----:B------:R-:W2:Y:S08]  /*e530*/  LDC.64 R58, c[0x0][0x448] ;  /* 0x00011200ff3a7b82 */ /* 0x000eb00000000a00 */
[----:B------:R-:W5:Y:S01]  /*e540*/  LDC.64 R52, c[0x0][0x450] ;  /* 0x00011400ff347b82 */ /* 0x000f620000000a00 */
[----:B-1----:R1:W-:Y:S07]  /*e550*/  STS.128 [UR20+-0x950], R60 ;  /* 0xfff6b03cff007988 */ /* 0x0023ee0008000c14 */
[----:B------:R-:W5:Y:S08]  /*e560*/  LDC.64 R54, c[0x0][0x458] ;  /* 0x00011600ff367b82 */ /* 0x000f700000000a00 */
[----:B------:R-:W4:Y:S01]  /*e570*/  LDC.64 R48, c[0x0][0x460] ;  /* 0x00011800ff307b82 */ /* 0x000f220000000a00 */
[----:B--2---:R1:W-:Y:S07]  /*e580*/  STS.128 [UR20+-0x940], R56 ;  /* 0xfff6c038ff007988 */ /* 0x0043ee0008000c14 */
[----:B------:R-:W4:Y:S08]  /*e590*/  LDC.64 R50, c[0x0][0x468] ;  /* 0x00011a00ff327b82 */ /* 0x000f300000000a00 */
[----:B------:R-:W2:Y:S01]  /*e5a0*/  LDC.64 R44, c[0x0][0x470] ;  /* 0x00011c00ff2c7b82 */ /* 0x000ea20000000a00 */
[----:B-----5:R1:W-:Y:S07]  /*e5b0*/  STS.128 [UR20+-0x930], R52 ;  /* 0xfff6d034ff007988 */ /* 0x0203ee0008000c14 */
[----:B------:R-:W2:Y:S08]  /*e5c0*/  LDC.64 R46, c[0x0][0x478] ;  /* 0x00011e00ff2e7b82 */ /* 0x000eb00000000a00 */
[----:B------:R-:W5:Y:S01]  /*e5d0*/  LDC.64 R40, c[0x0][0x500] ;  /* 0x00014000ff287b82 */ /* 0x000f620000000a00 */
[----:B----4-:R1:W-:Y:S07]  /*e5e0*/  STS.128 [UR20+-0x920], R48 ;  /* 0xfff6e030ff007988 */ /* 0x0103ee0008000c14 */
        /* <DEDUP_REMOVED lines=19> */
[----:B---3--:R-:W3:Y:S01]  /*e720*/  LDC.64 R12, c[0x0][0x570] ;  /* 0x00015c00ff0c7b82 */ /* 0x008ee20000000a00 */
[----:B--2---:R1:W-:Y:S07]  /*e730*/  STS.128 [UR20+-0x8b0], R20 ;  /* 0xfff75014ff007988 */ /* 0x0043ee0008000c14 */
[----:B------:R-:W3:Y:S01]  /*e740*/  LDC.64 R14, c[0x0][0x578] ;  /* 0x00015e00ff0e7b82 */ /* 0x000ee20000000a00 */
[----:B-----5:R1:W-:Y:S04]  /*e750*/  STS.128 [UR20+-0x8a0], R16 ;  /* 0xfff76010ff007988 */ /* 0x0203e80008000c14 */
[----:B---3--:R1:W-:Y:S02]  /*e760*/  STS.128 [UR20+-0x890], R12 ;  /* 0xfff7700cff007988 */ /* 0x0083e40008000c14 */
.L_x_186:
[----:B------:R-:W-:Y:S05]  /*e770*/  BSYNC.RECONVERGENT B0 ;  /* 0x0000000000007941 */ /* 0x000fea0003800200 */
.L_x_185:
[----:B-1----:R-:W1:Y:S01]  /*e780*/  LDC.64 R16, c[0x0][0x960] ;  /* 0x00025800ff107b82 */ /* 0x002e620000000a00 */
[----:B------:R-:W-:Y:S01]  /*e790*/  ELECT P1, URZ, PT ;  /* 0x0000000000ff782f */ /* 0x000fe20003820000 */
[----:B------:R-:W-:-:S06]  /*e7a0*/  NOP ;  /* 0x0000000000007918 */ /* 0x000fcc0000000000 */
[----:B------:R-:W1:Y:S01]  /*e7b0*/  LDC.64 R18, c[0x0][0x968] ;  /* 0x00025a00ff127b82 */ /* 0x000e620000000a00 */
[----:B------:R-:W-:Y:S01]  /*e7c0*/  ELECT P0, URZ, PT ;  /* 0x0000000000ff782f */ /* 0x000fe20003800000 */
[----:B------:R-:W-:Y:S02]  /*e7d0*/  ULOP3.LUT UR7, UR7, 0x7, URZ, 0xc0, !UPT ;  /* 0x0000000707077892 */ /* 0x000fe4000f8ec0ff */
[----:B------:R-:W-:Y:S02]  /*e7e0*/  UIMAD UR9, UR26, 0xe, URZ ;  /* 0x0000000e1a0978a4 */ /* 0x000fe4000f8e02ff */
[----:B---34-:R-:W-:Y:S01]  /*e7f0*/  @P1 STS.128 [UR20+-0xa80], R8 ;  /* 0xfff58008ff001988 */ /* 0x018fe20008000c14 */
[----:B------:R-:W-:Y:S01]  /*e800*/  UIMAD UR19, UR18, 0xe, URZ ;  /* 0x0000000e121378a4 */ /* 0x000fe2000f8e02ff */
[----:B------:R-:W3:Y:S01]  /*e810*/  LDC.64 R12, c[0x0][0x970] ;  /* 0x00025c00ff0c7b82 */ /* 0x000ee20000000a00 */
[----:B------:R-:W-:Y:S01]  /*e820*/  UIADD3 UR23, UPT, UPT, UR20, -0x980, URZ ;  /* 0xfffff68014177890 */ /* 0x000fe2000fffe0ff */
[----:B------:R-:W-:Y:S01]  /*e830*/  @P1 STS.128 [UR20+-0xa70], R4 ;  /* 0xfff59004ff001988 */ /* 0x000fe20008000c14 */
[----:B------:R-:W-:-:S02]  /*e840*/  UIADD3 UR22, UPT, UPT, UR20, -0x900, URZ ;  /* 0xfffff70014167890 */ /* 0x000fc4000fffe0ff */
[----:B------:R-:W-:Y:S02]  /*e850*/  UIADD3 UR21, UPT, UPT, UR20, -0xa80, URZ ;  /* 0xfffff58014157890 */ /* 0x000fe4000fffe0ff */
[----:B------:R-:W-:Y:S01]  /*e860*/  UIMAD UR26, UR26, 0xf, URZ ;  /* 0x0000000f1a1a78a4 */ /* 0x000fe2000f8e02ff */
[----:B------:R-:W3:Y:S01]  /*e870*/  LDC.64 R14, c[0x0][0x978] ;  /* 0x00025e00ff0e7b82 */ /* 0x000ee20000000a00 */
[----:B------:R-:W4:Y:S01]  /*e880*/  LDCU.64 UR10, c[0x0][0xb18] ;  /* 0x00016300ff0a77ac */ /* 0x000f220008000a00 */
[----:B------:R-:W1:Y:S06]  /*e890*/  LDCU.64 UR12, c[0x0][0xb20] ;  /* 0x00016400ff0c77ac */ /* 0x000e6c0008000a00 */
[----:B------:R-:W2:Y:S01]  /*e8a0*/  LDC.64 R66, c[0x0][0x928] ;  /* 0x00024a00ff427b82 */ /* 0x000ea20000000a00 */
[----:B-1----:R1:W-:Y:S01]  /*e8b0*/  @P1 STS.128 [UR20+-0xa20], R16 ;  /* 0xfff5e010ff001988 */ /* 0x0023e20008000c14 */
[----:B------:R-:W1:Y:S01]  /*e8c0*/  LDCU.64 UR16, c[0x0][0x820] ;  /* 0x00010400ff1077ac */ /* 0x000e620008000a00 */
[----:B------:R-:W1:Y:S05]  /*e8d0*/  LDCU.64 UR14, c[0x0][0xb00] ;  /* 0x00016000ff0e77ac */ /* 0x000e6a0008000a00 */
[----:B------:R-:W5:Y:S01]  /*e8e0*/  LDC.64 R28, c[0x0][0x930] ;  /* 0x00024c00ff1c7b82 */ /* 0x000f620000000a00 */
[----:B------:R-:W-:Y:S01]  /*e8f0*/  UIMAD UR18, UR18, 0xf, URZ ;  /* 0x0000000f121278a4 */ /* 0x000fe2000f8e02ff */
[----:B------:R-:W-:-:S06]  /*e900*/  UMOV UR8, UR7 ;  /* 0x0000000700087c82 */ /* 0x000fcc0008000000 */
[----:B------:R-:W5:Y:S01]  /*e910*/  LDC.64 R30, c[0x0][0x938] ;  /* 0x00024e00ff1e7b82 */ /* 0x000f620000000a00 */
[----:B---3--:R3:W-:Y:S07]  /*e920*/  @P1 STS.128 [UR20+-0xa10], R12 ;  /* 0xfff5f00cff001988 */ /* 0x0087ee0008000c14 */
[----:B------:R-:W4:Y:S01]  /*e930*/  LDC.64 R24, c[0x0][0x940] ;  /* 0x00025000ff187b82 */ /* 0x000f220000000a00 */
[----:B--2---:R2:W-:Y:S01]  /*e940*/  @P1 STS.128 [UR20+-0xa60], R64 ;  /* 0xfff5a040ff001988 */ /* 0x0045e20008000c14 */
[----:B-1----:R-:W-:-:S06]  /*e950*/  LOP3.LUT R17, R0, 0x1, RZ, 0x3c, !PT ;  /* 0x0000000100117812 */ /* 0x002fcc00078e3cff */
[----:B------:R-:W4:Y:S08]  /*e960*/  LDC.64 R26, c[0x0][0x948] ;  /* 0x00025200ff1a7b82 */ /* 0x000f300000000a00 */
[----:B------:R-:W1:Y:S01]  /*e970*/  LDC.64 R20, c[0x0][0x950] ;  /* 0x00025400ff147b82 */ /* 0x000e620000000a00 */
[----:B-----5:R2:W-:Y:S07]  /*e980*/  @P1 STS.128 [UR20+-0xa50], R28 ;  /* 0xfff5b01cff001988 */ /* 0x0205ee0008000c14 */
[----:B------:R-:W1:Y:S08]  /*e990*/  LDC.64 R22, c[0x0][0x958] ;  /* 0x00025600ff167b82 */ /* 0x000e700000000a00 */
[----:B------:R-:W5:Y:S01]  /*e9a0*/  LDC.64 R52, c[0x0][0xa00] ;  /* 0x00028000ff347b82 */ /* 0x000f620000000a00 */
[----:B----4-:R2:W-:Y:S07]  /*e9b0*/  @P1 STS.128 [UR20+-0xa40], R24 ;  /* 0xfff5c018ff001988 */ /* 0x0105ee0008000c14 */
[----:B------:R-:W5:Y:S08]  /*e9c0*/  LDC.64 R54, c[0x0][0xa08] ;  /* 0x00028200ff367b82 */ /* 0x000f700000000a00 */
[----:B------:R-:W4:Y:S01]  /*e9d0*/  LDC.64 R48, c[0x0][0xa10] ;  /* 0x00028400ff307b82 */ /* 0x000f220000000a00 */
[----:B-1----:R2:W-:Y:S01]  /*e9e0*/  @P1 STS.128 [UR20+-0xa30], R20 ;  /* 0xfff5d014ff001988 */ /* 0x0025e20008000c14 */
[----:B------:R-:W-:-:S06]  /*e9f0*/  NOP ;  /* 0x0000000000007918 */ /* 0x000fcc0000000000 */
        /* <DEDUP_REMOVED lines=8> */
[----:B-1----:R2:W-:Y:S07]  /*ea80*/  @P0 STS.128 [UR20+-0x9e0], R44 ;  /* 0xfff6202cff000988 */ /* 0x0025ee0008000c14 */
        /* <DEDUP_REMOVED lines=12> */
[----:B---3--:R-:W3:Y:S08]  /*eb50*/  LDC.64 R12, c[0x0][0xb08] ;  /* 0x0002c200ff0c7b82 */ /* 0x008ef00000000a00 */
[----:B------:R-:W1:Y:S01]  /*eb60*/  LDC.64 R2, c[0x0][0xb10] ;  /* 0x0002c400ff027b82 */ /* 0x000e620000000a00 */
[----:B----4-:R2:W-:Y:S01]  /*eb70*/  @P0 STS.128 [UR20+-0x990], R4 ;  /* 0xfff67004ff000988 */ /* 0x0105e20008000c14 */
[----:B------:R-:W-:Y:S01]  /*eb80*/  UIADD3 UR20, UPT, UPT, UR20, -0xa00, URZ ;  /* 0xfffff60014147890 */ /* 0x000fe2000fffe0ff */
[----:B------:R-:W-:-:S06]  /*eb90*/  NOP ;  /* 0x0000000000007918 */ /* 0x000fcc0000000000 */
.L_x_200:
[----:B------:R-:W-:Y:S09]  /*eba0*/  UISETP.NE.AND UP0, UPT, UR37, 0x1, UPT ;  /* 0x000000012500788c */ /* 0x000ff2000bf05270 */
[----:B----4-:R-:W-:Y:S05]  /*ebb0*/  BRA.U UP0, `(.L_x_187) ;  /* 0x0000000100047547 */ /* 0x010fea000b800000 */
[----:B------:R-:W-:Y:S05]  /*ebc0*/  BPT.TRAP 0x1 ;  /* 0x000000040000795c */ /* 0x000fea0000300000 */
.L_x_187:
[----:B------:R-:W-:Y:S01]  /*ebd0*/  ULEA UR24, UR7, UR4, 0x3 ;  /* 0x0000000407187291 */ /* 0x000fe2000f8e18ff */
[----:B--2---:R-:W-:Y:S08]  /*ebe0*/  SHF.L.U32 R5, R17, 0x1f, RZ ;  /* 0x0000001f11057819 */ /* 0x004ff000000006ff */
[----:B------:R-:W2:Y:S02]  /*ebf0*/  SYNCS.PHASECHK.TRANS64.TRYWAIT P0, [UR24+0xa0], R5 ;  /* 0x0000a005ff0075a7 */ /* 0x000ea40008001118 */
[----:B--2---:R-:W-:Y:S05]  /*ec00*/  @!P0 BRA `(.L_x_188) ;  /* 0x0000002c00548947 */ /* 0x004fea0003800000 */
.L_x_264:
[----:B------:R-:W-:Y:S09]  /*ec10*/  UIMAD UR6, UR7, 0x14, UR36 ;  /* 0x00000014070678a4 */ /* 0x000ff2000f8e0224 */
[----:B------:R-:W4:Y:S04]  /*ec20*/  LDS R10, [UR6+0x10] ;  /* 0x00001006ff0a7984 */ /* 0x000f280008000800 */
        /* <DEDUP_REMOVED lines=10> */
[----:B----4-:R-:W-:Y:S01]  /*ecd0*/  PRMT R21, R10, 0x7632, R21 ;  /* 0x000076320a157816 */ /* 0x010fe20000000015 */
[----:B------:R-:W-:Y:S06]  /*ece0*/  BRA.U UP0, `(.L_x_189) ;  /* 0x0000000100047547 */ /* 0x000fec000b800000 */
[----:B------:R-:W-:Y:S05]  /*ecf0*/  BPT.TRAP 0x1 ;  /* 0x000000040000795c */ /* 0x000fea0000300000 */
.L_x_189:
[----:B------:R-:W-:Y:S02]  /*ed00*/  UIADD3 UR6, UPT, UPT, UR24, 0xe0, URZ ;  /* 0x000000e018067890 */ /* 0x000fe4000fffe0ff */
[----:B------:R-:W-:Y:S02]  /*ed10*/  UISETP.NE.AND UP0, UPT, UR37, 0x8, UPT ;  /* 0x000000082500788c */ /* 0x000fe4000bf05270 */
[----:B------:R-:W-:Y:S09]  /*ed20*/  UPRMT UR6, UR5, 0x654, UR6 ;  /* 0x0000065405067896 */ /* 0x000ff20008000006 */
[----:B-1----:R-:W-:Y:S01]  /*ed30*/  SYNCS.ARRIVE.TRANS64.RED.A1T0 RZ, [UR6], RZ ;  /* 0x000000ffffff79a7 */ /* 0x002fe20008100406 */
[----:B------:R-:W-:Y:S05]  /*ed40*/  BRA.U !UP0, `(.L_x_190) ;  /* 0x0000000108047547 */ /* 0x000fea000b800000 */
[----:B------:R-:W-:Y:S05]  /*ed50*/  BPT.TRAP 0x1 ;  /* 0x000000040000795c */ /* 0x000fea0000300000 */
.L_x_190:
[----:B------:R-:W-:Y:S01]  /*ed60*/  ULEA UR24, UR8, UR4, 0x3 ;  /* 0x0000000408187291 */ /* 0x000fe2000f8e18ff */
[----:B--2---:R-:W-:Y:S02]  /*ed70*/  SHF.L.U32 R5, R0, 0x1f, RZ ;  /* 0x0000001f00057819 */ /* 0x004fe400000006ff */
[----:B------:R-:W-:Y:S04]  /*ed80*/  PRMT R4, R10, 0x9910, RZ ;  /* 0x000099100a047816 */ /* 0x000fe800000000ff */
[----:B------:R-:W-:Y:S02]  /*ed90*/  ISETP.NE.AND P0, PT, R4, RZ, PT ;  /* 0x000000ff0400720c */ /* 0x000fe40003f05270 */
[----:B------:R-:W1:Y:S02]  /*eda0*/  SYNCS.PHASECHK.TRANS64.TRYWAIT P1, [UR24+0x1c0], R5 ;  /* 0x0001c005ff0075a7 */ /* 0x000e640008021118 */
[----:B------:R-:W-:Y:S01]  /*edb0*/  ISETP.EQ.OR P0, PT, R11, RZ, !P0 ;  /* 0x000000ff0b00720c */ /* 0x000fe20004702670 */
[----:B------:R-:W-:Y:S01]  /*edc0*/  @!UPT UIADD3 URZ, UPT, UPT, URZ, URZ, URZ ;  /* 0x000000fffffff290 */ /* 0x000fe2000fffe0ff */
[----:B-1----:R-:W-:Y:S11]  /*edd0*/  @!P1 BRA `(.L_x_191) ;  /* 0x0000002800f89947 */ /* 0x002ff60003800000 */
.L_x_266:
[----:B------:R-:W-:Y:S05]  /*ede0*/  @P0 BRA `(.L_x_192) ;  /* 0x0000000c00e40947 */ /* 0x000fea0003800000 */
[----:B------:R-:W-:Y:S01]  /*edf0*/  ELECT P0, URZ, PT ;  /* 0x0000000000ff782f */ /* 0x000fe20003800000 */
[----:B------:R-:W2:Y:S01]  /*ee00*/  LDC.64 R8, c[0x0][0x838] ;  /* 0x00020e00ff087b82 */ /* 0x000ea20000000a00 */
[----:B------:R-:W-:Y:S07]  /*ee10*/  BSSY.RECONVERGENT B0, `(.L_x_193) ;  /* 0x00000a1000007945 */ /* 0x000fee0003800200 */
[----:B-1----:R-:W1:Y:S08]  /*ee20*/  LDC.64 R4, c[0x0][0x830] ;  /* 0x00020c00ff047b82 */ /* 0x002e700000000a00 */
[----:B------:R-:W4:Y:S08]  /*ee30*/  @P0 LDC.64 R32, c[0x0][0x828] ;  /* 0x00020a00ff200b82 */ /* 0x000f300000000a00 */
[----:B------:R-:W5:Y:S08]  /*ee40*/  @P0 LDC.64 R28, c[0x0][0x390] ;  /* 0x0000e400ff1c0b82 */ /* 0x000f700000000a00 */
[----:B------:R-:W3:Y:S02]  /*ee50*/  @P0 LDC.64 R6, c[0x0][0x840] ;  /* 0x00021000ff060b82 */ /* 0x000ee40000000a00 */
[C---:B---3--:R-:W-:Y:S04]  /*ee60*/  @P0 IMAD.WIDE R6, R14.reuse, 0x8, R6 ;  /* 0x000000080e060825 */ /* 0x048fe800078e0206 */
[C---:B----4-:R-:W-:Y:S01]  /*ee70*/  @P0 IMAD.WIDE R32, R14.reuse, 0x8, R32 ;  /* 0x000000080e200825 */ /* 0x050fe200078e0220 */
[----:B------:R3:W4:Y:S03]  /*ee80*/  @P0 LDG.E.64 R26, desc[UR50][R6.64] ;  /* 0x00000032061a0981 */ /* 0x000726000c1e1b00 */
[C---:B--2---:R-:W-:Y:S02]  /*ee90*/  @P0 IMAD.WIDE R8, R14.reuse, 0x8, R8 ;  /* 0x000000080e080825 */ /* 0x044fe400078e0208 */
[----:B------:R-:W2:Y:S02]  /*eea0*/  @P0 LDG.E.64 R32, desc[UR50][R32.64] ;  /* 0x0000003220200981 */ /* 0x000ea4000c1e1b00 */
[C---:B-1----:R-:W-:Y:S02]  /*eeb0*/  @P0 IMAD.WIDE R4, R14.reuse, 0x8, R4 ;  /* 0x000000080e040825 */ /* 0x042fe400078e0204 */
[----:B------:R-:W3:Y:S02]  /*eec0*/  @P0 LDG.E.64 R8, desc[UR50][R8.64] ;  /* 0x0000003208080981 */ /* 0x000ee4000c1e1b00 */
[----:B-----5:R-:W-:Y:S02]  /*eed0*/  @P0 IMAD.WIDE R28, R14, 0xc, R28 ;  /* 0x0000000c0e1c0825 */ /* 0x020fe400078e021c */
[----:B------:R-:W5:Y:S04]  /*eee0*/  @P0 LDG.E.64 R24, desc[UR50][R4.64] ;  /* 0x0000003204180981 */ /* 0x000f68000c1e1b00 */
[----:B------:R1:W4:Y:S04]  /*eef0*/  @P0 LDG.E R20, desc[UR50][R28.64+0x4] ;  /* 0x000004321c140981 */ /* 0x000328000c1e1900 */
[----:B------:R-:W4:Y:S04]  /*ef00*/  @P0 LDG.E R5, desc[UR50][R28.64] ;  /* 0x000000321c050981 */ /* 0x000f28000c1e1900 */
[----:B------:R-:W4:Y:S04]  /*ef10*/  @P0 LDG.E R4, desc[UR50][R28.64+0x8] ;  /* 0x000008321c040981 */ /* 0x000f28000c1e1900 */
[----:B--2---:R-:W-:Y:S04]  /*ef20*/  @P0 STS.64 [UR23], R32 ;  /* 0x00000020ff000988 */ /* 0x004fe80008000a17 */
[----:B---3--:R-:W-:Y:S04]  /*ef30*/  @P0 STS.64 [UR22], R8 ;  /* 0x00000008ff000988 */ /* 0x008fe80008000a16 */
[----:B------:R-:W2:Y:S01]  /*ef40*/  @P0 LDS R7, [UR23+0x1c] ;  /* 0x00001c17ff070984 */ /* 0x000ea20008000800 */
[C---:B-----5:R-:W-:Y:S01]  /*ef50*/  @P0 SHF.L.U64.HI R23, R24.reuse, 0x1, R25 ;  /* 0x0000000118170819 */ /* 0x060fe20000010219 */
[----:B------:R-:W-:Y:S02]  /*ef60*/  @P0 IMAD.SHL.U32 R24, R24, 0x2, RZ ;  /* 0x0000000218180824 */ /* 0x000fe400078e00ff */
[----:B------:R-:W-:Y:S01]  /*ef70*/  @P0 STS [UR23+0x30], RZ ;  /* 0x000030ffff000988 */ /* 0x000fe20008000817 */
[----:B------:R-:W-:Y:S02]  /*ef80*/  @P0 LOP3.LUT R23, R23, 0x1fffffff, RZ, 0xc0, !PT ;  /* 0x1fffffff17170812 */ /* 0x000fe400078ec0ff */
[----:B------:R-:W-:Y:S02]  /*ef90*/  @P0 LOP3.LUT R24, R24, 0xfffffffe, RZ, 0xc0, !PT ;  /* 0xfffffffe18180812 */ /* 0x000fe400078ec0ff */
[--C-:B------:R-:W-:Y:S02]  /*efa0*/  @P0 SHF.R.U32.HI R6, RZ, 0x4, R23.reuse ;  /* 0x00000004ff060819 */ /* 0x100fe40000011617 */
[----:B------:R-:W-:Y:S05]  /*efb0*/  @P0 SHF.R.U64 R23, R24, 0x4, R23 ;  /* 0x0000000418170819 */ /* 0x000fea0000001217 */
[----:B------:R3:W-:Y:S01]  /*efc0*/  @P0 STS [UR23+0xc], R23 ;  /* 0x00000c17ff000988 */ /* 0x0007e20008000817 */
[----:B----4-:R-:W-:Y:S02]  /*efd0*/  @P0 VIADD R5, R5, 0xffffffff ;  /* 0xffffffff05050836 */ /* 0x010fe40000000000 */
[----:B------:R-:W-:Y:S01]  /*efe0*/  @P0 VIADD R4, R4, 0xffffffff ;  /* 0xffffffff04040836 */ /* 0x000fe20000000000 */
[----:B---3--:R-:W-:Y:S02]  /*eff0*/  PRMT R23, R10, 0x7732, RZ ;  /* 0x000077320a177816 */ /* 0x008fe400000000ff */
[----:B--2---:R-:W-:Y:S01]  /*f000*/  @P0 LOP3.LUT R25, R7, 0xf, R6, 0xb8, !PT ;  /* 0x0000000f07190812 */ /* 0x004fe200078eb806 */
[----:B------:R-:W-:Y:S04]  /*f010*/  IMAD.U32 R7, RZ, RZ, UR23 ;  /* 0x00000017ff077e24 */ /* 0x000fe8000f8e00ff */
[----:B------:R-:W-:Y:S01]  /*f020*/  @P0 STS [UR23+0x1c], R25 ;  /* 0x00001c19ff000988 */ /* 0x000fe20008000817 */
[----:B------:R-:W-:Y:S03]  /*f030*/  @P0 SHF.R.U64 R8, R7, 0x4, RZ ;  /* 0x0000000407080819 */ /* 0x000fe600000012ff */
[----:B------:R-:W2:Y:S04]  /*f040*/  @P0 LDS R6, [UR23+0x1c] ;  /* 0x00001c17ff060984 */ /* 0x000ea80008000800 */
[----:B------:R-:W-:Y:S04]  /*f050*/  @P0 STS [UR23+0x10], R8 ;  /* 0x00001008ff000988 */ /* 0x000fe80008000817 */
[----:B------:R-:W-:Y:S01]  /*f060*/  @P0 STS [UR23+0x14], R8 ;  /* 0x00001408ff000988 */ /* 0x000fe20008000817 */
[----:B--2---:R-:W-:Y:S05]  /*f070*/  @P0 LOP3.LUT R30, R6, 0xf0, RZ, 0xb8, !PT ;  /* 0x000000f0061e0812 */ /* 0x004fea00078eb8ff */
[----:B------:R-:W-:Y:S04]  /*f080*/  @P0 STS [UR23+0x1c], R30 ;  /* 0x00001c1eff000988 */ /* 0x000fe80008000817 */
[----:B------:R-:W2:Y:S02]  /*f090*/  @P0 LDS R6, [UR23+0x1c] ;  /* 0x00001c17ff060984 */ /* 0x000ea40008000800 */
[----:B--2---:R-:W-:Y:S02]  /*f0a0*/  @P0 LOP3.LUT R9, R6, 0xf00, RZ, 0xb8, !PT ;  /* 0x00000f0006090812 */ /* 0x004fe400078eb8ff */
[----:B------:R-:W-:Y:S03]  /*f0b0*/  CS2R R6, SRZ ;  /* 0x0000000000067805 */ /* 0x000fe6000001ff00 */
[----:B------:R-:W-:Y:S04]  /*f0c0*/  @P0 STS.64 [UR23+0x18], R8 ;  /* 0x00001808ff000988 */ /* 0x000fe80008000a17 */
[----:B------:R-:W2:Y:S04]  /*f0d0*/  @P0 LDS R22, [UR23+0x1c] ;  /* 0x00001c17ff160984 */ /* 0x000ea80008000800 */
[----:B------:R3:W-:Y:S02]  /*f0e0*/  @P0 STS.128 [UR23+0x20], R4 ;  /* 0x00002004ff000988 */ /* 0x0007e40008000c17 */
[----:B---3--:R-:W-:Y:S05]  /*f0f0*/  IMAD.U32 R6, RZ, RZ, UR22 ;  /* 0x00000016ff067e24 */ /* 0x008fea000f8e00ff */
[----:B------:R-:W-:Y:S01]  /*f100*/  @P0 SHF.R.U64 R8, R6, 0x4, RZ ;  /* 0x0000000406080819 */ /* 0x000fe200000012ff */
[----:B------:R-:W-:Y:S01]  /*f110*/  IMAD.MOV.U32 R6, RZ, RZ, RZ ;  /* 0x000000ffff067224 */ /* 0x000fe200078e00ff */
[----:B--2---:R-:W-:Y:S02]  /*f120*/  @P0 LOP3.LUT R24, R22, 0xf000, RZ, 0xb8, !PT ;  /* 0x0000f00016180812 */ /* 0x004fe400078eb8ff */
[C---:B------:R-:W-:Y:S01]  /*f130*/  @P0 SHF.L.U64.HI R22, R26.reuse, 0x1, R27 ;  /* 0x000000011a160819 */ /* 0x040fe2000001021b */
[----:B------:R-:W-:Y:S02]  /*f140*/  @P0 IMAD.SHL.U32 R26, R26, 0x2, RZ ;  /* 0x000000021a1a0824 */ /* 0x000fe400078e00ff */
[----:B------:R2:W-:Y:S01]  /*f150*/  @P0 STS [UR23+0x1c], R24 ;  /* 0x00001c18ff000988 */ /* 0x0005e20008000817 */
[----:B------:R-:W-:Y:S03]  /*f160*/  @P0 LOP3.LUT R22, R22, 0x1fffffff, RZ, 0xc0, !PT ;  /* 0x1fffffff16160812 */ /* 0x000fe600078ec0ff */
[----:B-1----:R-:W1:Y:S01]  /*f170*/  @P0 LDS R28, [UR22+0x1c] ;  /* 0x00001c16ff1c0984 */ /* 0x002e620008000800 */
[--C-:B------:R-:W-:Y:S03]  /*f180*/  @P0 SHF.R.U32.HI R25, RZ, 0x4, R22.reuse ;  /* 0x00000004ff190819 */ /* 0x100fe60000011616 */
[----:B------:R-:W-:Y:S04]  /*f190*/  @P0 STS [UR22+0x10], R8 ;  /* 0x00001008ff000988 */ /* 0x000fe80008000816 */
[----:B------:R-:W-:Y:S04]  /*f1a0*/  @P0 STS [UR22+0x14], R8 ;  /* 0x00001408ff000988 */ /* 0x000fe80008000816 */
[----:B------:R-:W-:Y:S01]  /*f1b0*/  @P0 STS [UR22+0x30], RZ ;  /* 0x000030ffff000988 */ /* 0x000fe20008000816 */
[----:B--2---:R-:W2:Y:S01]  /*f1c0*/  S2R R24, SR_LANEID ;  /* 0x0000000000187919 */ /* 0x004ea20000000000 */
[----:B-1----:R-:W-:Y:S05]  /*f1d0*/  @P0 LOP3.LUT R29, R28, 0xf, R25, 0xb8, !PT ;  /* 0x0000000f1c1d0812 */ /* 0x002fea00078eb819 */
[----:B------:R-:W-:Y:S04]  /*f1e0*/  @P0 STS [UR22+0x1c], R29 ;  /* 0x00001c1dff000988 */ /* 0x000fe80008000816 */
[----:B------:R-:W1:Y:S02]  /*f1f0*/  @P0 LDS R25, [UR22+0x1c] ;  /* 0x00001c16ff190984 */ /* 0x000e640008000800 */
[----:B-1----:R-:W-:Y:S05]  /*f200*/  @P0 LOP3.LUT R27, R25, 0xf0, RZ, 0xb8, !PT ;  /* 0x000000f0191b0812 */ /* 0x002fea00078eb8ff */
[----:B------:R-:W-:Y:S04]  /*f210*/  @P0 STS [UR22+0x1c], R27 ;  /* 0x00001c1bff000988 */ /* 0x000fe80008000816 */
[----:B------:R-:W1:Y:S02]  /*f220*/  @P0 LDS R5, [UR22+0x1c] ;  /* 0x00001c16ff050984 */ /* 0x000e640008000800 */
[----:B-1----:R-:W-:Y:S01]  /*f230*/  @P0 LOP3.LUT R9, R5, 0xf00, RZ, 0xb8, !PT ;  /* 0x00000f0005090812 */ /* 0x002fe200078eb8ff */
[----:B------:R-:W-:Y:S01]  /*f240*/  IMAD R5, R23, 0x8889, RZ ;  /* 0x0000888917057824 */ /* 0x000fe200078e02ff */
[----:B------:R-:W-:Y:S03]  /*f250*/  SHF.R.U32.HI R23, RZ, 0x1, R23 ;  /* 0x00000001ff177819 */ /* 0x000fe60000011617 */
[----:B------:R1:W-:Y:S01]  /*f260*/  @P0 STS.64 [UR22+0x18], R8 ;  /* 0x00001808ff000988 */ /* 0x0003e20008000a16 */
[----:B------:R-:W-:Y:S01]  /*f270*/  SHF.R.U32.HI R27, RZ, 0x13, R5 ;  /* 0x00000013ff1b7819 */ /* 0x000fe20000011605 */
[----:B------:R-:W-:Y:S02]  /*f280*/  @P0 VIADD R5, R20, 0xffffffff ;  /* 0xffffffff14050836 */ /* 0x000fe40000000000 */
[----:B------:R-:W3:Y:S01]  /*f290*/  @P0 LDS R25, [UR22+0x1c] ;  /* 0x00001c16ff190984 */ /* 0x000ee20008000800 */
[----:B------:R-:W-:Y:S01]  /*f2a0*/  PRMT R27, R27, 0x9910, RZ ;  /* 0x000099101b1b7816 */ /* 0x000fe200000000ff */
[----:B--2---:R-:W-:Y:S02]  /*f2b0*/  IMAD.SHL.U32 R20, R24, 0x4, RZ ;  /* 0x0000000418147824 */ /* 0x004fe400078e00ff */
[----:B------:R2:W-:Y:S02]  /*f2c0*/  @P0 STS.128 [UR22+0x20], R4 ;  /* 0x00002004ff000988 */ /* 0x0005e40008000c16 */
[----:B------:R-:W-:Y:S04]  /*f2d0*/  IMAD R27, R27, 0xf, RZ ;  /* 0x0000000f1b1b7824 */ /* 0x000fe800078e02ff */
[----:B------:R-:W-:Y:S01]  /*f2e0*/  IMAD.MOV R27, RZ, RZ, -R27 ;  /* 0x000000ffff1b7224 */ /* 0x000fe200078e0a1b */
[----:B-1----:R-:W-:Y:S04]  /*f2f0*/  @P0 LOP3.LUT R9, R26, 0xfffffffe, RZ, 0xc0, !PT ;  /* 0xfffffffe1a090812 */ /* 0x002fe800078ec0ff */
[----:B------:R-:W-:Y:S02]  /*f300*/  PRMT R26, R27, 0x7710, RZ ;  /* 0x000077101b1a7816 */ /* 0x000fe400000000ff */
[----:B------:R-:W-:Y:S03]  /*f310*/  @P0 SHF.R.U64 R22, R9, 0x4, R22 ;  /* 0x0000000409160819 */ /* 0x000fe60000001216 */
[----:B------:R-:W-:Y:S02]  /*f320*/  IMAD.IADD R26, R21, 0x1, R26 ;  /* 0x00000001151a7824 */ /* 0x000fe400078e021a */
[----:B------:R1:W-:Y:S03]  /*f330*/  @P0 STS [UR22+0xc], R22 ;  /* 0x00000c16ff000988 */ /* 0x0003e60008000816 */
[----:B------:R-:W-:Y:S02]  /*f340*/  R2UR UR6, R26 ;  /* 0x000000001a0672ca */ /* 0x000fe400000e0000 */
[----:B--2---:R-:W-:Y:S02]  /*f350*/  LOP3.LUT R4, R23, 0xffff, RZ, 0xc0, !PT ;  /* 0x0000ffff17047812 */ /* 0x004fe400078ec0ff */
[----:B---3--:R-:W-:Y:S03]  /*f360*/  @P0 LOP3.LUT R25, R25, 0xf000, RZ, 0xb8, !PT ;  /* 0x0000f00019190812 */ /* 0x008fe600078eb8ff */
[----:B------:R-:W-:Y:S02]  /*f370*/  IMAD R4, R4, 0x4925, RZ ;  /* 0x0000492504047824 */ /* 0x000fe400078e02ff */
[----:B------:R-:W-:Y:S04]  /*f380*/  @P0 STS [UR22+0x1c], R25 ;  /* 0x00001c19ff000988 */ /* 0x000fe80008000816 */
[----:B------:R-:W-:Y:S01]  /*f390*/  ULOP3.LUT UR6, UR6, 0xffff, URZ, 0xc0, !UPT ;  /* 0x0000ffff06067892 */ /* 0x000fe2000f8ec0ff */
[----:B------:R-:W-:Y:S03]  /*f3a0*/  NOP ;  /* 0x0000000000007918 */ /* 0x000fe60000000000 */
[----:B------:R-:W-:Y:S01]  /*f3b0*/  UIADD3 UR25, UP1, UPT, UR26, UR6, URZ ;  /* 0x000000061a197290 */ /* 0x000fe2000ff3e0ff */
[----:B------:R-:W2:Y:S01]  /*f3c0*/  LDS R6, [R20+UR23] ;  /* 0x0000001714067984 */ /* 0x000ea20008000800 */
[----:B------:R-:W-:Y:S01]  /*f3d0*/  UIADD3 UR6, UP0, UPT, UR18, UR6, URZ ;  /* 0x0000000612067290 */ /* 0x000fe2000ff1e0ff */
[----:B------:R-:W-:Y:S01]  /*f3e0*/  SHF.R.U32.HI R4, RZ, 0x11, R4 ;  /* 0x00000011ff047819 */ /* 0x000fe20000011604 */
[----:B------:R-:W-:Y:S01]  /*f3f0*/  UIADD3.X UR31, UPT, UPT, URZ, URZ, URZ, UP1, !UPT ;  /* 0x000000ffff1f7290 */ /* 0x000fe20008ffe4ff */
[----:B------:R-:W3:Y:S01]  /*f400*/  LDS R5, [R20+UR23+0x80] ;  /* 0x0000801714057984 */ /* 0x000ee20008000800 */
[----:B------:R-:W-:Y:S01]  /*f410*/  ULEA UR32, UP1, UR25, UR16, 0x7 ;  /* 0x0000001019207291 */ /* 0x000fe2000f8238ff */
[----:B------:R-:W-:Y:S01]  /*f420*/  PRMT R4, R4, 0x9910, RZ ;  /* 0x0000991004047816 */ /* 0x000fe200000000ff */
[----:B------:R-:W-:Y:S02]  /*f430*/  UIADD3.X UR29, UPT, UPT, URZ, URZ, URZ, UP0, !UPT ;  /* 0x000000ffff1d7290 */ /* 0x000fe400087fe4ff */
[----:B------:R-:W-:Y:S02]  /*f440*/  ULEA UR30, UP0, UR6, UR16, 0x7 ;  /* 0x00000010061e7291 */ /* 0x000fe4000f8038ff */
[----:B------:R-:W-:Y:S01]  /*f450*/  IMAD R4, R4, 0xe, RZ ;  /* 0x0000000e04047824 */ /* 0x000fe200078e02ff */
[----:B------:R-:W-:Y:S01]  /*f460*/  ULEA.HI.X UR31, UR25, UR17, UR31, 0x7, UP1 ;  /* 0x00000011191f7291 */ /* 0x000fe200088f3c1f */
[C---:B-1----:R-:W-:Y:S01]  /*f470*/  IADD3 R22, P1, PT, R20.reuse, UR32, RZ ;  /* 0x0000002014167c10 */ /* 0x042fe2000ff3e0ff */
[----:B------:R-:W-:Y:S01]  /*f480*/  ULEA.HI.X UR29, UR6, UR17, UR29, 0x7, UP0 ;  /* 0x00000011061d7291 */ /* 0x000fe200080f3c1d */
[----:B------:R-:W-:Y:S01]  /*f490*/  IADD3 R8, P0, PT, R20, UR30, RZ ;  /* 0x0000001e14087c10 */ /* 0x000fe2000ff1e0ff */
[----:B------:R-:W-:Y:S02]  /*f4a0*/  IMAD.MOV R4, RZ, RZ, -R4 ;  /* 0x000000ffff047224 */ /* 0x000fe400078e0a04 */
[----:B------:R-:W-:Y:S02]  /*f4b0*/  IMAD.X R23, RZ, RZ, UR31, P1 ;  /* 0x0000001fff177e24 */ /* 0x000fe400088e06ff */
[----:B------:R-:W-:Y:S01]  /*f4c0*/  IMAD.X R9, RZ, RZ, UR29, P0 ;  /* 0x0000001dff097e24 */ /* 0x000fe200080e06ff */
[----:B------:R-:W-:Y:S05]  /*f4d0*/  PRMT R4, R4, 0x7710, RZ ;  /* 0x0000771004047816 */ /* 0x000fea00000000ff */
[----:B------:R-:W-:Y:S05]  /*f4e0*/  IMAD.IADD R4, R21, 0x1, R4 ;  /* 0x0000000115047824 */ /* 0x000fea00078e0204 */
[----:B------:R-:W-:Y:S01]  /*f4f0*/  R2UR UR25, R4 ;  /* 0x00000000041972ca */ /* 0x000fe200000e0000 */
[----:B--2---:R1:W2:Y:S04]  /*f500*/  ATOMG.E.EXCH.STRONG.GPU PT, RZ, [R22], R6 ;  /* 0x0000000616ff73a8 */ /* 0x0042a800041ee100 */
[----:B---3--:R1:W2:Y:S02]  /*f510*/  ATOMG.E.EXCH.STRONG.GPU PT, RZ, [R8], R5 ;  /* 0x0000000508ff73a8 */ /* 0x0082a400041ee100 */
[----:B--2---:R-:W-:Y:S11]  /*f520*/  ELECT P0, URZ, PT ;  /* 0x0000000000ff782f */ /* 0x004ff60003800000 */
[----:B------:R-:W-:Y:S02]  /*f530*/  @!UPT UIADD3 URZ, UPT, UPT, URZ, URZ, URZ ;  /* 0x000000fffffff290 */ /* 0x000fe4000fffe0ff */
[----:B------:R-:W-:Y:S05]  /*f540*/  @!P0 BRA `(.L_x_194) ;  /* 0x0000000000b48947 */ /* 0x000fea0003800000 */
[----:B------:R-:W-:Y:S01]  /*f550*/  STS [UR21+0x30], RZ ;  /* 0x000030ffff007988 */ /* 0x000fe20008000815 */
[----:B------:R-:W-:Y:S01]  /*f560*/  ISETP.NE.U32.AND P0, PT, R2, RZ, PT ;  /* 0x000000ff0200720c */ /* 0x000fe20003f05070 */
[----:B-1----:R-:W-:Y:S01]  /*f570*/  IMAD.WIDE R8, R14, 0xc, R18 ;  /* 0x0000000c0e087825 */ /* 0x002fe200078e0212 */
[----:B------:R-:W-:Y:S02]  /*f580*/  ISETP.NE.U32.AND P1, PT, R12, RZ, PT ;  /* 0x000000ff0c00720c */ /* 0x000fe40003f25070 */
[----:B------:R-:W-:Y:S02]  /*f590*/  ISETP.NE.AND.EX P0, PT, R3, RZ, PT, P0 ;  /* 0x000000ff0300720c */ /* 0x000fe40003f05300 */
[----:B------:R-:W2:Y:S01]  /*f5a0*/  LDG.E R28, desc[UR50][R8.64] ;  /* 0x00000032081c7981 */ /* 0x000ea2000c1e1900 */
[----:B------:R-:W-:Y:S10]  /*f5b0*/  ISETP.NE.AND.EX P1, PT, R13, RZ, PT, P1 ;  /* 0x000000ff0d00720c */ /* 0x000ff40003f25310 */
[----:B------:R-:W1:Y:S08]  /*f5c0*/  @P0 LDC.64 R4, c[0x0][0xb10] ;  /* 0x0002c400ff040b82 */ /* 0x000e700000000a00 */
[----:B------:R-:W3:Y:S01]  /*f5d0*/  @P1 LDC.64 R6, c[0x0][0xb08] ;  /* 0x0002c200ff061b82 */ /* 0x000ee20000000a00 */
[----:B--2---:R-:W-:Y:S01]  /*f5e0*/  SHF.R.S32.HI R29, RZ, 0x1f, R28 ;  /* 0x0000001fff1d7819 */ /* 0x004fe2000001141c */
[C---:B-1----:R-:W-:Y:S04]  /*f5f0*/  @P0 IMAD.WIDE R4, R14.reuse, 0x8, R4 ;  /* 0x000000080e040825 */ /* 0x042fe800078e0204 */
[----:B---3--:R-:W-:Y:S01]  /*f600*/  @P1 IMAD.WIDE R6, R14, 0x8, R6 ;  /* 0x000000080e061825 */ /* 0x008fe200078e0206 */
[----:B------:R-:W2:Y:S04]  /*f610*/  @P0 LDG.E.64 R24, desc[UR50][R4.64] ;  /* 0x0000003204180981 */ /* 0x000ea8000c1e1b00 */
[----:B------:R1:W3:Y:S04]  /*f620*/  @P1 LDG.E.64 R26, desc[UR50][R6.64] ;  /* 0x00000032061a1981 */ /* 0x0002e8000c1e1b00 */
[----:B------:R4:W5:Y:S04]  /*f630*/  LDG.E R5, desc[UR50][R8.64+0x4] ;  /* 0x0000043208057981 */ /* 0x000968000c1e1900 */
[----:B-1----:R-:W1:Y:S01]  /*f640*/  LDS R7, [UR21+0x1c] ;  /* 0x00001c15ff077984 */ /* 0x002e620008000800 */
[----:B------:R-:W-:Y:S05]  /*f650*/  IMAD.U32 R6, RZ, RZ, UR21 ;  /* 0x00000015ff067e24 */ /* 0x000fea000f8e00ff */
[----:B----4-:R-:W-:Y:S05]  /*f660*/  SHF.R.U64 R8, R6, 0x4, RZ ;  /* 0x0000000406087819 */ /* 0x010fea00000012ff */
[----:B------:R-:W-:Y:S04]  /*f670*/  STS [UR21+0x10], R8 ;  /* 0x00001008ff007988 */ /* 0x000fe80008000815 */
[----:B------:R-:W-:Y:S01]  /*f680*/  STS [UR21+0x14], R8 ;  /* 0x00001408ff007988 */ /* 0x000fe20008000815 */
[----:B------:R-:W-:Y:S02]  /*f690*/  @!P0 IMAD.MOV.U32 R24, RZ, RZ, R28 ;  /* 0x000000ffff188224 */ /* 0x000fe400078e001c */
[----:B------:R-:W-:Y:S01]  /*f6a0*/  @!P0 IMAD.MOV.U32 R25, RZ, RZ, R29 ;  /* 0x000000ffff198224 */ /* 0x000fe200078e001d */
[----:B---3--:R-:W-:Y:S04]  /*f6b0*/  @P1 STS.64 [UR21], R26 ;  /* 0x0000001aff001988 */ /* 0x008fe80008000a15 */
[C---:B--2---:R-:W-:Y:S01]  /*f6c0*/  SHF.L.U64.HI R21, R24.reuse, 0x1, R25 ;  /* 0x0000000118157819 */ /* 0x044fe20000010219 */
[----:B------:R-:W-:Y:S03]  /*f6d0*/  IMAD.SHL.U32 R24, R24, 0x2, RZ ;  /* 0x0000000218187824 */ /* 0x000fe600078e00ff */
[----:B------:R-:W-:Y:S02]  /*f6e0*/  LOP3.LUT R21, R21, 0x1fffffff, RZ, 0xc0, !PT ;  /* 0x1fffffff15157812 */ /* 0x000fe400078ec0ff */
[----:B------:R-:W-:Y:S02]  /*f6f0*/  LOP3.LUT R24, R24, 0xfffffffe, RZ, 0xc0, !PT ;  /* 0xfffffffe18187812 */ /* 0x000fe400078ec0ff */
[--C-:B------:R-:W-:Y:S02]  /*f700*/  SHF.R.U32.HI R4, RZ, 0x4, R21.reuse ;  /* 0x00000004ff047819 */ /* 0x100fe40000011615 */
[----:B------:R-:W-:Y:S02]  /*f710*/  SHF.R.U64 R21, R24, 0x4, R21 ;  /* 0x0000000418157819 */ /* 0x000fe40000001215 */
[----:B-1----:R-:W-:Y:S02]  /*f720*/  LOP3.LUT R30, R7, 0xf, R4, 0xb8, !PT ;  /* 0x0000000f071e7812 */ /* 0x002fe400078eb804 */
[----:B------:R-:W-:Y:S01]  /*f730*/  CS2R R6, SRZ ;  /* 0x0000000000067805 */ /* 0x000fe2000001ff00 */
[----:B------:R-:W-:Y:S01]  /*f740*/  STS [UR21+0xc], R21 ;  /* 0x00000c15ff007988 */ /* 0x000fe20008000815 */
[----:B-----5:R-:W-:Y:S03]  /*f750*/  VIADD R5, R5, 0xffffffff ;  /* 0xffffffff05057836 */ /* 0x020fe60000000000 */
[----:B------:R-:W-:Y:S04]  /*f760*/  STS [UR21+0x1c], R30 ;  /* 0x00001c1eff007988 */ /* 0x000fe80008000815 */
[----:B------:R-:W1:Y:S02]  /*f770*/  LDS R4, [UR21+0x1c] ;  /* 0x00001c15ff047984 */ /* 0x000e640008000800 */
[----:B-1----:R-:W-:Y:S05]  /*f780*/  LOP3.LUT R23, R4, 0xf0, RZ, 0xb8, !PT ;  /* 0x000000f004177812 */ /* 0x002fea00078eb8ff */
        /* <DEDUP_REMOVED lines=9> */
.L_x_194:
[----:B------:R-:W-:Y:S05]  /*f820*/  BSYNC.RECONVERGENT B0 ;  /* 0x0000000000007941 */ /* 0x000fea0003800200 */
.L_x_193:
[----:B------:R-:W-:Y:S01]  /*f830*/  ULOP3.LUT UR25, UR25, 0xffff, URZ, 0xc0, !UPT ;  /* 0x0000ffff19197892 */ /* 0x000fe2000f8ec0ff */
[----:B------:R-:W-:Y:S03]  /*f840*/  NOP ;  /* 0x0000000000007918 */ /* 0x000fe60000000000 */
[----:B------:R-:W-:Y:S01]  /*f850*/  UIADD3 UR6, UP0, UPT, UR9, UR25, URZ ;  /* 0x0000001909067290 */ /* 0x000fe2000ff1e0ff */
[----:B--2---:R-:W2:Y:S01]  /*f860*/  LDS R4, [R20+UR21] ;  /* 0x0000001514047984 */ /* 0x004ea20008000800 */
[----:B------:R-:W-:Y:S02]  /*f870*/  BSSY.RECONVERGENT B0, `(.L_x_195) ;  /* 0x0000039000007945 */ /* 0x000fe40003800200 */
[----:B------:R-:W-:Y:S02]  /*f880*/  UIADD3.X UR27, UPT, UPT, URZ, URZ, URZ, UP0, !UPT ;  /* 0x000000ffff1b7290 */ /* 0x000fe400087fe4ff */
[----:B------:R-:W-:Y:S04]  /*f890*/  ULEA UR28, UP0, UR6, UR14, 0x7 ;  /* 0x0000000e061c7291 */ /* 0x000fe8000f8038ff */
[----:B------:R-:W-:Y:S02]  /*f8a0*/  ULEA.HI.X UR27, UR6, UR15, UR27, 0x7, UP0 ;  /* 0x0000000f061b7291 */ /* 0x000fe400080f3c1b */
[----:B------:R-:W-:Y:S01]  /*f8b0*/  UIADD3 UR25, UP0, UPT, UR19, UR25, URZ ;  /* 0x0000001913197290 */ /* 0x000fe2000ff1e0ff */
[----:B-1----:R-:W-:Y:S03]  /*f8c0*/  IADD3 R6, P0, PT, R20, UR28, RZ ;  /* 0x0000001c14067c10 */ /* 0x002fe6000ff1e0ff */
[----:B------:R-:W-:Y:S02]  /*f8d0*/  UIADD3.X UR6, UPT, UPT, URZ, URZ, URZ, UP0, !UPT ;  /* 0x000000ffff067290 */ /* 0x000fe400087fe4ff */
[----:B------:R-:W-:Y:S05]  /*f8e0*/  IMAD.X R7, RZ, RZ, UR27, P0 ;  /* 0x0000001bff077e24 */ /* 0x000fea00080e06ff */
[----:B--2---:R1:W2:Y:S02]  /*f8f0*/  ATOMG.E.EXCH.STRONG.GPU PT, RZ, [R6], R4 ;  /* 0x0000000406ff73a8 */ /* 0x0042a400041ee100 */
[----:B--2---:R-:W-:Y:S11]  /*f900*/  ELECT P0, URZ, PT ;  /* 0x0000000000ff782f */ /* 0x004ff60003800000 */
[----:B------:R-:W-:Y:S02]  /*f910*/  @!UPT UIADD3 URZ, UPT, UPT, URZ, URZ, URZ ;  /* 0x000000fffffff290 */ /* 0x000fe4000fffe0ff */
[----:B------:R-:W-:Y:S05]  /*f920*/  @!P0 BRA `(.L_x_196) ;  /* 0x0000000000b48947 */ /* 0x000fea0003800000 */
[----:B------:R-:W-:Y:S01]  /*f930*/  STS [UR20+0x30], RZ ;  /* 0x000030ffff007988 */ /* 0x000fe20008000814 */
[----:B------:R-:W-:Y:S01]  /*f940*/  ISETP.NE.U32.AND P0, PT, RZ, UR12, PT ;  /* 0x0000000cff007c0c */ /* 0x000fe2000bf05070 */
[C---:B------:R-:W-:Y:S03]  /*f950*/  IMAD.WIDE R8, R14.reuse, 0xc, R18 ;  /* 0x0000000c0e087825 */ /* 0x040fe600078e0212 */
[----:B------:R-:W-:Y:S02]  /*f960*/  ISETP.NE.AND.EX P1, PT, RZ, UR13, PT, P0 ;  /* 0x0000000dff007c0c */ /* 0x000fe4000bf25300 */
[----:B------:R-:W2:Y:S01]  /*f970*/  LDG.E R28, desc[UR50][R8.64] ;  /* 0x00000032081c7981 */ /* 0x000ea2000c1e1900 */
[C---:B-1----:R-:W-:Y:S03]  /*f980*/  LEA R6, P0, R14.reuse, RZ, 0x3 ;  /* 0x000000ff0e067211 */ /* 0x042fe600078018ff */
[----:B------:R1:W3:Y:S01]  /*f990*/  LDG.E R5, desc[UR50][R8.64+0x4] ;  /* 0x0000043208057981 */ /* 0x0002e2000c1e1900 */
[----:B------:R-:W-:Y:S06]  /*f9a0*/  LEA.HI.X.SX32 R7, R14, RZ, 0x3, P0 ;  /* 0x000000ff0e077211 */ /* 0x000fec00000f1eff */
[C---:B------:R-:W-:Y:S04]  /*f9b0*/  @P1 IADD3 R22, P0, PT, R6.reuse, UR12, RZ ;  /* 0x0000000c06161c10 */ /* 0x040fe8000ff1e0ff */
[C---:B------:R-:W-:Y:S02]  /*f9c0*/  @P1 IADD3.X R23, PT, PT, R7.reuse, UR13, RZ, P0, !PT ;  /* 0x0000000d07171c10 */ /* 0x040fe400087fe4ff */
[----:B------:R-:W-:Y:S01]  /*f9d0*/  IADD3 R26, P0, PT, R6, UR10, RZ ;  /* 0x0000000a061a7c10 */ /* 0x000fe2000ff1e0ff */
[----:B------:R-:W-:Y:S02]  /*f9e0*/  IMAD.U32 R6, RZ, RZ, UR20 ;  /* 0x00000014ff067e24 */ /* 0x000fe4000f8e00ff */
[----:B------:R-:W4:Y:S01]  /*f9f0*/  @P1 LDG.E.64 R24, desc[UR50][R22.64] ;  /* 0x0000003216181981 */ /* 0x000f22000c1e1b00 */
[----:B------:R-:W-:Y:S03]  /*fa00*/  IADD3.X R27, PT, PT, R7, UR11, RZ, P0, !PT ;  /* 0x0000000b071b7c10 */ /* 0x000fe600087fe4ff */
[----:B------:R-:W5:Y:S04]  /*fa10*/  LDS R7, [UR20+0x1c] ;  /* 0x00001c14ff077984 */ /* 0x000f680008000800 */
[----:B------:R-:W5:Y:S01]  /*fa20*/  LDG.E.64 R26, desc[UR50][R26.64] ;  /* 0x000000321a1a7981 */ /* 0x000f62000c1e1b00 */
[----:B-1----:R-:W-:Y:S05]  /*fa30*/  SHF.R.U64 R8, R6, 0x4, RZ ;  /* 0x0000000406087819 */ /* 0x002fea00000012ff */
[----:B------:R-:W-:Y:S04]  /*fa40*/  STS [UR20+0x10], R8 ;  /* 0x00001008ff007988 */ /* 0x000fe80008000814 */
[----:B------:R-:W-:Y:S04]  /*fa50*/  STS [UR20+0x14], R8 ;  /* 0x00001408ff007988 */ /* 0x000fe80008000814 */
[----:B-----5:R-:W-:Y:S01]  /*fa60*/  STS.64 [UR20], R26 ;  /* 0x0000001aff007988 */ /* 0x020fe20008000a14 */
[--C-:B--2---:R-:W-:Y:S01]  /*fa70*/  SHF.R.S32.HI R29, RZ, 0x1f, R28.reuse ;  /* 0x0000001fff1d7819 */ /* 0x104fe2000001141c */
[----:B------:R-:W-:Y:S02]  /*fa80*/  @!P1 IMAD.MOV.U32 R24, RZ, RZ, R28 ;  /* 0x000000ffff189224 */ /* 0x000fe400078e001c */
[----:B---3--:R-:W-:Y:S02]  /*fa90*/  VIADD R5, R5, 0xffffffff ;  /* 0xffffffff05057836 */ /* 0x008fe40000000000 */
[----:B------:R-:W-:Y:S05]  /*faa0*/  @!P1 IMAD.MOV.U32 R25, RZ, RZ, R29 ;  /* 0x000000ffff199224 */ /* 0x000fea00078e001d */
[C---:B----4-:R-:W-:Y:S01]  /*fab0*/  SHF.L.U64.HI R21, R24.reuse, 0x1, R25 ;  /* 0x0000000118157819 */ /* 0x050fe20000010219 */
[----:B------:R-:W-:Y:S03]  /*fac0*/  IMAD.SHL.U32 R24, R24, 0x2, RZ ;  /* 0x0000000218187824 */ /* 0x000fe600078e00ff */
[----:B------:R-:W-:Y:S02]  /*fad0*/  LOP3.LUT R21, R21, 0x1fffffff, RZ, 0xc0, !PT ;  /* 0x1fffffff15157812 */ /* 0x000fe400078ec0ff */
[----:B------:R-:W-:Y:S02]  /*fae0*/  LOP3.LUT R24, R24, 0xfffffffe, RZ, 0xc0, !PT ;  /* 0xfffffffe18187812 */ /* 0x000fe400078ec0ff */
[--C-:B------:R-:W-:Y:S02]  /*faf0*/  SHF.R.U32.HI R4, RZ, 0x4, R21.reuse ;  /* 0x00000004ff047819 */ /* 0x100fe40000011615 */
[----:B------:R-:W-:Y:S02]  /*fb00*/  SHF.R.U64 R21, R24, 0x4, R21 ;  /* 0x0000000418157819 */ /* 0x000fe40000001215 */
[----:B------:R-:W-:Y:S02]  /*fb10*/  LOP3.LUT R30, R7, 0xf, R4, 0xb8, !PT ;  /* 0x0000000f071e7812 */ /* 0x000fe400078eb804 */
[----:B------:R-:W-:Y:S01]  /*fb20*/  CS2R R6, SRZ ;  /* 0x0000000000067805 */ /* 0x000fe2000001ff00 */
[----:B------:R-:W-:Y:S04]  /*fb30*/  STS [UR20+0xc], R21 ;  /* 0x00000c15ff007988 */ /* 0x000fe80008000814 */
        /* <DEDUP_REMOVED lines=12> */
.L_x_196:
[----:B------:R-:W-:Y:S05]  /*fc00*/  BSYNC.RECONVERGENT B0 ;  /* 0x0000000000007941 */ /* 0x000fea0003800200 */
.L_x_195:
[----:B------:R-:W-:Y:S01]  /*fc10*/  NOP ;  /* 0x0000000000007918 */ /* 0x000fe20000000000 */
[----:B-12---:R-:W1:Y:S01]  /*fc20*/  LDS R4, [R20+UR20] ;  /* 0x0000001414047984 */ /* 0x006e620008000800 */
[----:B------:R-:W-:Y:S01]  /*fc30*/  ULEA UR34, UP0, UR25, UR14, 0x7 ;  /* 0x0000000e19227291 */ /* 0x000fe2000f8038ff */
[----:B------:R-:W-:Y:S01]  /*fc40*/  UMOV UR33, UR31 ;  /* 0x0000001f00217c82 */ /* 0x000fe20008000000 */
[----:B------:R-:W-:Y:S02]  /*fc50*/  UMOV UR31, UR29 ;  /* 0x0000001d001f7c82 */ /* 0x000fe40008000000 */
[----:B------:R-:W-:Y:S02]  /*fc60*/  ULEA.HI.X UR35, UR25, UR15, UR6, 0x7, UP0 ;  /* 0x0000000f19237291 */ /* 0x000fe400080f3c06 */
[----:B------:R-:W-:Y:S01]  /*fc70*/  IADD3 R6, P0, PT, R20, UR34, RZ ;  /* 0x0000002214067c10 */ /* 0x000fe2000ff1e0ff */
[----:B------:R-:W-:Y:S03]  /*fc80*/  UMOV UR29, UR27 ;  /* 0x0000001b001d7c82 */ /* 0x000fe60008000000 */
[----:B------:R-:W-:Y:S05]  /*fc90*/  IADD3.X R7, PT, PT, RZ, UR35, RZ, P0, !PT ;  /* 0x00000023ff077c10 */ /* 0x000fea00087fe4ff */
[----:B-1----:R2:W5:Y:S01]  /*fca0*/  ATOMG.E.EXCH.STRONG.GPU PT, RZ, [R6], R4 ;  /* 0x0000000406ff73a8 */ /* 0x00256200041ee100 */
[----:B------:R-:W-:Y:S04]  /*fcb0*/  DEPBAR {5,4,3,2,1,0} ;  /* 0x0000003f0000791a */ /* 0x000fe80000000000 */
[----:B------:R-:W1:Y:S02]  /*fcc0*/  CCTL.E.C.LDCU.IV.DEEP [UR32] ;  /* 0x0000000020007540 */ /* 0x000e640009c08000 */
[----:B-1----:R2:W-:Y:S01]  /*fcd0*/  UTMACCTL.IV [UR32] ;  /* 0x00000000200079b9 */ /* 0x0025e20008000000 */
        /* <DEDUP_REMOVED lines=9> */
[----:B------:R-:W-:Y:S01]  /*fd70*/  NOP ;  /* 0x0000000000007918 */ /* 0x000fe20000000000 */
.L_x_192:
[----:B-----5:R-:W-:Y:S01]  /*fd80*/  ELECT P0, URZ, PT ;  /* 0x0000000000ff782f */ /* 0x020fe20003800000 */
[----:B------:R-:W-:Y:S11]  /*fd90*/  BSSY.RECONVERGENT B0, `(.L_x_197) ;  /* 0x0000011000007945 */ /* 0x000ff60003800200 */
[----:B------:R-:W-:Y:S01]  /*fda0*/  @!UPT UIADD3 URZ, UPT, UPT, URZ, URZ, URZ ;  /* 0x000000fffffff290 */ /* 0x000fe2000fffe0ff */
[----:B------:R-:W-:Y:S05]  /*fdb0*/  @!P0 BRA `(.L_x_198) ;  /* 0x0000000000388947 */ /* 0x000fea0003800000 */
[----:B------:R0:W-:Y:S01]  /*fdc0*/  UTMACMDFLUSH ;  /* 0x00000000000079b7 */ /* 0x0001e20000000000 */
[----:B------:R-:W-:Y:S09]  /*fdd0*/  UIMAD UR6, UR8, 0x14, UR4 ;  /* 0x00000014080678a4 */ /* 0x000ff2000f8e0204 */
[----:B------:R4:W-:Y:S04]  /*fde0*/  STS [UR6+0x2a0], R16 ;  /* 0x0002a010ff007988 */ /* 0x0009e80008000806 */
        /* <DEDUP_REMOVED lines=9> */
[----:B-----5:R-:W1:Y:S01]  /*fe80*/  FENCE.VIEW.ASYNC.S ;  /* 0x00000000000073c6 */ /* 0x020e620000000000 */
[----:B------:R-:W-:Y:S04]  /*fe90*/  DEPBAR.LE SB0, 0x0 ;  /* 0x000080000000791a */ /* 0x000fe80000000000 */
.L_x_198:
[----:B--2---:R-:W-:Y:S05]  /*fea0*/  BSYNC.RECONVERGENT B0 ;  /* 0x0000000000007941 */ /* 0x004fea0003800200 */
.L_x_197:
[----:B------:R-:W-:Y:S09]  /*feb0*/  UISETP.NE.AND UP0, UPT, UR37, 0x8, UPT ;  /* 0x000000082500788c */ /* 0x000ff2000bf05270 */
[----:B------:R-:W-:Y:S05]  /*fec0*/  BRA.U !UP0, `(.L_x_199) ;  /* 0x0000000108047547 */ /* 0x000fea000b800000 */
[----:B------:R-:W-:Y:S05]  /*fed0*/  BPT.TRAP 0x1 ;  /* 0x000000040000795c */ /* 0x000fea0000300000 */
.L_x_199:
[----:B------:R-:W-:Y:S01]  /*fee0*/  UIADD3 UR6, UPT, UPT, UR8, -0x4, URZ ;  /* 0xfffffffc08067890 */ /* 0x000fe2000fffe0ff */
[----:B-1----:R-:W-:Y:S01]  /*fef0*/  SYNCS.ARRIVE.TRANS64.A1T0 RZ, [UR24+0x180], RZ ;  /* 0x000180ffffff79a7 */ /* 0x002fe20008100018 */
[----:B------:R-:W-:Y:S01]  /*ff00*/  UIADD3 UR24, UPT, UPT, UR7, -0x4, URZ ;  /* 0xfffffffc07187890 */ /* 0x000fe2000fffe0ff */
[----:B------:R-:W-:Y:S01]  /*ff10*/  ISETP.NE.AND P0, PT, R11, RZ, PT ;  /* 0x000000ff0b00720c */ /* 0x000fe20003f05270 */
[----:B------:R-:W-:Y:S02]  /*ff20*/  UISETP.GE.U32.AND UP1, UPT, UR6, -0x8, UPT ;  /* 0xfffffff80600788c */ /* 0x000fe4000bf26070 */
[----:B------:R-:W-:Y:S02]  /*ff30*/  UISETP.GE.U32.AND UP0, UPT, UR24, -0x8, UPT ;  /* 0xfffffff81800788c */ /* 0x000fe4000bf06070 */
[----:B------:R-:W-:Y:S02]  /*ff40*/  USEL UR24, URZ, 0x1, UP1 ;  /* 0x00000001ff187887 */ /* 0x000fe40008800000 */
[----:B------:R-:W-:Y:S02]  /*ff50*/  USEL UR6, URZ, 0x1, UP0 ;  /* 0x00000001ff067887 */ /* 0x000fe40008000000 */
[----:B------:R-:W-:Y:S02]  /*ff60*/  ULOP3.LUT UR27, UR8, 0x7, URZ, 0xc0, !UPT ;  /* 0x00000007081b7892 */ /* 0x000fe4000f8ec0ff */
[----:B------:R-:W-:Y:S01]  /*ff70*/  ULOP3.LUT UR25, UR7, 0x7, URZ, 0xc0, !UPT ;  /* 0x0000000707197892 */ /* 0x000fe2000f8ec0ff */
[----:B------:R-:W-:Y:S01]  /*ff80*/  LOP3.LUT R0, R0, UR24, RZ, 0x3c, !PT ;  /* 0x0000001800007c12 */ /* 0x000fe2000f8e3cff */
[----:B------:R-:W-:Y:S01]  /*ff90*/  ULOP3.LUT UR8, UR27, 0x4, URZ, 0x3c, !UPT ;  /* 0x000000041b087892 */ /* 0x000fe2000f8e3cff */
[----:B------:R-:W-:Y:S01]  /*ffa0*/  LOP3.LUT R17, R17, UR6, RZ, 0x3c, !PT ;  /* 0x0000000611117c12 */ /* 0x000fe2000f8e3cff */
[----:B------:R-:W-:Y:S01]  /*ffb0*/  ULOP3.LUT UR7, UR25, 0x4, URZ, 0x3c, !UPT ;  /* 0x0000000419077892 */ /* 0x000fe2000f8e3cff */
[----:B------:R-:W-:Y:S11]  /*ffc0*/  @!P0 EXIT ;  /* 0x000000000000894d */ /* 0x000ff60003800000 */
[----:B------:R-:W-:Y:S05]  /*ffd0*/  BRA `(.L_x_200) ;  /* 0xffffffe800f07947 */ /* 0x000fea000383ffff */
.L_x_282:
[----:B------:R-:W-:Y:S01]  /*ffe0*/  UMOV UR4, 0x40 ;  /* 0x0000004000047882 */ /* 0x000fe20000000000 */
[----:B------:R-:W-:Y:S01]  /*fff0*/  NOP ;  /* 0x0000000000007918 */ /* 0x000fe20000000000 */
[----:B------:R-:W-:Y:S01]  /*10000*/  ULEA UR4, UR5, UR4, 0x18 ;  /* 0x0000000405047291 */ /* 0x000fe2000f8ec0ff */
[----:B------:R-:W-:Y:S02]  /*10010*/  UMOV UR6, 0x400 ;  /* 0x0000040000067882 */ /* 0x000fe40000000000 */
[----:B------:R-:W-:-:S06]  /*10020*/  ULEA UR6, UR5, UR6, 0x18 ;  /* 0x0000000605067291 */ /* 0x000fcc000f8ec0ff */
[----:B------:R-:W3:Y:S02]  /*10030*/  LDS.U8 R0, [UR4+0x1c] ;  /* 0x00001c04ff007984 */ /* 0x000ee40008000000 */
[----:B---3--:R-:W-:-:S13]  /*10040*/  ISETP.NE.AND P0, PT, R0, RZ, PT ;  /* 0x000000ff0000720c */ /* 0x008fda0003f05270 */
[----:B------:R-:W-:Y:S05]  /*10050*/  @P0 BRA `(.L_x_201) ;  /* 0x0000000000580947 */ /* 0x000fea0003800000 */
[----:B------:R-:W-:-:S13]  /*10060*/  ELECT P0, URZ, PT ;  /* 0x0000000000ff782f */ /* 0x000fda0003800000 */
[----:B------:R-:W-:Y:S05]  /*10070*/  @!P0 BRA `(.L_x_202) ;  /* 0x0000000000608947 */ /* 0x000fea0003800000 */
[----:B------:R-:W-:Y:S01]  /*10080*/  UMOV UR5, 0x10 ;  /* 0x0000001000057882 */ /* 0x000fe20000000000 */
[----:B------:R-:W-:Y:S01]  /*10090*/  HFMA2 R0, -RZ, RZ, 0, 5.9604644775390625e-08 ;  /* 0x00000001ff007431 */ /* 0x000fe200000001ff */
[----:B--2---:R-:W-:-:S03]  /*100a0*/  MOV R2, 0xffff ;  /* 0x0000ffff00027802 */ /* 0x004fc60000000f00 */
[----:B------:R-:W-:Y:S04]  /*100b0*/  DEPBAR.LE SB2, 0x36 ;  /* 0x0000ad800000791a */ /* 0x000fe80000000000 */
[----:B------:R-:W2:Y:S02]  /*100c0*/  UTCATOMSWS.FIND_AND_SET.ALIGN UP0, UR5, UR5 ;  /* 0x00000005000575e3 */ /* 0x000ea40008000800 */
[----:B--2---:R-:W-:Y:S01]  /*100d0*/  MOV R3, UR5 ;  /* 0x0000000500037c02 */ /* 0x004fe20008000f00 */
[----:B------:R-:W-:Y:S06]  /*100e0*/  BRA.U UP0, `(.L_x_203) ;  /* 0x0000000100187547 */ /* 0x000fec000b800000 */
.L_x_204:
[----:B------:R-:W-:Y:S05]  /*100f0*/  NANOSLEEP 0x64 ;  /* 0x000000640000795d */ /* 0x000fea0003800000 */
[----:B------:R-:W-:-:S05]  /*10100*/  UMOV UR5, 0x10 ;  /* 0x0000001000057882 */ /* 0x000fca0000000000 */
[----:B------:R-:W-:Y:S04]  /*10110*/  DEPBAR.LE SB2, 0x36 ;  /* 0x0000ad800000791a */ /* 0x000fe80000000000 */
[----:B------:R-:W2:Y:S02]  /*10120*/  UTCATOMSWS.FIND_AND_SET.ALIGN UP0, UR5, UR5 ;  /* 0x00000005000575e3 */ /* 0x000ea40008000800 */
[----:B--2---:R-:W-:Y:S01]  /*10130*/  MOV R3, UR5 ;  /* 0x0000000500037c02 */ /* 0x004fe20008000f00 */
[----:B------:R-:W-:Y:S05]  /*10140*/  BRA.U !UP0, `(.L_x_204) ;  /* 0xfffffffd08e87547 */ /* 0x000fea000b83ffff */
.L_x_203:
[-C--:B------:R-:W-:Y:S02]  /*10150*/  SHF.L.U32 R2, R2, R3.reuse, RZ ;  /* 0x0000000302027219 */ /* 0x080fe400000006ff */
[----:B------:R-:W-:Y:S01]  /*10160*/  SHF.L.U32 R0, R0, R3, RZ ;  /* 0x0000000300007219 */ /* 0x000fe200000006ff */
[----:B------:R-:W-:Y:S02]  /*10170*/  IMAD.SHL.U32 R3, R3, 0x20, RZ ;  /* 0x0000002003037824 */ /* 0x000fe400078e00ff */
[----:B------:R3:W-:Y:S04]  /*10180*/  ATOMS.OR RZ, [UR4+0x14], R2 ;  /* 0x00001402ffff798c */ /* 0x0007e8000b000004 */
[----:B------:R3:W-:Y:S04]  /*10190*/  ATOMS.OR RZ, [UR4+0x18], R0 ;  /* 0x00001800ffff798c */ /* 0x0007e8000b000004 */
[----:B------:R3:W-:Y:S01]  /*101a0*/  STS [UR6+0x340], R3 ;  /* 0x00034003ff007988 */ /* 0x0007e20008000806 */
[----:B------:R-:W-:Y:S05]  /*101b0*/  BRA `(.L_x_202) ;  /* 0x0000000000107947 */ /* 0x000fea0003800000 */
.L_x_201:
[----:B------:R-:W-:Y:S02]  /*101c0*/  MOV R0, 0xffffffff ;  /* 0xffffffff00007802 */ /* 0x000fe40000000f00 */
[----:B--2---:R-:W-:-:S03]  /*101d0*/  MOV R2, 0x10200 ;  /* 0x0001020000027802 */ /* 0x004fc60000000f00 */
[----:B------:R2:W-:Y:S04]  /*101e0*/  STS [UR6+0x340], R0 ;  /* 0x00034000ff007988 */ /* 0x0005e80008000806 */
[----:B-12--5:R-:W-:Y:S05]  /*101f0*/  CALL.REL.NOINC `($__internal_1_$__cuda_sm10x_tcgen05_guardrail_trap_phase_invalid_during_alloc) ;  /* 0x0000001800bc7944 */ /* 0x026fea0003c00000 */
.L_x_202:
[----:B------:R-:W-:Y:S05]  /*10200*/  WARPSYNC.ALL ;  /* 0x0000000000007948 */ /* 0x000fea0003800000 */
[----:B------:R-:W4:Y:S01]  /*10210*/  S2UR UR5, SR_CgaCtaId ;  /* 0x00000000000579c3 */ /* 0x000f220000008800 */
[----:B------:R-:W-:Y:S01]  /*10220*/  UMOV UR4, 0x400 ;  /* 0x0000040000047882 */ /* 0x000fe20000000000 */
[----:B------:R-:W-:-:S06]  /*10230*/  NOP ;  /* 0x0000000000007918 */ /* 0x000fcc0000000000 */
[----:B------:R-:W-:Y:S06]  /*10240*/  BAR.ARV 0x6, 0xa0 ;  /* 0x0182800000007b1d */ /* 0x000fec0000002000 */
[----:B----4-:R-:W-:-:S04]  /*10250*/  ULEA UR4, UR5, UR4, 0x18 ;  /* 0x0000000405047291 */ /* 0x010fc8000f8ec0ff */
[----:B------:R-:W-:Y:S02]  /*10260*/  UIADD3 UR10, UPT, UPT, UR4, 0x9400, URZ ;  /* 0x00009400040a7890 */ /* 0x000fe4000fffe0ff */
[----:B------:R-:W-:Y:S02]  /*10270*/  UIADD3 UR11, UPT, UPT, UR4, 0x1d400, URZ ;  /* 0x0001d400040b7890 */ /* 0x000fe4000fffe0ff */
[----:B------:R-:W-:Y:S01]  /*10280*/  USHF.R.U32.HI UR10, URZ, 0x4, UR10 ;  /* 0x00000004ff0a7899 */ /* 0x000fe2000801160a */
[----:B---3--:R-:W3:Y:S01]  /*10290*/  LDS R0, [UR4+0x340] ;  /* 0x00034004ff007984 */ /* 0x008ee20008000800 */
[----:B------:R-:W-:Y:S02]  /*102a0*/  USHF.R.U32.HI UR11, URZ, 0x4, UR11 ;  /* 0x00000004ff0b7899 */ /* 0x000fe4000801160b */
[----:B------:R-:W-:Y:S02]  /*102b0*/  ULOP3.LUT UR10, UR10, 0x3fff, URZ, 0xc0, !UPT ;  /* 0x00003fff0a0a7892 */ /* 0x000fe4000f8ec0ff */
[----:B------:R-:W-:-:S02]  /*102c0*/  ULOP3.LUT UR11, UR11, 0x3fff, URZ, 0xc0, !UPT ;  /* 0x00003fff0b0b7892 */ /* 0x000fc4000f8ec0ff */
[----:B------:R-:W-:Y:S02]  /*102d0*/  ULOP3.LUT UR10, UR10, 0x10000, URZ, 0xfc, !UPT ;  /* 0x000100000a0a7892 */ /* 0x000fe4000f8efcff */
[----:B------:R-:W-:Y:S01]  /*102e0*/  ULOP3.LUT UR11, UR11, 0x10000, URZ, 0xfc, !UPT ;  /* 0x000100000b0b7892 */ /* 0x000fe2000f8efcff */
[----:B---3--:R-:W-:Y:S01]  /*102f0*/  R2UR UR16, R0 ;  /* 0x00000000001072ca */ /* 0x008fe200000e0000 */
[----:B-12--5:R-:W1:-:S00]  /*10300*/  USETMAXREG.DEALLOC.CTAPOOL 0x88 ;  /* 0x00000088000079c8 */ /* 0x026e4000080e0500 */
[----:B-1----:R-:W-:Y:S01]  /*10310*/  HFMA2 R3, -RZ, RZ, 0, 5.9604644775390625e-08 ;  /* 0x00000001ff037431 */ /* 0x002fe200000001ff */
[----:B------:R-:W-:Y:S01]  /*10320*/  MOV R2, RZ ;  /* 0x000000ff00027202 */ /* 0x000fe20000000f00 */
[----:B------:R-:W-:Y:S01]  /*10330*/  HFMA2 R0, -RZ, RZ, 0, 0 ;  /* 0x00000000ff007431 */ /* 0x000fe200000001ff */
[----:B------:R-:W-:Y:S01]  /*10340*/  UMOV UR15, URZ ;  /* 0x000000ff000f7c82 */ /* 0x000fe20008000000 */
[----:B------:R-:W-:Y:S01]  /*10350*/  UMOV UR14, URZ ;  /* 0x000000ff000e7c82 */ /* 0x000fe20008000000 */
[----:B------:R-:W-:-:S07]  /*10360*/  UMOV UR17, URZ ;  /* 0x000000ff00117c82 */ /* 0x000fce0008000000 */
.L_x_215:
[----:B-1----:R-:W1:Y:S02]  /*10370*/  LDC.64 R4, c[0x0][0x390] ;  /* 0x0000e400ff047b82 */ /* 0x002e640000000a00 */
[----:B-1-3--:R-:W-:-:S06]  /*10380*/  IMAD.WIDE R4, R17, 0xc, R4 ;  /* 0x0000000c11047825 */ /* 0x00afcc00078e0204 */
[----:B------:R-:W2:Y:S02]  /*10390*/  LDG.E R4, desc[UR50][R4.64+0x8] ;  /* 0x0000083204047981 */ /* 0x000ea4000c1e1900 */
[----:B--2---:R-:W-:-:S13]  /*103a0*/  R2UR UR7, R4 ;  /* 0x00000000040772ca */ /* 0x004fda00000e0000 */
[----:B------:R-:W-:-:S09]  /*103b0*/  UISETP.GE.AND UP0, UPT, UR7, 0x1, UPT ;  /* 0x000000010700788c */ /* 0x000fd2000bf06270 */
[----:B------:R-:W-:Y:S05]  /*103c0*/  BRA.U !UP0, `(.L_x_205) ;  /* 0x0000000508507547 */ /* 0x000fea000b800000 */
[----:B------:R-:W-:Y:S01]  /*103d0*/  UISETP.NE.AND UP0, UPT, UR37, URZ, UPT ;  /* 0x000000ff2500728c */ /* 0x000fe2000bf05270 */
[----:B------:R-:W-:Y:S01]  /*103e0*/  SHF.L.U32 R4, R0, 0x1f, RZ ;  /* 0x0000001f00047819 */ /* 0x000fe200000006ff */
[----:B------:R-:W-:Y:S02]  /*103f0*/  ULEA UR6, UR17, UR4, 0x3 ;  /* 0x0000000411067291 */ /* 0x000fe4000f8e18ff */
[----:B------:R-:W-:Y:S02]  /*10400*/  UISETP.EQ.OR UP0, UPT, UR20, 0x4, UP0 ;  /* 0x000000041400788c */ /* 0x000fe40008702670 */
[----:B------:R-:W-:-:S05]  /*10410*/  ULEA UR9, UR15, UR16, 0x7 ;  /* 0x000000100f097291 */ /* 0x000fca000f8e38ff */
[----:B------:R1:W2:Y:S01]  /*10420*/  SYNCS.PHASECHK.TRANS64.TRYWAIT P1, [UR6], R4 ;  /* 0x00000004ff0075a7 */ /* 0x0002a20008021106 */
[----:B------:R-:W-:Y:S01]  /*10430*/  UIADD3 UR6, UPT, UPT, UR7, 0x3f, URZ ;  /* 0x0000003f07067890 */ /* 0x000fe2000fffe0ff */
[----:B------:R-:W-:Y:S11]  /*10440*/  BRA.U !UP0, `(.L_x_206) ;  /* 0x0000000108047547 */ /* 0x000ff6000b800000 */
[----:B------:R-:W-:Y:S05]  /*10450*/  BPT.TRAP 0x1 ;  /* 0x000000040000795c */ /* 0x000fea0000300000 */
.L_x_206:
[----:B------:R-:W-:Y:S01]  /*10460*/  ULEA UR8, UR15, UR4, 0x3 ;  /* 0x000000040f087291 */ /* 0x000fe2000f8e18ff */
[----:B------:R-:W-:Y:S01]  /*10470*/  SHF.L.U32 R5, R3, 0x1f, RZ ;  /* 0x0000001f03057819 */ /* 0x000fe200000006ff */
[----:B------:R-:W-:-:S04]  /*10480*/  USHF.R.S32.HI UR7, URZ, 0x1f, UR6 ;  /* 0x0000001fff077899 */ /* 0x000fc80008011406 */
[----:B------:R-:W-:-:S03]  /*10490*/  ULEA.HI UR7, UR7, UR6, URZ, 0x6 ;  /* 0x0000000607077291 */ /* 0x000fc6000f8f30ff */
[----:B------:R-:W3:Y:S01]  /*104a0*/  SYNCS.PHASECHK.TRANS64.TRYWAIT P0, [UR8+0x140], R5 ;  /* 0x00014005ff0075a7 */ /* 0x000ee20008001108 */
[----:B------:R-:W-:Y:S01]  /*104b0*/  USHF.R.S32.HI UR12, URZ, 0x6, UR7 ;  /* 0x00000006ff0c7899 */ /* 0x000fe20008011407 */
[----:B---3--:R-:W-:Y:S11]  /*104c0*/  @!P0 BRA `(.L_x_207) ;  /* 0x0000001400548947 */ /* 0x008ff60003800000 */
.L_x_268:
[----:B------:R-:W-:Y:S01]  /*104d0*/  UISETP.LT.AND UP1, UPT, UR12, 0x1, UPT ;  /* 0x000000010c00788c */ /* 0x000fe2000bf21270 */
[----:B--2---:R-:W-:Y:S01]  /*104e0*/  PLOP3.LUT P0, PT, P1, PT, PT, 0x80, 0x8 ;  /* 0x000000000008781c */ /* 0x004fe20000f0f070 */
[----:B------:R-:W-:Y:S02]  /*104f0*/  UIADD3 UR13, UPT, UPT, UR12, 0x1, URZ ;  /* 0x000000010c0d7890 */ /* 0x000fe4000fffe0ff */
[----:B------:R-:W-:Y:S02]  /*10500*/  USEL UR6, UR12, 0x1, UP1 ;  /* 0x000000010c067887 */ /* 0x000fe40008800000 */
[----:B------:R-:W-:Y:S02]  /*10510*/  UPLOP3.LUT UP3, UPT, UPT, UPT, UPT, 0x40, 0x4 ;  /* 0x000000000004789c */ /* 0x000fe40003f6e870 */
[----:B------:R-:W-:Y:S01]  /*10520*/  UIADD3 UR12, UPT, UPT, -UR12, UR6, URZ ;  /* 0x000000060c0c7290 */ /* 0x000fe2000fffe1ff */
[----:B------:R-:W-:Y:S01]  /*10530*/  UMOV UR26, 0x0 ;  /* 0x00000000001a7882 */ /* 0x000fe20000000000 */
[----:B------:R-:W-:Y:S01]  /*10540*/  UMOV UR27, 0x8200010 ;  /* 0x08200010001b7882 */ /* 0x000fe20000000000 */
[----:B------:R-:W-:Y:S01]  /*10550*/  UMOV UR24, 0x0 ;  /* 0x0000000000187882 */ /* 0x000fe20000000000 */
[----:B------:R-:W-:Y:S01]  /*10560*/  UMOV UR25, 0x8200010 ;  /* 0x0820001000197882 */ /* 0x000fe20000000000 */
[----:B------:R-:W-:Y:S01]  /*10570*/  UMOV UR22, 0x0 ;  /* 0x0000000000167882 */ /* 0x000fe20000000000 */
[----:B------:R-:W-:Y:S01]  /*10580*/  UMOV UR23, 0x8200010 ;  /* 0x0820001000177882 */ /* 0x000fe20000000000 */
[----:B------:R-:W-:Y:S01]  /*10590*/  UMOV UR18, 0x0 ;  /* 0x0000000000127882 */ /* 0x000fe20000000000 */
[----:B------:R-:W-:-:S05]  /*105a0*/  UMOV UR19, 0x8200010 ;  /* 0x0820001000137882 */ /* 0x000fca0000000000 */
.L_x_210:
[----:B--2---:R-:W-:Y:S01]  /*105b0*/  ULEA UR7, UR17, UR4, 0x3 ;  /* 0x0000000411077291 */ /* 0x004fe2000f8e18ff */
[----:B---3--:R-:W-:Y:S11]  /*105c0*/  @P0 BRA `(.L_x_208) ;  /* 0x00000000000c0947 */ /* 0x008ff60003800000 */
[----:B-1----:R-:W-:Y:S04]  /*105d0*/  SHF.L.U32 R5, R0, 0x1f, RZ ;  /* 0x0000001f00057819 */ /* 0x002fe800000006ff */
[----:B------:R-:W1:Y:S02]  /*105e0*/  SYNCS.PHASECHK.TRANS64.TRYWAIT P0, [UR7], R5 ;  /* 0x00000005ff0075a7 */ /* 0x000e640008001107 */
[----:B-1----:R-:W-:Y:S05]  /*105f0*/  @!P0 BRA `(.L_x_209) ;  /* 0x0000001400208947 */ /* 0x002fea0003800000 */
.L_x_208:
[----:B------:R-:W-:Y:S01]  /*10600*/  UISETP.NE.AND UP1, UPT, UR13, 0x2, UPT ;  /* 0x000000020d00788c */ /* 0x000fe2000bf25270 */
[----:B------:R-:W-:Y:S01]  /*10610*/  PLOP3.LUT P0, PT, PT, PT, PT, 0x80, 0x8 ;  /* 0x000000000008781c */ /* 0x000fe20003f0f070 */
[----:B------:R-:W-:Y:S02]  /*10620*/  UIADD3 UR6, UPT, UPT, UR17, 0x1, URZ ;  /* 0x0000000111067890 */ /* 0x000fe4000fffe0ff */
[----:B------:R-:W-:Y:S02]  /*10630*/  ULEA UR30, UR17, UR11, 0xa ;  /* 0x0000000b111e7291 */ /* 0x000fe4000f8e50ff */
[----:B------:R-:W-:Y:S01]  /*10640*/  UISETP.NE.AND UP2, UPT, UR6, 0x5, UPT ;  /* 0x000000050600788c */ /* 0x000fe2000bf45270 */
[----:B------:R-:W-:Y:S01]  /*10650*/  PLOP3.LUT P1, PT, PT, PT, UP1, 0x80, 0x8 ;  /* 0x000000000008781c */ /* 0x000fe20003f2f018 */
[----:B------:R-:W-:Y:S02]  /*10660*/  UIADD3 UR44, UPT, UPT, UR30, 0x2, URZ ;  /* 0x000000021e2c7890 */ /* 0x000fe4000fffe0ff */
[----:B------:R-:W-:Y:S02]  /*10670*/  USEL UR28, URZ, 0x1, UP2 ;  /* 0x00000001ff1c7887 */ /* 0x000fe40009000000 */
[----:B------:R-:W-:Y:S02]  /*10680*/  USEL UR6, UR6, URZ, UP2 ;  /* 0x000000ff06067287 */ /* 0x000fe40009000000 */
[----:B------:R-:W-:Y:S02]  /*10690*/  UIADD3 UR40, UPT, UPT, UR30, 0x4, URZ ;  /* 0x000000041e287890 */ /* 0x000fe4000fffe0ff */
[----:B------:R-:W-:Y:S01]  /*106a0*/  @UP1 ULEA UR21, UR6, UR4, 0x3 ;  /* 0x0000000406151291 */ /* 0x000fe2000f8e18ff */
[----:B------:R-:W-:Y:S01]  /*106b0*/  LOP3.LUT R0, R0, UR28, RZ, 0x3c, !PT ;  /* 0x0000001c00007c12 */ /* 0x000fe2000f8e3cff */
[----:B------:R-:W-:Y:S02]  /*106c0*/  ULEA UR28, UR17, UR10, 0xa ;  /* 0x0000000a111c7291 */ /* 0x000fe4000f8e50ff */
[----:B------:R-:W-:Y:S01]  /*106d0*/  UIADD3 UR34, UPT, UPT, UR30, 0x6, URZ ;  /* 0x000000061e227890 */ /* 0x000fe2000fffe0ff */
[----:B-1----:R-:W-:Y:S01]  /*106e0*/  @P1 SHF.L.U32 R4, R0, 0x1f, RZ ;  /* 0x0000001f00041819 */ /* 0x002fe200000006ff */
[----:B------:R-:W-:Y:S02]  /*106f0*/  UIADD3 UR42, UPT, UPT, UR28, 0x2, URZ ;  /* 0x000000021c2a7890 */ /* 0x000fe4000fffe0ff */
[----:B------:R-:W-:Y:S01]  /*10700*/  UIADD3 UR38, UPT, UPT, UR28, 0x4, URZ ;  /* 0x000000041c267890 */ /* 0x000fe2000fffe0ff */
[----:B------:R2:W3:Y:S01]  /*10710*/  @P1 SYNCS.PHASECHK.TRANS64.TRYWAIT P0, [UR21], R4 ;  /* 0x00000004ff0015a7 */ /* 0x0004e20008001115 */
[----:B------:R-:W-:Y:S02]  /*10720*/  UIADD3 UR32, UPT, UPT, UR28, 0x6, URZ ;  /* 0x000000061c207890 */ /* 0x000fe4000fffe0ff */
[----:B------:R-:W-:Y:S02]  /*10730*/  UIADD3 UR7, UPT, UPT, UR7, 0x28, URZ ;  /* 0x0000002807077890 */ /* 0x000fe4000fffe0ff */
[----:B------:R-:W-:Y:S02]  /*10740*/  UIADD3 UR12, UPT, UPT, UR12, 0x1, URZ ;  /* 0x000000010c0c7890 */ /* 0x000fe4000fffe0ff */
[----:B------:R-:W-:Y:S02]  /*10750*/  UIADD3 UR13, UPT, UPT, UR13, -0x1, URZ ;  /* 0xffffffff0d0d7890 */ /* 0x000fe4000fffe0ff */
[----:B------:R-:W-:Y:S01]  /*10760*/  UISETP.NE.AND UP1, UPT, UR12, 0x1, UPT ;  /* 0x000000010c00788c */ /* 0x000fe2000bf25270 */
[----:B------:R-:W-:Y:S01]  /*10770*/  UMOV UR31, 0x40004040 ;  /* 0x40004040001f7882 */ /* 0x000fe20000000000 */
[----:B------:R-:W-:Y:S01]  /*10780*/  UMOV UR29, 0x40004040 ;  /* 0x40004040001d7882 */ /* 0x000fe20000000000 */
[----:B------:R-:W-:Y:S01]  /*10790*/  UMOV UR45, 0x40004040 ;  /* 0x40004040002d7882 */ /* 0x000fe20000000000 */
[----:B------:R2:W-:Y:S01]  /*107a0*/  UTCHMMA gdesc[UR28], gdesc[UR30], tmem[UR9], tmem[UR26], idesc[UR27], UP3 ;  /* 0x00ff1a1e1c0075ea */ /* 0x0005e20009800009 */
[----:B------:R-:W-:Y:S01]  /*107b0*/  UPLOP3.LUT UP3, UPT, UPT, UPT, UPT, 0x80, 0x8 ;  /* 0x000000000008789c */ /* 0x000fe20003f6f070 */
[----:B------:R-:W-:Y:S01]  /*107c0*/  UMOV UR43, 0x40004040 ;  /* 0x40004040002b7882 */ /* 0x000fe20000000000 */
[----:B------:R-:W-:Y:S01]  /*107d0*/  UMOV UR41, 0x40004040 ;  /* 0x4000404000297882 */ /* 0x000fe20000000000 */
[----:B------:R2:W-:Y:S01]  /*107e0*/  UTCHMMA gdesc[UR42], gdesc[UR44], tmem[UR9], tmem[UR24], idesc[UR25], UPT ;  /* 0x00ff182c2a0075ea */ /* 0x0005e2000b800009 */
[----:B------:R-:W-:Y:S01]  /*107f0*/  UMOV UR39, 0x40004040 ;  /* 0x4000404000277882 */ /* 0x000fe20000000000 */
[----:B------:R-:W-:Y:S01]  /*10800*/  UMOV UR35, 0x40004040 ;  /* 0x4000404000237882 */ /* 0x000fe20000000000 */
[----:B------:R-:W-:Y:S01]  /*10810*/  UMOV UR33, 0x40004040 ;  /* 0x4000404000217882 */ /* 0x000fe20000000000 */
[----:B------:R2:W-:Y:S01]  /*10820*/  UTCHMMA gdesc[UR38], gdesc[UR40], tmem[UR9], tmem[UR22], idesc[UR23], UPT ;  /* 0x00ff1628260075ea */ /* 0x0005e2000b800009 */
[----:B------:R2:W-:Y:S01]  /*10830*/  UTCHMMA gdesc[UR32], gdesc[UR34], tmem[UR9], tmem[UR18], idesc[UR19], UPT ;  /* 0x00ff1222200075ea */ /* 0x0005e2000b800009 */
[----:B------:R2:W-:Y:S01]  /*10840*/  UTCBAR [UR7], URZ ;  /* 0x000000ff070073e9 */ /* 0x0005e200080000ff */
[----:B------:R-:W-:Y:S01]  /*10850*/  UMOV UR17, UR6 ;  /* 0x0000000600117c82 */ /* 0x000fe20008000000 */
[----:B------:R-:W-:Y:S05]  /*10860*/  BRA.U UP1, `(.L_x_210) ;  /* 0xfffffffd01507547 */ /* 0x000fea000b83ffff */
[----:B------:R-:W-:Y:S05]  /*10870*/  BRA.U !UP0, `(.L_x_211) ;  /* 0x0000000108047547 */ /* 0x000fea000b800000 */
[----:B--2---:R-:W-:Y:S05]  /*10880*/  BPT.TRAP 0x1 ;  /* 0x000000040000795c */ /* 0x004fea0000300000 */
.L_x_211:
[----:B------:R-:W-:Y:S02]  /*10890*/  UIADD3 UR8, UPT, UPT, UR8, 0x120, URZ ;  /* 0x0000012008087890 */ /* 0x000fe4000fffe0ff */
[----:B------:R-:W-:Y:S01]  /*108a0*/  UIADD3 UR15, UPT, UPT, UR15, 0x1, URZ ;  /* 0x000000010f0f7890 */ /* 0x000fe2000fffe0ff */
[----:B------:R-:W-:-:S03]  /*108b0*/  UMOV UR17, UR6 ;  /* 0x0000000600117c82 */ /* 0x000fc60008000000 */
[----:B------:R-:W-:-:S03]  /*108c0*/  UISETP.NE.AND UP0, UPT, UR15, 0x4, UPT ;  /* 0x000000040f00788c */ /* 0x000fc6000bf05270 */
[----:B------:R1:W-:Y:S01]  /*108d0*/  UTCBAR [UR8], URZ ;  /* 0x000000ff080073e9 */ /* 0x0003e200080000ff */
[----:B--2---:R-:W-:Y:S02]  /*108e0*/  USEL UR7, URZ, 0x1, UP0 ;  /* 0x00000001ff077887 */ /* 0x004fe40008000000 */
[----:B------:R-:W-:-:S04]  /*108f0*/  USEL UR15, UR15, URZ, UP0 ;  /* 0x000000ff0f0f7287 */ /* 0x000fc80008000000 */
[----:B------:R-:W-:-:S08]  /*10900*/  LOP3.LUT R3, R3, UR7, RZ, 0x3c, !PT ;  /* 0x0000000703037c12 */ /* 0x000fd0000f8e3cff */
.L_x_205:
[----:B------:R-:W-:-:S09]  /*10910*/  UISETP.NE.AND UP0, UPT, UR37, 0x8, UPT ;  /* 0x000000082500788c */ /* 0x000fd2000bf05270 */
[----:B------:R-:W-:Y:S05]  /*10920*/  BRA.U UP0, `(.L_x_212) ;  /* 0x0000000100047547 */ /* 0x000fea000b800000 */
[----:B-1----:R-:W-:Y:S05]  /*10930*/  BPT.TRAP 0x1 ;  /* 0x000000040000795c */ /* 0x002fea0000300000 */
.L_x_212:
[----:B------:R-:W-:Y:S01]  /*10940*/  ULEA UR6, UR14, UR4, 0x3 ;  /* 0x000000040e067291 */ /* 0x000fe2000f8e18ff */
[----:B------:R-:W-:-:S08]  /*10950*/  SHF.L.U32 R5, R2, 0x1f, RZ ;  /* 0x0000001f02057819 */ /* 0x000fd000000006ff */
[----:B---3--:R-:W2:Y:S02]  /*10960*/  SYNCS.PHASECHK.TRANS64.TRYWAIT P0, [UR6+0x180], R5 ;  /* 0x00018005ff0075a7 */ /* 0x008ea40008001106 */
[----:B--2---:R-:W-:Y:S05]  /*10970*/  @!P0 BRA `(.L_x_213) ;  /* 0x0000001000588947 */ /* 0x004fea0003800000 */
.L_x_271:
[----:B------:R-:W-:-:S09]  /*10980*/  UIMAD UR7, UR14, 0x14, UR36 ;  /* 0x000000140e0778a4 */ /* 0x000fd2000f8e0224 */
[----:B------:R-:W3:Y:S04]  /*10990*/  LDS R17, [UR7+0x8] ;  /* 0x00000807ff117984 */ /* 0x000ee80008000800 */
[----:B--2---:R-:W2:Y:S01]  /*109a0*/  LDS R4, [UR7+0xc] ;  /* 0x00000c07ff047984 */ /* 0x004ea20008000800 */
[----:B------:R-:W-:Y:S01]  /*109b0*/  @!PT LDS RZ, [RZ] ;  /* 0x00000000fffff984 */ /* 0x000fe20000000800 */
[----:B------:R-:W-:Y:S01]  /*109c0*/  @!PT LDS RZ, [RZ] ;  /* 0x00000000fffff984 */ /* 0x000fe20000000800 */
[----:B------:R-:W-:Y:S01]  /*109d0*/  @!PT LDS RZ, [RZ] ;  /* 0x00000000fffff984 */ /* 0x000fe20000000800 */
[----:B------:R-:W-:Y:S01]  /*109e0*/  @!PT LDS RZ, [RZ] ;  /* 0x00000000fffff984 */ /* 0x000fe20000000800 */
[----:B------:R4:W-:Y:S06]  /*109f0*/  MEMBAR.ALL.CTA ;  /* 0x0000000000007992 */ /* 0x0009ec0000008000 */
[----:B----4-:R-:W4:Y:S01]  /*10a00*/  FENCE.VIEW.ASYNC.S ;  /* 0x00000000000073c6 */ /* 0x010f220000000000 */
[----:B------:R-:W-:Y:S05]  /*10a10*/  BRA.U UP0, `(.L_x_214) ;  /* 0x0000000100047547 */ /* 0x000fea000b800000 */
[----:B-1----:R-:W-:Y:S05]  /*10a20*/  BPT.TRAP 0x1 ;  /* 0x000000040000795c */ /* 0x002fea0000300000 */
.L_x_214:
[----:B------:R-:W-:Y:S01]  /*10a30*/  UIADD3 UR6, UPT, UPT, UR6, 0x1c0, URZ ;  /* 0x000001c006067890 */ /* 0x000fe2000fffe0ff */
[----:B--2---:R-:W-:Y:S01]  /*10a40*/  ISETP.NE.AND P0, PT, R4, RZ, PT ;  /* 0x000000ff0400720c */ /* 0x004fe20003f05270 */
[----:B------:R-:W-:Y:S02]  /*10a50*/  UIADD3 UR14, UPT, UPT, UR14, 0x1, URZ ;  /* 0x000000010e0e7890 */ /* 0x000fe4000fffe0ff */
[----:B------:R-:W-:Y:S02]  /*10a60*/  UPRMT UR6, UR5, 0x654, UR6 ;  /* 0x0000065405067896 */ /* 0x000fe40008000006 */
[----:B------:R-:W-:-:S04]  /*10a70*/  UISETP.NE.AND UP0, UPT, UR14, 0x8, UPT ;  /* 0x000000080e00788c */ /* 0x000fc8000bf05270 */
[----:B------:R-:W-:-:S03]  /*10a80*/  USEL UR14, UR14, URZ, UP0 ;  /* 0x000000ff0e0e7287 */ /* 0x000fc60008000000 */
[----:B----4-:R-:W-:Y:S01]  /*10a90*/  SYNCS.ARRIVE.TRANS64.RED.A1T0 RZ, [UR6], RZ ;  /* 0x000000ffffff79a7 */ /* 0x010fe20008100406 */
[----:B------:R-:W-:-:S06]  /*10aa0*/  USEL UR6, URZ, 0x1, UP0 ;  /* 0x00000001ff067887 */ /* 0x000fcc0008000000 */
[----:B------:R-:W-:Y:S01]  /*10ab0*/  LOP3.LUT R2, R2, UR6, RZ, 0x3c, !PT ;  /* 0x0000000602027c12 */ /* 0x000fe2000f8e3cff */
[----:B------:R-:W-:Y:S06]  /*10ac0*/  @P0 BRA `(.L_x_215) ;  /* 0xfffffff800280947 */ /* 0x000fec000383ffff */
[----:B------:R-:W2:Y:S01]  /*10ad0*/  S2UR UR5, SR_CgaCtaId ;  /* 0x00000000000579c3 */ /* 0x000ea20000008800 */
[----:B------:R-:W-:Y:S01]  /*10ae0*/  ELECT P0, URZ, PT ;  /* 0x0000000000ff782f */ /* 0x000fe20003800000 */
[----:B------:R-:W-:Y:S01]  /*10af0*/  HFMA2 R0, -RZ, RZ, 0, 5.9604644775390625e-08 ;  /* 0x00000001ff007431 */ /* 0x000fe200000001ff */
[----:B------:R-:W-:-:S05]  /*10b00*/  UMOV UR6, 0x40 ;  /* 0x0000004000067882 */ /* 0x000fca0000000000 */
[----:B------:R-:W-:Y:S01]  /*10b10*/  UVIRTCOUNT.DEALLOC.SMPOOL 0x80 ;  /* 0x000000800000784c */ /* 0x000fe20000000000 */
[----:B------:R-:W-:-:S04]  /*10b20*/  UISETP.NE.AND UP0, UPT, UR37, URZ, UPT ;  /* 0x000000ff2500728c */ /* 0x000fc8000bf05270 */
[----:B------:R-:W-:Y:S02]  /*10b30*/  UISETP.EQ.OR UP0, UPT, UR20, 0x4, UP0 ;  /* 0x000000041400788c */ /* 0x000fe40008702670 */
[----:B--2---:R-:W-:-:S09]  /*10b40*/  ULEA UR5, UR5, UR6, 0x18 ;  /* 0x0000000605057291 */ /* 0x004fd2000f8ec0ff */
[----:B------:R2:W-:Y:S01]  /*10b50*/  @P0 STS.U8 [UR5+0x1c], R0 ;  /* 0x00001c00ff000988 */ /* 0x0005e20008000005 */
[----:B------:R-:W-:Y:S05]  /*10b60*/  BRA.U !UP0, `(.L_x_216) ;  /* 0x0000000108047547 */ /* 0x000fea000b800000 */
[----:B-1----:R-:W-:Y:S05]  /*10b70*/  BPT.TRAP 0x1 ;  /* 0x000000040000795c */ /* 0x002fea0000300000 */
.L_x_216:
[----:B------:R-:W-:Y:S01]  /*10b80*/  ULEA UR6, UR15, UR4, 0x3 ;  /* 0x000000040f067291 */ /* 0x000fe2000f8e18ff */
[----:B------:R-:W-:Y:S01]  /*10b90*/  SHF.L.U32 R5, R3, 0x1f, RZ ;  /* 0x0000001f03057819 */ /* 0x000fe200000006ff */
[----:B------:R-:W-:-:S07]  /*10ba0*/  UIADD3 UR15, UPT, UPT, UR15, 0x1, URZ ;  /* 0x000000010f0f7890 */ /* 0x000fce000fffe0ff */
[----:B------:R-:W4:Y:S02]  /*10bb0*/  SYNCS.PHASECHK.TRANS64.TRYWAIT P0, [UR6+0x140], R5 ;  /* 0x00014005ff0075a7 */ /* 0x000f240008001106 */
[----:B----4-:R-:W-:Y:S05]  /*10bc0*/  @!P0 BRA `(.L_x_217) ;  /* 0x0000000c00dc8947 */ /* 0x010fea0003800000 */
.L_x_273:
[----:B------:R-:W-:Y:S05]  /*10bd0*/  BRA.U !UP0, `(.L_x_218) ;  /* 0x0000000108047547 */ /* 0x000fea000b800000 */
[----:B-1----:R-:W-:Y:S05]  /*10be0*/  BPT.TRAP 0x1 ;  /* 0x000000040000795c */ /* 0x002fea0000300000 */
.L_x_218:
[----:B------:R-:W-:-:S04]  /*10bf0*/  UISETP.NE.AND UP1, UPT, UR15, 0x4, UPT ;  /* 0x000000040f00788c */ /* 0x000fc8000bf25270 */
[----:B------:R-:W-:Y:S02]  /*10c00*/  USEL UR7, URZ, 0x1, UP1 ;  /* 0x00000001ff077887 */ /* 0x000fe40008800000 */
[----:B------:R-:W-:-:S04]  /*10c10*/  USEL UR15, UR15, URZ, UP1 ;  /* 0x000000ff0f0f7287 */ /* 0x000fc80008800000 */
[----:B------:R-:W-:Y:S01]  /*10c20*/  ULEA UR6, UR15, UR4, 0x3 ;  /* 0x000000040f067291 */ /* 0x000fe2000f8e18ff */
[----:B------:R-:W-:Y:S01]  /*10c30*/  LOP3.LUT R2, R3, UR7, RZ, 0x3c, !PT ;  /* 0x0000000703027c12 */ /* 0x000fe2000f8e3cff */
[----:B------:R-:W-:-:S03]  /*10c40*/  UIADD3 UR7, UPT, UPT, UR15, 0x1, URZ ;  /* 0x000000010f077890 */ /* 0x000fc6000fffe0ff */
[----:B------:R-:W-:-:S04]  /*10c50*/  SHF.L.U32 R3, R2, 0x1f, RZ ;  /* 0x0000001f02037819 */ /* 0x000fc800000006ff */
[----:B------:R-:W4:Y:S02]  /*10c60*/  SYNCS.PHASECHK.TRANS64.TRYWAIT P0, [UR6+0x140], R3 ;  /* 0x00014003ff0075a7 */ /* 0x000f240008001106 */
[----:B----4-:R-:W-:Y:S05]  /*10c70*/  @!P0 BRA `(.L_x_219) ;  /* 0x0000000c00c88947 */ /* 0x010fea0003800000 */
.L_x_275:
[----:B------:R-:W-:Y:S05]  /*10c80*/  BRA.U !UP0, `(.L_x_220) ;  /* 0x0000000108047547 */ /* 0x000fea000b800000 */
[----:B-1----:R-:W-:Y:S05]  /*10c90*/  BPT.TRAP 0x1 ;  /* 0x000000040000795c */ /* 0x002fea0000300000 */
.L_x_220:
[----:B------:R-:W-:-:S04]  /*10ca0*/  UISETP.NE.AND UP1, UPT, UR7, 0x4, UPT ;  /* 0x000000040700788c */ /* 0x000fc8000bf25270 */
[----:B-1----:R-:W-:Y:S02]  /*10cb0*/  USEL UR8, URZ, 0x1, UP1 ;  /* 0x00000001ff087887 */ /* 0x002fe40008800000 */
[----:B------:R-:W-:-:S04]  /*10cc0*/  USEL UR7, UR7, URZ, UP1 ;  /* 0x000000ff07077287 */ /* 0x000fc80008800000 */
[----:B------:R-:W-:Y:S01]  /*10cd0*/  ULEA UR6, UR7, UR4, 0x3 ;  /* 0x0000000407067291 */ /* 0x000fe2000f8e18ff */
[----:B------:R-:W-:Y:S01]  /*10ce0*/  LOP3.LUT R2, R2, UR8, RZ, 0x3c, !PT ;  /* 0x0000000802027c12 */ /* 0x000fe2000f8e3cff */
[----:B------:R-:W-:-:S03]  /*10cf0*/  UIADD3 UR7, UPT, UPT, UR7, 0x1, URZ ;  /* 0x0000000107077890 */ /* 0x000fc6000fffe0ff */
[----:B--2---:R-:W-:-:S04]  /*10d00*/  SHF.L.U32 R3, R2, 0x1f, RZ ;  /* 0x0000001f02037819 */ /* 0x004fc800000006ff */
[----:B------:R-:W1:Y:S02]  /*10d10*/  SYNCS.PHASECHK.TRANS64.TRYWAIT P0, [UR6+0x140], R3 ;  /* 0x00014003ff0075a7 */ /* 0x000e640008001106 */
[----:B-1----:R-:W-:Y:S05]  /*10d20*/  @!P0 BRA `(.L_x_221) ;  /* 0x0000000c00b48947 */ /* 0x002fea0003800000 */
.L_x_277:
[----:B------:R-:W-:Y:S05]  /*10d30*/  BRA.U !UP0, `(.L_x_222) ;  /* 0x0000000108047547 */ /* 0x000fea000b800000 */
[----:B------:R-:W-:Y:S05]  /*10d40*/  BPT.TRAP 0x1 ;  /* 0x000000040000795c */ /* 0x000fea0000300000 */
.L_x_222:
[----:B------:R-:W-:-:S04]  /*10d50*/  UISETP.NE.AND UP0, UPT, UR7, 0x4, UPT ;  /* 0x000000040700788c */ /* 0x000fc8000bf05270 */
[----:B------:R-:W-:Y:S02]  /*10d60*/  USEL UR6, URZ, 0x1, UP0 ;  /* 0x00000001ff067887 */ /* 0x000fe40008000000 */
[----:B------:R-:W-:-:S04]  /*10d70*/  USEL UR7, UR7, URZ, UP0 ;  /* 0x000000ff07077287 */ /* 0x000fc80008000000 */
[----:B------:R-:W-:Y:S01]  /*10d80*/  ULEA UR7, UR7, UR4, 0x3 ;  /* 0x0000000407077291 */ /* 0x000fe2000f8e18ff */
[----:B-1----:R-:W-:-:S04]  /*10d90*/  LOP3.LUT R3, R2, UR6, RZ, 0x3c, !PT ;  /* 0x0000000602037c12 */ /* 0x002fc8000f8e3cff */
[----:B------:R-:W-:-:S04]  /*10da0*/  SHF.L.U32 R3, R3, 0x1f, RZ ;  /* 0x0000001f03037819 */ /* 0x000fc800000006ff */
[----:B------:R-:W1:Y:S02]  /*10db0*/  SYNCS.PHASECHK.TRANS64.TRYWAIT P0, [UR7+0x140], R3 ;  /* 0x00014003ff0075a7 */ /* 0x000e640008001107 */
[----:B-1----:R-:W-:Y:S05]  /*10dc0*/  @!P0 BRA `(.L_x_223) ;  /* 0x0000000c00a48947 */ /* 0x002fea0003800000 */
.L_x_279:
[----:B------:R-:W-:Y:S01]  /*10dd0*/  NOP ;  /* 0x0000000000007918 */ /* 0x000fe20000000000 */
[----:B-1----:R-:W1:Y:S01]  /*10de0*/  LDS R0, [UR5+0x14] ;  /* 0x00001405ff007984 */ /* 0x002e620008000800 */
[----:B------:R-:W-:Y:S01]  /*10df0*/  ULOP3.LUT UR6, UR16, 0xffff, URZ, 0xc0, !UPT ;  /* 0x0000ffff10067892 */ /* 0x000fe2000f8ec0ff */
[----:B------:R-:W-:Y:S01]  /*10e00*/  UMOV UR8, 0xffff ;  /* 0x0000ffff00087882 */ /* 0x000fe20000000000 */
[----:B------:R-:W-:Y:S02]  /*10e10*/  UMOV UR4, 0x1 ;  /* 0x0000000100047882 */ /* 0x000fe40000000000 */
[----:B------:R-:W-:-:S04]  /*10e20*/  USHF.R.U32.HI UR6, URZ, 0x5, UR6 ;  /* 0x00000005ff067899 */ /* 0x000fc80008011606 */
[----:B------:R-:W-:Y:S02]  /*10e30*/  USHF.L.U32 UR8, UR8, UR6, URZ ;  /* 0x0000000608087299 */ /* 0x000fe400080006ff */
[----:B------:R-:W-:-:S04]  /*10e40*/  USHF.L.U32 UR4, UR4, UR6, URZ ;  /* 0x0000000604047299 */ /* 0x000fc800080006ff */
[----:B-1----:R-:W-:-:S04]  /*10e50*/  LOP3.LUT R0, R0, UR8, RZ, 0xc0, !PT ;  /* 0x0000000800007c12 */ /* 0x002fc8000f8ec0ff */
[----:B------:R-:W-:-:S13]  /*10e60*/  ISETP.NE.AND P0, PT, R0, UR8, PT ;  /* 0x0000000800007c0c */ /* 0x000fda000bf05270 */
[----:B------:R-:W-:Y:S05]  /*10e70*/  @P0 BRA `(.L_x_224) ;  /* 0x0000000000580947 */ /* 0x000fea0003800000 */
[----:B------:R-:W1:Y:S02]  /*10e80*/  LDS R0, [UR5+0x18] ;  /* 0x00001805ff007984 */ /* 0x000e640008000800 */
[----:B-1----:R-:W-:-:S04]  /*10e90*/  LOP3.LUT R0, R0, UR4, RZ, 0xc0, !PT ;  /* 0x0000000400007c12 */ /* 0x002fc8000f8ec0ff */
[----:B------:R-:W-:-:S13]  /*10ea0*/  ISETP.NE.AND P0, PT, R0, UR4, PT ;  /* 0x0000000400007c0c */ /* 0x000fda000bf05270 */
[----:B------:R-:W-:Y:S05]  /*10eb0*/  @P0 BRA `(.L_x_225) ;  /* 0x00000000003c0947 */ /* 0x000fea0003800000 */
[----:B------:R-:W1:Y:S01]  /*10ec0*/  S2R R2, SR_LANEID ;  /* 0x0000000000027919 */ /* 0x000e620000000000 */
[----:B------:R-:W-:Y:S01]  /*10ed0*/  ULOP3.LUT UR8, URZ, UR8, URZ, 0x33, !UPT ;  /* 0x00000008ff087292 */ /* 0x000fe2000f8e33ff */
[----:B------:R-:W-:Y:S01]  /*10ee0*/  LOP3.LUT R4, RZ, UR4, RZ, 0x33, !PT ;  /* 0x00000004ff047c12 */ /* 0x000fe2000f8e33ff */
[----:B------:R-:W-:Y:S02]  /*10ef0*/  VOTEU.ANY UR7, UPT, PT ;  /* 0x0000000000077886 */ /* 0x000fe400038e0100 */
[----:B------:R-:W-:Y:S01]  /*10f00*/  UFLO.U32 UR7, UR7 ;  /* 0x00000007000772bd */ /* 0x000fe200080e0000 */
[----:B------:R-:W2:Y:S01]  /*10f10*/  REDUX UR4, R4 ;  /* 0x00000000040473c4 */ /* 0x000ea20000000000 */
[----:B------:R-:W-:-:S06]  /*10f20*/  IMAD.U32 R0, RZ, RZ, UR8 ;  /* 0x00000008ff007e24 */ /* 0x000fcc000f8e00ff */
[----:B------:R4:W-:Y:S01]  /*10f30*/  UTCATOMSWS.AND URZ, UR8 ;  /* 0x0000000800ff79e3 */ /* 0x0009e20008000000 */
[----:B------:R-:W5:Y:S01]  /*10f40*/  REDUX UR6, R0 ;  /* 0x00000000000673c4 */ /* 0x000f620000000000 */
[----:B-1----:R-:W-:Y:S01]  /*10f50*/  ISETP.EQ.U32.AND P0, PT, R2, UR7, PT ;  /* 0x0000000702007c0c */ /* 0x002fe2000bf02070 */
[----:B--2---:R-:W-:Y:S01]  /*10f60*/  IMAD.U32 R2, RZ, RZ, UR4 ;  /* 0x00000004ff027e24 */ /* 0x004fe2000f8e00ff */
[----:B-----5:R-:W-:-:S11]  /*10f70*/  MOV R3, UR6 ;  /* 0x0000000600037c02 */ /* 0x020fd60008000f00 */
[----:B------:R4:W-:Y:S04]  /*10f80*/  @P0 ATOMS.AND RZ, [UR5+0x14], R3 ;  /* 0x00001403ffff098c */ /* 0x0009e8000a800005 */
[----:B------:R4:W-:Y:S01]  /*10f90*/  @P0 ATOMS.AND RZ, [UR5+0x18], R2 ;  /* 0x00001802ffff098c */ /* 0x0009e2000a800005 */
[----:B------:R-:W-:Y:S05]  /*10fa0*/  BRA `(.L_x_226) ;  /* 0x0000000000147947 */ /* 0x000fea0003800000 */
.L_x_225:
[----:B------:R-:W-:Y:S02]  /*10fb0*/  MOV R2, 0x10fd0 ;  /* 0x00010fd000027802 */ /* 0x000fe40000000f00 */
[----:B---3--:R-:W-:Y:S05]  /*10fc0*/  CALL.REL.NOINC `($__internal_0_$__cuda_sm10x_tcgen05_guardrail_trap_col_being_dealloced_not_returned_by_alloc) ;  /* 0x0000000c003c7944 */ /* 0x008fea0003c00000 */
[----:B------:R-:W-:Y:S05]  /*10fd0*/  BRA `(.L_x_226) ;  /* 0x0000000000087947 */ /* 0x000fea0003800000 */
.L_x_224:
[----:B------:R-:W-:Y:S02]  /*10fe0*/  MOV R2, 0x11000 ;  /* 0x0001100000027802 */ /* 0x000fe40000000f00 */
[----:B---3--:R-:W-:Y:S05]  /*10ff0*/  CALL.REL.NOINC `($__internal_2_$__cuda_sm10x_tcgen05_guardrail_trap_unallocated_columns_being_dealloced) ;  /* 0x0000000c00487944 */ /* 0x008fea0003c00000 */
.L_x_226:
[----:B------:R-:W-:Y:S01]  /*11000*/  NOP ;  /* 0x0000000000007918 */ /* 0x000fe20000000000 */
[----:B----4-:R-:W-:Y:S05]  /*11010*/  EXIT ;  /* 0x000000000000794d */ /* 0x010fea0003800000 */
.L_x_31:
[----:B------:R-:W-:-:S07]  /*11020*/  MOV R0, UR9 ;  /* 0x0000000900007c02 */ /* 0x000fce0008000f00 */
.L_x_227:
[----:B--2---:R2:W3:Y:S02]  /*11030*/  SYNCS.PHASECHK.TRANS64.TRYWAIT P0, [R0+URZ+0x28], R3 ;  /* 0x00002803000075a7 */ /* 0x0044e400080011ff */
[----:B---3--:R-:W-:Y:S05]  /*11040*/  @!P0 NANOSLEEP.SYNCS 0x989680 ;  /* 0x009896800000895d */ /* 0x008fea0003900000 */
[----:B------:R-:W3:Y:S02]  /*11050*/  @!P0 SYNCS.PHASECHK.TRANS64 P0, [R0+URZ+0x28], R3 ;  /* 0x00002803000085a7 */ /* 0x000ee400080010ff */
[----:B---3--:R-:W-:Y:S05]  /*11060*/  @!P0 BRA `(.L_x_227) ;  /* 0xfffffffc00f08947 */ /* 0x008fea000383ffff */
[----:B------:R-:W-:Y:S05]  /*11070*/  BRA `(.L_x_30) ;  /* 0xffffff2c00c87947 */ /* 0x000fea000383ffff */
.L_x_38:
[----:B--2---:R-:W-:-:S07]  /*11080*/  MOV R0, UR9 ;  /* 0x0000000900007c02 */ /* 0x004fce0008000f00 */
.L_x_228:
[----:B--2---:R2:W3:Y:S02]  /*11090*/  SYNCS.PHASECHK.TRANS64.TRYWAIT P0, [R0+URZ+0x28], R3 ;  /* 0x00002803000075a7 */ /* 0x0044e400080011ff */
[----:B---3--:R-:W-:Y:S05]  /*110a0*/  @!P0 NANOSLEEP.SYNCS 0x989680 ;  /* 0x009896800000895d */ /* 0x008fea0003900000 */
[----:B------:R-:W3:Y:S02]  /*110b0*/  @!P0 SYNCS.PHASECHK.TRANS64 P0, [R0+URZ+0x28], R3 ;  /* 0x00002803000085a7 */ /* 0x000ee400080010ff */
[----:B---3--:R-:W-:Y:S05]  /*110c0*/  @!P0 BRA `(.L_x_228) ;  /* 0xfffffffc00f08947 */ /* 0x008fea000383ffff */
[----:B------:R-:W-:Y:S05]  /*110d0*/  BRA `(.L_x_37) ;  /* 0xffffff3000687947 */ /* 0x000fea000383ffff */
.L_x_44:
[----:B--2---:R-:W-:-:S07]  /*110e0*/  MOV R0, UR4 ;  /* 0x0000000400007c02 */ /* 0x004fce0008000f00 */
.L_x_229:
[----:B-1----:R1:W2:Y:S02]  /*110f0*/  SYNCS.PHASECHK.TRANS64.TRYWAIT P0, [R0+URZ+0x180], R3 ;  /* 0x00018003000075a7 */ /* 0x0022a400080011ff */
[----:B--2---:R-:W-:Y:S05]  /*11100*/  @!P0 NANOSLEEP.SYNCS 0x989680 ;  /* 0x009896800000895d */ /* 0x004fea0003900000 */
[----:B------:R-:W2:Y:S02]  /*11110*/  @!P0 SYNCS.PHASECHK.TRANS64 P0, [R0+URZ+0x180], R3 ;  /* 0x00018003000085a7 */ /* 0x000ea400080010ff */
[----:B--2---:R-:W-:Y:S05]  /*11120*/  @!P0 BRA `(.L_x_229) ;  /* 0xfffffffc00f08947 */ /* 0x004fea000383ffff */
[----:B------:R-:W-:Y:S05]  /*11130*/  BRA `(.L_x_230) ;  /* 0xffffff3000ec7947 */ /* 0x000fea000383ffff */
.L_x_47:
[----:B------:R-:W-:-:S07]  /*11140*/  MOV R0, UR4 ;  /* 0x0000000400007c02 */ /* 0x000fce0008000f00 */
.L_x_231:
[----:B-1----:R1:W2:Y:S02]  /*11150*/  SYNCS.PHASECHK.TRANS64.TRYWAIT P0, [R0+URZ], R3 ;  /* 0x00000003000075a7 */ /* 0x0022a400080011ff */
[----:B--2---:R-:W-:Y:S05]  /*11160*/  @!P0 NANOSLEEP.SYNCS 0x989680 ;  /* 0x009896800000895d */ /* 0x004fea0003900000 */
[----:B------:R-:W2:Y:S02]  /*11170*/  @!P0 SYNCS.PHASECHK.TRANS64 P0, [R0+URZ], R3 ;  /* 0x00000003000085a7 */ /* 0x000ea400080010ff */
[----:B--2---:R-:W-:Y:S05]  /*11180*/  @!P0 BRA `(.L_x_231) ;  /* 0xfffffffc00f08947 */ /* 0x004fea000383ffff */
[----:B------:R-:W-:Y:S05]  /*11190*/  BRA `(.L_x_232) ;  /* 0xffffff34004c7947 */ /* 0x000fea000383ffff */
.L_x_48:
[----:B------:R-:W-:-:S07]  /*111a0*/  MOV R0, UR4 ;  /* 0x0000000400007c02 */ /* 0x000fce0008000f00 */
.L_x_233:
[----:B-1----:R1:W2:Y:S02]  /*111b0*/  SYNCS.PHASECHK.TRANS64.TRYWAIT P0, [R0+URZ], R3 ;  /* 0x00000003000075a7 */ /* 0x0022a400080011ff */
[----:B--2---:R-:W-:Y:S05]  /*111c0*/  @!P0 NANOSLEEP.SYNCS 0x989680 ;  /* 0x009896800000895d */ /* 0x004fea0003900000 */
[----:B------:R-:W2:Y:S02]  /*111d0*/  @!P0 SYNCS.PHASECHK.TRANS64 P0, [R0+URZ], R3 ;  /* 0x00000003000085a7 */ /* 0x000ea400080010ff */
[----:B--2---:R-:W-:Y:S05]  /*111e0*/  @!P0 BRA `(.L_x_233) ;  /* 0xfffffffc00f08947 */ /* 0x004fea000383ffff */
[----:B------:R-:W-:Y:S05]  /*111f0*/  BRA `(.L_x_234) ;  /* 0xffffff3400587947 */ /* 0x000fea000383ffff */
.L_x_49:
[----:B------:R-:W-:-:S07]  /*11200*/  MOV R0, UR4 ;  /* 0x0000000400007c02 */ /* 0x000fce0008000f00 */
.L_x_235:
[----:B-1----:R1:W2:Y:S02]  /*11210*/  SYNCS.PHASECHK.TRANS64.TRYWAIT P0, [R0+URZ], R3 ;  /* 0x00000003000075a7 */ /* 0x0022a400080011ff */
[----:B--2---:R-:W-:Y:S05]  /*11220*/  @!P0 NANOSLEEP.SYNCS 0x989680 ;  /* 0x009896800000895d */ /* 0x004fea0003900000 */
[----:B------:R-:W2:Y:S02]  /*11230*/  @!P0 SYNCS.PHASECHK.TRANS64 P0, [R0+URZ], R3 ;  /* 0x00000003000085a7 */ /* 0x000ea400080010ff */
[----:B--2---:R-:W-:Y:S05]  /*11240*/  @!P0 BRA `(.L_x_235) ;  /* 0xfffffffc00f08947 */ /* 0x004fea000383ffff */
[----:B------:R-:W-:Y:S05]  /*11250*/  BRA `(.L_x_236) ;  /* 0xffffff3400647947 */ /* 0x000fea000383ffff */
.L_x_50:
[----:B------:R-:W-:-:S07]  /*11260*/  MOV R0, UR4 ;  /* 0x0000000400007c02 */ /* 0x000fce0008000f00 */
.L_x_237:
[----:B-1----:R1:W2:Y:S02]  /*11270*/  SYNCS.PHASECHK.TRANS64.TRYWAIT P0, [R0+URZ], R3 ;  /* 0x00000003000075a7 */ /* 0x0022a400080011ff */
[----:B--2---:R-:W-:Y:S05]  /*11280*/  @!P0 NANOSLEEP.SYNCS 0x989680 ;  /* 0x009896800000895d */ /* 0x004fea0003900000 */
[----:B------:R-:W2:Y:S02]  /*11290*/  @!P0 SYNCS.PHASECHK.TRANS64 P0, [R0+URZ], R3 ;  /* 0x00000003000085a7 */ /* 0x000ea400080010ff */
[----:B--2---:R-:W-:Y:S05]  /*112a0*/  @!P0 BRA `(.L_x_237) ;  /* 0xfffffffc00f08947 */ /* 0x004fea000383ffff */
[----:B------:R-:W-:Y:S05]  /*112b0*/  BRA `(.L_x_238) ;  /* 0xffffff3400707947 */ /* 0x000fea000383ffff */
.L_x_65:
[----:B------:R-:W-:-:S07]  /*112c0*/  MOV R17, UR4 ;  /* 0x0000000400117c02 */ /* 0x000fce0008000f00 */
.L_x_239:
[----:B-1----:R1:W2:Y:S02]  /*112d0*/  SYNCS.PHASECHK.TRANS64.TRYWAIT P0, [R17+URZ+0xe0], R20 ;  /* 0x0000e014110075a7 */ /* 0x0022a400080011ff */
[----:B--2---:R-:W-:Y:S05]  /*112e0*/  @!P0 NANOSLEEP.SYNCS 0x989680 ;  /* 0x009896800000895d */ /* 0x004fea0003900000 */
[----:B------:R-:W2:Y:S02]  /*112f0*/  @!P0 SYNCS.PHASECHK.TRANS64 P0, [R17+URZ+0xe0], R20 ;  /* 0x0000e014110085a7 */ /* 0x000ea400080010ff */
[----:B--2---:R-:W-:Y:S05]  /*11300*/  @!P0 BRA `(.L_x_239) ;  /* 0xfffffffc00f08947 */ /* 0x004fea000383ffff */
[----:B------:R-:W-:Y:S05]  /*11310*/  BRA `(.L_x_240) ;  /* 0xffffff5000507947 */ /* 0x000fea000383ffff */
.L_x_81:
[----:B------:R-:W-:-:S07]  /*11320*/  MOV R23, UR4 ;  /* 0x0000000400177c02 */ /* 0x000fce0008000f00 */
.L_x_241:
[----:B--2---:R2:W3:Y:S02]  /*11330*/  SYNCS.PHASECHK.TRANS64.TRYWAIT P0, [R23+URZ+0xe0], R20 ;  /* 0x0000e014170075a7 */ /* 0x0044e400080011ff */
[----:B---3--:R-:W-:Y:S05]  /*11340*/  @!P0 NANOSLEEP.SYNCS 0x989680 ;  /* 0x009896800000895d */ /* 0x008fea0003900000 */
[----:B------:R-:W3:Y:S02]  /*11350*/  @!P0 SYNCS.PHASECHK.TRANS64 P0, [R23+URZ+0xe0], R20 ;  /* 0x0000e014170085a7 */ /* 0x000ee400080010ff */
[----:B---3--:R-:W-:Y:S05]  /*11360*/  @!P0 BRA `(.L_x_241) ;  /* 0xfffffffc00f08947 */ /* 0x008fea000383ffff */
[----:B------:R-:W-:Y:S05]  /*11370*/  BRA `(.L_x_242) ;  /* 0xffffff6c00247947 */ /* 0x000fea000383ffff */
.L_x_90:
[----:B--2---:R2:W4:Y:S02]  /*11380*/  SYNCS.PHASECHK.TRANS64.TRYWAIT P0, [R19+URZ+0x98], R6 ;  /* 0x00009806130075a7 */ /* 0x00452400080011ff */
[----:B----4-:R-:W-:Y:S05]  /*11390*/  @!P0 NANOSLEEP.SYNCS 0x989680 ;  /* 0x009896800000895d */ /* 0x010fea0003900000 */
[----:B------:R-:W4:Y:S02]  /*113a0*/  @!P0 SYNCS.PHASECHK.TRANS64 P0, [R19+URZ+0x98], R6 ;  /* 0x00009806130085a7 */ /* 0x000f2400080010ff */
[----:B----4-:R-:W-:Y:S05]  /*113b0*/  @!P0 BRA `(.L_x_90) ;  /* 0xfffffffc00f08947 */ /* 0x010fea000383ffff */
[----:B------:R-:W-:Y:S05]  /*113c0*/  BRA `(.L_x_87) ;  /* 0xffffff74003c7947 */ /* 0x000fea000383ffff */
.L_x_94:
[----:B------:R-:W-:Y:S07]  /*113d0*/  MOV R0, UR21 ;  /* 0x0000001500007c02 */ /* 0x000fee0008000f00 */
.L_x_243:
[----:B------:R1:W1:Y:S02]  /*113e0*/  SYNCS.PHASECHK.TRANS64.TRYWAIT P0, [R0+URZ+0x70], R5 ;  /* 0x00007005000075a7 */ /* 0x00026400080011ff */
[----:B-1----:R-:W-:Y:S05]  /*113f0*/  @!P0 NANOSLEEP.SYNCS 0x989680 ;  /* 0x009896800000895d */ /* 0x002fea0003900000 */
[----:B------:R-:W1:Y:S02]  /*11400*/  @!P0 SYNCS.PHASECHK.TRANS64 P0, [R0+URZ+0x70], R5 ;  /* 0x00007005000085a7 */ /* 0x000e6400080010ff */
[----:B-1----:R-:W-:Y:S05]  /*11410*/  @!P0 BRA `(.L_x_243) ;  /* 0xfffffffc00f08947 */ /* 0x002fea000383ffff */
[----:B------:R-:W-:Y:S05]  /*11420*/  BRA `(.L_x_244) ;  /* 0xffffff7400c87947 */ /* 0x000fea000383ffff */
.L_x_100:
[----:B------:R-:W-:Y:S07]  /*11430*/  MOV R0, UR21 ;  /* 0x0000001500007c02 */ /* 0x000fee0008000f00 */
.L_x_245:
[----:B-1----:R1:W4:Y:S02]  /*11440*/  SYNCS.PHASECHK.TRANS64.TRYWAIT P0, [R0+URZ+0x78], R5 ;  /* 0x00007805000075a7 */ /* 0x00232400080011ff */
[----:B----4-:R-:W-:Y:S05]  /*11450*/  @!P0 NANOSLEEP.SYNCS 0x989680 ;  /* 0x009896800000895d */ /* 0x010fea0003900000 */
[----:B------:R-:W4:Y:S02]  /*11460*/  @!P0 SYNCS.PHASECHK.TRANS64 P0, [R0+URZ+0x78], R5 ;  /* 0x00007805000085a7 */ /* 0x000f2400080010ff */
[----:B----4-:R-:W-:Y:S05]  /*11470*/  @!P0 BRA `(.L_x_245) ;  /* 0xfffffffc00f08947 */ /* 0x010fea000383ffff */
[----:B------:R-:W-:Y:S05]  /*11480*/  BRA `(.L_x_246) ;  /* 0xffffff7800207947 */ /* 0x000fea000383ffff */
.L_x_106:
[----:B-1--4-:R-:W-:Y:S07]  /*11490*/  MOV R0, UR21 ;  /* 0x0000001500007c02 */ /* 0x012fee0008000f00 */
.L_x_247:
[----:B-1----:R1:W4:Y:S02]  /*114a0*/  SYNCS.PHASECHK.TRANS64.TRYWAIT P0, [R0+URZ+0x80], R5 ;  /* 0x00008005000075a7 */ /* 0x00232400080011ff */
[----:B----4-:R-:W-:Y:S05]  /*114b0*/  @!P0 NANOSLEEP.SYNCS 0x989680 ;  /* 0x009896800000895d */ /* 0x010fea0003900000 */
[----:B------:R-:W4:Y:S02]  /*114c0*/  @!P0 SYNCS.PHASECHK.TRANS64 P0, [R0+URZ+0x80], R5 ;  /* 0x00008005000085a7 */ /* 0x000f2400080010ff */
[----:B----4-:R-:W-:Y:S05]  /*114d0*/  @!P0 BRA `(.L_x_247) ;  /* 0xfffffffc00f08947 */ /* 0x010fea000383ffff */
[----:B------:R-:W-:Y:S05]  /*114e0*/  BRA `(.L_x_248) ;  /* 0xffffff7800787947 */ /* 0x000fea000383ffff */
.L_x_112:
[----:B-1--4-:R-:W-:Y:S07]  /*114f0*/  MOV R0, UR21 ;  /* 0x0000001500007c02 */ /* 0x012fee0008000f00 */
.L_x_249:
[----:B-1----:R1:W4:Y:S02]  /*11500*/  SYNCS.PHASECHK.TRANS64.TRYWAIT P0, [R0+URZ+0x88], R5 ;  /* 0x00008805000075a7 */ /* 0x00232400080011ff */
[----:B----4-:R-:W-:Y:S05]  /*11510*/  @!P0 NANOSLEEP.SYNCS 0x989680 ;  /* 0x009896800000895d */ /* 0x010fea0003900000 */
[----:B------:R-:W4:Y:S02]  /*11520*/  @!P0 SYNCS.PHASECHK.TRANS64 P0, [R0+URZ+0x88], R5 ;  /* 0x00008805000085a7 */ /* 0x000f2400080010ff */
[----:B----4-:R-:W-:Y:S05]  /*11530*/  @!P0 BRA `(.L_x_249) ;  /* 0xfffffffc00f08947 */ /* 0x010fea000383ffff */
[----:B------:R-:W-:Y:S05]  /*11540*/  BRA `(.L_x_250) ;  /* 0xffffff7800d07947 */ /* 0x000fea000383ffff */
.L_x_118:
[----:B----4-:R-:W-:Y:S07]  /*11550*/  MOV R0, UR8 ;  /* 0x0000000800007c02 */ /* 0x010fee0008000f00 */
.L_x_251:
[----:B-1----:R1:W4:Y:S02]  /*11560*/  SYNCS.PHASECHK.TRANS64.TRYWAIT P0, [R0+URZ+0x180], R5 ;  /* 0x00018005000075a7 */ /* 0x00232400080011ff */
[----:B----4-:R-:W-:Y:S05]  /*11570*/  @!P0 NANOSLEEP.SYNCS 0x989680 ;  /* 0x009896800000895d */ /* 0x010fea0003900000 */
[----:B------:R-:W4:Y:S02]  /*11580*/  @!P0 SYNCS.PHASECHK.TRANS64 P0, [R0+URZ+0x180], R5 ;  /* 0x00018005000085a7 */ /* 0x000f2400080010ff */
[----:B----4-:R-:W-:Y:S05]  /*11590*/  @!P0 BRA `(.L_x_251) ;  /* 0xfffffffc00f08947 */ /* 0x010fea000383ffff */
[----:B------:R-:W-:Y:S05]  /*115a0*/  BRA `(.L_x_252) ;  /* 0xffffff7c00387947 */ /* 0x000fea000383ffff */
.L_x_122:
[----:B------:R-:W-:-:S07]  /*115b0*/  MOV R0, UR21 ;  /* 0x0000001500007c02 */ /* 0x000fce0008000f00 */
.L_x_253:
[----:B-1----:R1:W4:Y:S02]  /*115c0*/  SYNCS.PHASECHK.TRANS64.TRYWAIT P0, [R0+URZ+0x70], R3 ;  /* 0x00007003000075a7 */ /* 0x00232400080011ff */
[----:B----4-:R-:W-:Y:S05]  /*115d0*/  @!P0 NANOSLEEP.SYNCS 0x989680 ;  /* 0x009896800000895d */ /* 0x010fea0003900000 */
[----:B------:R-:W4:Y:S02]  /*115e0*/  @!P0 SYNCS.PHASECHK.TRANS64 P0, [R0+URZ+0x70], R3 ;  /* 0x00007003000085a7 */ /* 0x000f2400080010ff */
[----:B----4-:R-:W-:Y:S05]  /*115f0*/  @!P0 BRA `(.L_x_253) ;  /* 0xfffffffc00f08947 */ /* 0x010fea000383ffff */
[----:B------:R-:W-:Y:S05]  /*11600*/  BRA `(.L_x_254) ;  /* 0xffffff7c00987947 */ /* 0x000fea000383ffff */
.L_x_124:
[----:B-1----:R-:W-:-:S07]  /*11610*/  MOV R0, UR21 ;  /* 0x0000001500007c02 */ /* 0x002fce0008000f00 */
.L_x_255:
[----:B-1----:R1:W4:Y:S02]  /*11620*/  SYNCS.PHASECHK.TRANS64.TRYWAIT P0, [R0+URZ+0x78], R3 ;  /* 0x00007803000075a7 */ /* 0x00232400080011ff */
[----:B----4-:R-:W-:Y:S05]  /*11630*/  @!P0 NANOSLEEP.SYNCS 0x989680 ;  /* 0x009896800000895d */ /* 0x010fea0003900000 */
[----:B------:R-:W4:Y:S02]  /*11640*/  @!P0 SYNCS.PHASECHK.TRANS64 P0, [R0+URZ+0x78], R3 ;  /* 0x00007803000085a7 */ /* 0x000f2400080010ff */
[----:B----4-:R-:W-:Y:S05]  /*11650*/  @!P0 BRA `(.L_x_255) ;  /* 0xfffffffc00f08947 */ /* 0x010fea000383ffff */
[----:B------:R-:W-:Y:S05]  /*11660*/  BRA `(.L_x_256) ;  /* 0xffffff7c00907947 */ /* 0x000fea000383ffff */
.L_x_126:
[----:B-1----:R-:W-:-:S07]  /*11670*/  MOV R0, UR21 ;  /* 0x0000001500007c02 */ /* 0x002fce0008000f00 */
.L_x_257:
[----:B-1----:R1:W4:Y:S02]  /*11680*/  SYNCS.PHASECHK.TRANS64.TRYWAIT P0, [R0+URZ+0x80], R3 ;  /* 0x00008003000075a7 */ /* 0x00232400080011ff */
[----:B----4-:R-:W-:Y:S05]  /*11690*/  @!P0 NANOSLEEP.SYNCS 0x989680 ;  /* 0x009896800000895d */ /* 0x010fea0003900000 */
[----:B------:R-:W4:Y:S02]  /*116a0*/  @!P0 SYNCS.PHASECHK.TRANS64 P0, [R0+URZ+0x80], R3 ;  /* 0x00008003000085a7 */ /* 0x000f2400080010ff */
[----:B----4-:R-:W-:Y:S05]  /*116b0*/  @!P0 BRA `(.L_x_257) ;  /* 0xfffffffc00f08947 */ /* 0x010fea000383ffff */
[----:B------:R-:W-:Y:S05]  /*116c0*/  BRA `(.L_x_258) ;  /* 0xffffff7c00887947 */ /* 0x000fea000383ffff */
.L_x_135:
[----:B------:R-:W-:Y:S07]  /*116d0*/  MOV R0, UR6 ;  /* 0x0000000600007c02 */ /* 0x000fee0008000f00 */
.L_x_259:
[----:B---3--:R3:W4:Y:S02]  /*116e0*/  SYNCS.PHASECHK.TRANS64.TRYWAIT P0, [R0+URZ+0x180], R3 ;  /* 0x00018003000075a7 */ /* 0x00872400080011ff */
[----:B----4-:R-:W-:Y:S05]  /*116f0*/  @!P0 NANOSLEEP.SYNCS 0x989680 ;  /* 0x009896800000895d */ /* 0x010fea0003900000 */
[----:B------:R-:W4:Y:S02]  /*11700*/  @!P0 SYNCS.PHASECHK.TRANS64 P0, [R0+URZ+0x180], R3 ;  /* 0x00018003000085a7 */ /* 0x000f2400080010ff */
[----:B----4-:R-:W-:Y:S05]  /*11710*/  @!P0 BRA `(.L_x_259) ;  /* 0xfffffffc00f08947 */ /* 0x010fea000383ffff */
[----:B------:R-:W-:Y:S05]  /*11720*/  BRA `(.L_x_260) ;  /* 0xffffff88002c7947 */ /* 0x000fea000383ffff */
.L_x_144:
[----:B------:R-:W-:Y:S07]  /*11730*/  MOV R15, 0xffffffff ;  /* 0xffffffff000f7802 */ /* 0x000fee0000000f00 */
[----:B---345:R-:W-:Y:S05]  /*11740*/  WARPSYNC.COLLECTIVE R15, `(.L_x_261) ;  /* 0x000000000f0c7348 */ /* 0x038fea0003c00000 */
[----:B------:R-:W-:Y:S02]  /*11750*/  ELECT P6, UR79, PT ;  /* 0x00000000004f782f */ /* 0x000fe400038c0000 */
[----:B------:R-:W-:Y:S01]  /*11760*/  MOV R14, UR79 ;  /* 0x0000004f000e7c02 */ /* 0x000fe20008000f00 */
[----:B---345:R-:W-:Y:S10]  /*11770*/  ENDCOLLECTIVE ;  /* 0x000000000000791b */ /* 0x038ff40003800000 */
.L_x_261:
[----:B------:R-:W-:Y:S05]  /*11780*/  BRA `(.L_x_262) ;  /* 0xffffff8c00447947 */ /* 0x000fea000383ffff */
.L_x_149:
[----:B--2---:R-:W-:Y:S04]  /*11790*/  MOV R3, UR43 ;  /* 0x0000002b00037c02 */ /* 0x004fe80008000f00 */
[----:B------:R2:W1:Y:S03]  /*117a0*/  SYNCS.PHASECHK.TRANS64.TRYWAIT P0, [R3+URZ+0x50], R2 ;  /* 0x00005002030075a7 */ /* 0x00046600080011ff */
[----:B-1----:R-:W-:Y:S05]  /*117b0*/  @!P0 NANOSLEEP.SYNCS 0x989680 ;  /* 0x009896800000895d */ /* 0x002fea0003900000 */
[----:B------:R-:W1:Y:S02]  /*117c0*/  @!P0 SYNCS.PHASECHK.TRANS64 P0, [R3+URZ+0x50], R2 ;  /* 0x00005002030085a7 */ /* 0x000e6400080010ff */
[----:B-1----:R-:W-:Y:S05]  /*117d0*/  @!P0 BRA `(.L_x_149) ;  /* 0xfffffffc00ec8947 */ /* 0x002fea000383ffff */
[----:B------:R-:W-:Y:S05]  /*117e0*/  BRA `(.L_x_148) ;  /* 0xffffff8c00e47947 */ /* 0x000fea000383ffff */
.L_x_153:
[----:B------:R1:W1:Y:S02]  /*117f0*/  SYNCS.PHASECHK.TRANS64.TRYWAIT P1, [R97+URZ+0x120], R0 ;  /* 0x00012000610075a7 */ /* 0x00026400080211ff */
[----:B-1----:R-:W-:Y:S05]  /*11800*/  @!P1 NANOSLEEP.SYNCS 0x989680 ;  /* 0x009896800000995d */ /* 0x002fea0003900000 */
[----:B------:R-:W1:Y:S02]  /*11810*/  @!P1 SYNCS.PHASECHK.TRANS64 P1, [R97+URZ+0x120], R0 ;  /* 0x00012000610095a7 */ /* 0x000e6400080210ff */
[----:B-1----:R-:W-:Y:S05]  /*11820*/  @!P1 BRA `(.L_x_153) ;  /* 0xfffffffc00f09947 */ /* 0x002fea000383ffff */
[----:B------:R-:W-:Y:S05]  /*11830*/  BRA `(.L_x_152) ;  /* 0xffffff90007c7947 */ /* 0x000fea000383ffff */
.L_x_160:
[----:B--2---:R-:W-:Y:S04]  /*11840*/  MOV R3, UR43 ;  /* 0x0000002b00037c02 */ /* 0x004fe80008000f00 */
[----:B------:R2:W3:Y:S03]  /*11850*/  SYNCS.PHASECHK.TRANS64.TRYWAIT P1, [R3+URZ+0x58], R0 ;  /* 0x00005800030075a7 */ /* 0x0004e600080211ff */
[----:B---3--:R-:W-:Y:S05]  /*11860*/  @!P1 NANOSLEEP.SYNCS 0x989680 ;  /* 0x009896800000995d */ /* 0x008fea0003900000 */
[----:B------:R-:W3:Y:S02]  /*11870*/  @!P1 SYNCS.PHASECHK.TRANS64 P1, [R3+URZ+0x58], R0 ;  /* 0x00005800030095a7 */ /* 0x000ee400080210ff */
[----:B---3--:R-:W-:Y:S05]  /*11880*/  @!P1 BRA `(.L_x_160) ;  /* 0xfffffffc00ec9947 */ /* 0x008fea000383ffff */
[----:B------:R-:W-:Y:S05]  /*11890*/  BRA `(.L_x_159) ;  /* 0xffffff9c00947947 */ /* 0x000fea000383ffff */
.L_x_168:
[----:B--2---:R-:W-:Y:S04]  /*118a0*/  MOV R0, UR43 ;  /* 0x0000002b00007c02 */ /* 0x004fe80008000f00 */
[----:B------:R2:W1:Y:S03]  /*118b0*/  SYNCS.PHASECHK.TRANS64.TRYWAIT P1, [R0+URZ+0x60], R3 ;  /* 0x00006003000075a7 */ /* 0x00046600080211ff */
[----:B-1----:R-:W-:Y:S05]  /*118c0*/  @!P1 NANOSLEEP.SYNCS 0x989680 ;  /* 0x009896800000995d */ /* 0x002fea0003900000 */
[----:B------:R-:W1:Y:S02]  /*118d0*/  @!P1 SYNCS.PHASECHK.TRANS64 P1, [R0+URZ+0x60], R3 ;  /* 0x00006003000095a7 */ /* 0x000e6400080210ff */
[----:B-1----:R-:W-:Y:S05]  /*118e0*/  @!P1 BRA `(.L_x_168) ;  /* 0xfffffffc00ec9947 */ /* 0x002fea000383ffff */
[----:B------:R-:W-:Y:S05]  /*118f0*/  BRA `(.L_x_167) ;  /* 0xffffffa800fc7947 */ /* 0x000fea000383ffff */
.L_x_176:
[----:B--2---:R-:W-:Y:S04]  /*11900*/  MOV R0, UR43 ;  /* 0x0000002b00007c02 */ /* 0x004fe80008000f00 */
[----:B------:R2:W1:Y:S03]  /*11910*/  SYNCS.PHASECHK.TRANS64.TRYWAIT P1, [R0+URZ+0x68], R3 ;  /* 0x00006803000075a7 */ /* 0x00046600080211ff */
[----:B-1----:R-:W-:Y:S05]  /*11920*/  @!P1 NANOSLEEP.SYNCS 0x989680 ;  /* 0x009896800000995d */ /* 0x002fea0003900000 */
[----:B------:R-:W1:Y:S02]  /*11930*/  @!P1 SYNCS.PHASECHK.TRANS64 P1, [R0+URZ+0x68], R3 ;  /* 0x00006803000095a7 */ /* 0x000e6400080210ff */
[----:B-1----:R-:W-:Y:S05]  /*11940*/  @!P1 BRA `(.L_x_176) ;  /* 0xfffffffc00ec9947 */ /* 0x002fea000383ffff */
[----:B------:R-:W-:Y:S05]  /*11950*/  BRA `(.L_x_175) ;  /* 0xffffffb800747947 */ /* 0x000fea000383ffff */
.L_x_188:
[----:B------:R-:W-:Y:S07]  /*11960*/  MOV R4, UR24 ;  /* 0x0000001800047c02 */ /* 0x000fee0008000f00 */
.L_x_263:
[----:B--2---:R2:W4:Y:S02]  /*11970*/  SYNCS.PHASECHK.TRANS64.TRYWAIT P0, [R4+URZ+0xa0], R5 ;  /* 0x0000a005040075a7 */ /* 0x00452400080011ff */
[----:B----4-:R-:W-:Y:S05]  /*11980*/  @!P0 NANOSLEEP.SYNCS 0x989680 ;  /* 0x009896800000895d */ /* 0x010fea0003900000 */
[----:B------:R-:W4:Y:S02]  /*11990*/  @!P0 SYNCS.PHASECHK.TRANS64 P0, [R4+URZ+0xa0], R5 ;  /* 0x0000a005040085a7 */ /* 0x000f2400080010ff */
[----:B----4-:R-:W-:Y:S05]  /*119a0*/  @!P0 BRA `(.L_x_263) ;  /* 0xfffffffc00f08947 */ /* 0x010fea000383ffff */
[----:B------:R-:W-:Y:S05]  /*119b0*/  BRA `(.L_x_264) ;  /* 0xffffffd000947947 */ /* 0x000fea000383ffff */
.L_x_191:
[----:B------:R-:W-:Y:S07]  /*119c0*/  MOV R4, UR24 ;  /* 0x0000001800047c02 */ /* 0x000fee0008000f00 */
.L_x_265:
[----:B-1----:R1:W2:Y:S02]  /*119d0*/  SYNCS.PHASECHK.TRANS64.TRYWAIT P1, [R4+URZ+0x1c0], R5 ;  /* 0x0001c005040075a7 */ /* 0x0022a400080211ff */
[----:B--2---:R-:W-:Y:S05]  /*119e0*/  @!P1 NANOSLEEP.SYNCS 0x989680 ;  /* 0x009896800000995d */ /* 0x004fea0003900000 */
[----:B------:R-:W2:Y:S02]  /*119f0*/  @!P1 SYNCS.PHASECHK.TRANS64 P1, [R4+URZ+0x1c0], R5 ;  /* 0x0001c005040095a7 */ /* 0x000ea400080210ff */
[----:B--2---:R-:W-:Y:S05]  /*11a00*/  @!P1 BRA `(.L_x_265) ;  /* 0xfffffffc00f09947 */ /* 0x004fea000383ffff */
[----:B------:R-:W-:Y:S05]  /*11a10*/  BRA `(.L_x_266) ;  /* 0xffffffd000f07947 */ /* 0x000fea000383ffff */
.L_x_207:
[----:B-1----:R-:W-:-:S07]  /*11a20*/  MOV R4, UR8 ;  /* 0x0000000800047c02 */ /* 0x002fce0008000f00 */
.L_x_267:
[----:B-1----:R1:W3:Y:S02]  /*11a30*/  SYNCS.PHASECHK.TRANS64.TRYWAIT P0, [R4+URZ+0x140], R5 ;  /* 0x00014005040075a7 */ /* 0x0022e400080011ff */
[----:B---3--:R-:W-:Y:S05]  /*11a40*/  @!P0 NANOSLEEP.SYNCS 0x989680 ;  /* 0x009896800000895d */ /* 0x008fea0003900000 */
[----:B------:R-:W3:Y:S02]  /*11a50*/  @!P0 SYNCS.PHASECHK.TRANS64 P0, [R4+URZ+0x140], R5 ;  /* 0x00014005040085a7 */ /* 0x000ee400080010ff */
[----:B---3--:R-:W-:Y:S05]  /*11a60*/  @!P0 BRA `(.L_x_267) ;  /* 0xfffffffc00f08947 */ /* 0x008fea000383ffff */
[----:B------:R-:W-:Y:S05]  /*11a70*/  BRA `(.L_x_268) ;  /* 0xffffffe800947947 */ /* 0x000fea000383ffff */
.L_x_209:
[----:B------:R-:W-:Y:S07]  /*11a80*/  MOV R4, UR7 ;  /* 0x0000000700047c02 */ /* 0x000fee0008000f00 */
.L_x_269:
[----:B-1----:R1:W2:Y:S02]  /*11a90*/  SYNCS.PHASECHK.TRANS64.TRYWAIT P0, [R4+URZ], R5 ;  /* 0x00000005040075a7 */ /* 0x0022a400080011ff */
[----:B--2---:R-:W-:Y:S05]  /*11aa0*/  @!P0 NANOSLEEP.SYNCS 0x989680 ;  /* 0x009896800000895d */ /* 0x004fea0003900000 */
[----:B------:R-:W2:Y:S02]  /*11ab0*/  @!P0 SYNCS.PHASECHK.TRANS64 P0, [R4+URZ], R5 ;  /* 0x00000005040085a7 */ /* 0x000ea400080010ff */
[----:B--2---:R-:W-:Y:S05]  /*11ac0*/  @!P0 BRA `(.L_x_269) ;  /* 0xfffffffc00f08947 */ /* 0x004fea000383ffff */
[----:B------:R-:W-:Y:S05]  /*11ad0*/  BRA `(.L_x_208) ;  /* 0xffffffe800c87947 */ /* 0x000fea000383ffff */
.L_x_213:
[----:B------:R-:W-:-:S07]  /*11ae0*/  MOV R4, UR6 ;  /* 0x0000000600047c02 */ /* 0x000fce0008000f00 */
.L_x_270:
[----:B--2---:R2:W3:Y:S02]  /*11af0*/  SYNCS.PHASECHK.TRANS64.TRYWAIT P0, [R4+URZ+0x180], R5 ;  /* 0x00018005040075a7 */ /* 0x0044e400080011ff */
[----:B---3--:R-:W-:Y:S05]  /*11b00*/  @!P0 NANOSLEEP.SYNCS 0x989680 ;  /* 0x009896800000895d */ /* 0x008fea0003900000 */
[----:B------:R-:W3:Y:S02]  /*11b10*/  @!P0 SYNCS.PHASECHK.TRANS64 P0, [R4+URZ+0x180], R5 ;  /* 0x00018005040085a7 */ /* 0x000ee400080010ff */
[----:B---3--:R-:W-:Y:S05]  /*11b20*/  @!P0 BRA `(.L_x_270) ;  /* 0xfffffffc00f08947 */ /* 0x008fea000383ffff */
[----:B------:R-:W-:Y:S05]  /*11b30*/  BRA `(.L_x_271) ;  /* 0xffffffec00907947 */ /* 0x000fea000383ffff */
.L_x_217:
[----:B--2---:R-:W-:-:S07]  /*11b40*/  MOV R0, UR6 ;  /* 0x0000000600007c02 */ /* 0x004fce0008000f00 */
.L_x_272:
[----:B--2---:R2:W4:Y:S02]  /*11b50*/  SYNCS.PHASECHK.TRANS64.TRYWAIT P0, [R0+URZ+0x140], R5 ;  /* 0x00014005000075a7 */ /* 0x00452400080011ff */
[----:B----4-:R-:W-:Y:S05]  /*11b60*/  @!P0 NANOSLEEP.SYNCS 0x989680 ;  /* 0x009896800000895d */ /* 0x010fea0003900000 */
[----:B------:R-:W4:Y:S02]  /*11b70*/  @!P0 SYNCS.PHASECHK.TRANS64 P0, [R0+URZ+0x140], R5 ;  /* 0x00014005000085a7 */ /* 0x000f2400080010ff */
[----:B----4-:R-:W-:Y:S05]  /*11b80*/  @!P0 BRA `(.L_x_272) ;  /* 0xfffffffc00f08947 */ /* 0x010fea000383ffff */
[----:B------:R-:W-:Y:S05]  /*11b90*/  BRA `(.L_x_273) ;  /* 0xfffffff0000c7947 */ /* 0x000fea000383ffff */
.L_x_219:
[----:B--2---:R-:W-:-:S07]  /*11ba0*/  MOV R0, UR6 ;  /* 0x0000000600007c02 */ /* 0x004fce0008000f00 */
.L_x_274:
[----:B--2---:R2:W4:Y:S02]  /*11bb0*/  SYNCS.PHASECHK.TRANS64.TRYWAIT P0, [R0+URZ+0x140], R3 ;  /* 0x00014003000075a7 */ /* 0x00452400080011ff */
[----:B----4-:R-:W-:Y:S05]  /*11bc0*/  @!P0 NANOSLEEP.SYNCS 0x989680 ;  /* 0x009896800000895d */ /* 0x010fea0003900000 */
[----:B------:R-:W4:Y:S02]  /*11bd0*/  @!P0 SYNCS.PHASECHK.TRANS64 P0, [R0+URZ+0x140], R3 ;  /* 0x00014003000085a7 */ /* 0x000f2400080010ff */
[----:B----4-:R-:W-:Y:S05]  /*11be0*/  @!P0 BRA `(.L_x_274) ;  /* 0xfffffffc00f08947 */ /* 0x010fea000383ffff */
[----:B------:R-:W-:Y:S05]  /*11bf0*/  BRA `(.L_x_275) ;  /* 0xfffffff000207947 */ /* 0x000fea000383ffff */
.L_x_221:
[----:B------:R-:W-:-:S07]  /*11c00*/  MOV R0, UR6 ;  /* 0x0000000600007c02 */ /* 0x000fce0008000f00 */
.L_x_276:
[----:B-1----:R1:W2:Y:S02]  /*11c10*/  SYNCS.PHASECHK.TRANS64.TRYWAIT P0, [R0+URZ+0x140], R3 ;  /* 0x00014003000075a7 */ /* 0x0022a400080011ff */
[----:B--2---:R-:W-:Y:S05]  /*11c20*/  @!P0 NANOSLEEP.SYNCS 0x989680 ;  /* 0x009896800000895d */ /* 0x004fea0003900000 */
[----:B------:R-:W2:Y:S02]  /*11c30*/  @!P0 SYNCS.PHASECHK.TRANS64 P0, [R0+URZ+0x140], R3 ;  /* 0x00014003000085a7 */ /* 0x000ea400080010ff */
[----:B--2---:R-:W-:Y:S05]  /*11c40*/  @!P0 BRA `(.L_x_276) ;  /* 0xfffffffc00f08947 */ /* 0x004fea000383ffff */
[----:B------:R-:W-:Y:S05]  /*11c50*/  BRA `(.L_x_277) ;  /* 0xfffffff000347947 */ /* 0x000fea000383ffff */
.L_x_223:
[----:B------:R-:W-:-:S07]  /*11c60*/  MOV R0, UR7 ;  /* 0x0000000700007c02 */ /* 0x000fce0008000f00 */
.L_x_278:
[----:B-1----:R1:W2:Y:S02]  /*11c70*/  SYNCS.PHASECHK.TRANS64.TRYWAIT P0, [R0+URZ+0x140], R3 ;  /* 0x00014003000075a7 */ /* 0x0022a400080011ff */
[----:B--2---:R-:W-:Y:S05]  /*11c80*/  @!P0 NANOSLEEP.SYNCS 0x989680 ;  /* 0x009896800000895d */ /* 0x004fea0003900000 */
[----:B------:R-:W2:Y:S02]  /*11c90*/  @!P0 SYNCS.PHASECHK.TRANS64 P0, [R0+URZ+0x140], R3 ;  /* 0x00014003000085a7 */ /* 0x000ea400080010ff */
[----:B--2---:R-:W-:Y:S05]  /*11ca0*/  @!P0 BRA `(.L_x_278) ;  /* 0xfffffffc00f08947 */ /* 0x004fea000383ffff */
[----:B------:R-:W-:Y:S05]  /*11cb0*/  BRA `(.L_x_279) ;  /* 0xfffffff000447947 */ /* 0x000fea000383ffff */
        .weak           $__internal_0_$__cuda_sm10x_tcgen05_guardrail_trap_col_being_dealloced_not_returned_by_alloc
        .type           $__internal_0_$__cuda_sm10x_tcgen05_guardrail_trap_col_being_dealloced_not_returned_by_alloc,@function
        .size           $__internal_0_$__cuda_sm10x_tcgen05_guardrail_trap_col_being_dealloced_not_returned_by_alloc,($__internal_1_$__cuda_sm10x_tcgen05_guardrail_trap_phase_invalid_during_alloc - $__internal_0_$__cuda_sm10x_tcgen05_guardrail_trap_col_being_dealloced_not_returned_by_alloc)
$__internal_0_$__cuda_sm10x_tcgen05_guardrail_trap_col_being_dealloced_not_returned_by_alloc:
[----:B------:R-:W-:Y:S05]  /*11cc0*/  BPT.TRAP 0x1 ;  /* 0x000000040000795c */ /* 0x000fea0000300000 */
[----:B------:R-:W-:-:S04]  /*11cd0*/  HFMA2 R3, -RZ, RZ, 0, 0 ;  /* 0x00000000ff037431 */ /* 0x000fc800000001ff */
[----:B------:R-:W-:Y:S05]  /*11ce0*/  RET.REL.NODEC R2 `(_ZN7cutlass13device_kernelINS_4gemm6kernel13GemmUniversalINS1_17GroupProblemShapeIN4cute5tupleIJiiiEEEEENS1_10collective13CollectiveMmaINS1_40MainloopSm100ArrayTmaUmmaWarpSpecializedILi5ELi8ELi4ENS6_IJNS5_1CILi1EEESD_SD_EEEEENS6_IJNSC_ILi128EEESG_NSC_ILi64EEEEEENS_6half_tEPNS6_IJlSD_NSC_ILi0EEEEEESJ_SM_NS5_8TiledMMAINS5_8MMA_AtomIJNS5_20SM100_MMA_F16BF16_SSISJ_SJ_fLi128ELi128ELNS5_4UMMA5MajorE0ELSR_0ELNSQ_7ScaleInE0ELSS_0EEEEEENS5_6LayoutISE_NS6_IJSK_SK_SK_EEEEENS6_IJNS5_10UnderscoreESY_SY_EEEEENS5_13SM90_TMA_LOADENS5_14ComposedLayoutINS5_7SwizzleILi3ELi4ELi3EEENS5_18smem_ptr_flag_bitsILi16EEENSV_INS6_IJNSC_ILi8EEESH_EEENS6_IJSH_SD_EEEEEEEvNS5_8identityES11_S1B_vS1C_EENS_8epilogue10collective18CollectiveEpilogueINS1E_31Sm100PtrArrayTmaWarpSpecializedILi4ELi2ELi32ELb1ELb0EEEJSI_NS6_IJNSV_ISG_SD_EENSV_INSC_ILi32EEESD_EEEEESJ_PNS6_IJSD_lSK_EEESJ_S1O_NS1E_6fusion15FusionCallbacksIS1I_NS1P_17LinearCombinationISJ_fSJ_fLNS_15FloatRoundStyleE2EEESI_S1M_JEEENS5_5SM1004TMEM4LOAD26SM100_TMEM_LOAD_16dp256b4xES11_NS12_IS14_S16_NSV_INS6_IJSH_S17_EEENS6_IJSD_SH_EEEEEEENS5_17SM75_U16x8_LDSM_TENS5_14SM90_TMA_STOREES22_NS5_17SM90_U16x8_STSM_TENS5_39AutoVectorizingCopyWithAssumedAlignmentILi128EEEEEEvvEEEEvNT_6ParamsE) ;  /* 0xfffffee002c47950 */ /* 0x000fea0003c3ffff */
        .weak           $__internal_1_$__cuda_sm10x_tcgen05_guardrail_trap_phase_invalid_during_alloc
        .type           $__internal_1_$__cuda_sm10x_tcgen05_guardrail_trap_phase_invalid_during_alloc,@function
        .size           $__internal_1_$__cuda_sm10x_tcgen05_guardrail_trap_phase_invalid_during_alloc,($__internal_2_$__cuda_sm10x_tcgen05_guardrail_trap_unallocated_columns_being_dealloced - $__internal_1_$__cuda_sm10x_tcgen05_guardrail_trap_phase_invalid_during_alloc)
$__internal_1_$__cuda_sm10x_tcgen05_guardrail_trap_phase_invalid_during_alloc:
[----:B------:R-:W-:Y:S05]  /*11cf0*/  BPT.TRAP 0x1 ;  /* 0x000000040000795c */ /* 0x000fea0000300000 */
[----:B------:R-:W-:-:S04]  /*11d00*/  MOV R3, 0x0 ;  /* 0x0000000000037802 */ /* 0x000fc80000000f00 */
[----:B------:R-:W-:Y:S05]  /*11d10*/  RET.REL.NODEC R2 `(_ZN7cutlass13device_kernelINS_4gemm6kernel13GemmUniversalINS1_17GroupProblemShapeIN4cute5tupleIJiiiEEEEENS1_10collective13CollectiveMmaINS1_40MainloopSm100ArrayTmaUmmaWarpSpecializedILi5ELi8ELi4ENS6_IJNS5_1CILi1EEESD_SD_EEEEENS6_IJNSC_ILi128EEESG_NSC_ILi64EEEEEENS_6half_tEPNS6_IJlSD_NSC_ILi0EEEEEESJ_SM_NS5_8TiledMMAINS5_8MMA_AtomIJNS5_20SM100_MMA_F16BF16_SSISJ_SJ_fLi128ELi128ELNS5_4UMMA5MajorE0ELSR_0ELNSQ_7ScaleInE0ELSS_0EEEEEENS5_6LayoutISE_NS6_IJSK_SK_SK_EEEEENS6_IJNS5_10UnderscoreESY_SY_EEEEENS5_13SM90_TMA_LOADENS5_14ComposedLayoutINS5_7SwizzleILi3ELi4ELi3EEENS5_18smem_ptr_flag_bitsILi16EEENSV_INS6_IJNSC_ILi8EEESH_EEENS6_IJSH_SD_EEEEEEEvNS5_8identityES11_S1B_vS1C_EENS_8epilogue10collective18CollectiveEpilogueINS1E_31Sm100PtrArrayTmaWarpSpecializedILi4ELi2ELi32ELb1ELb0EEEJSI_NS6_IJNSV_ISG_SD_EENSV_INSC_ILi32EEESD_EEEEESJ_PNS6_IJSD_lSK_EEESJ_S1O_NS1E_6fusion15FusionCallbacksIS1I_NS1P_17LinearCombinationISJ_fSJ_fLNS_15FloatRoundStyleE2EEESI_S1M_JEEENS5_5SM1004TMEM4LOAD26SM100_TMEM_LOAD_16dp256b4xES11_NS12_IS14_S16_NSV_INS6_IJSH_S17_EEENS6_IJSD_SH_EEEEEEENS5_17SM75_U16x8_LDSM_TENS5_14SM90_TMA_STOREES22_NS5_17SM90_U16x8_STSM_TENS5_39AutoVectorizingCopyWithAssumedAlignmentILi128EEEEEEvvEEEEvNT_6ParamsE) ;  /* 0xfffffee002b87950 */ /* 0x000fea0003c3ffff */
        .weak           $__internal_2_$__cuda_sm10x_tcgen05_guardrail_trap_unallocated_columns_being_dealloced
        .type           $__internal_2_$__cuda_sm10x_tcgen05_guardrail_trap_unallocated_columns_being_dealloced,@function
        .size           $__internal_2_$__cuda_sm10x_tcgen05_guardrail_trap_unallocated_columns_being_dealloced,($__internal_3_$__cuda_sm20_div_u64 - $__internal_2_$__cuda_sm10x_tcgen05_guardrail_trap_unallocated_columns_being_dealloced)
$__internal_2_$__cuda_sm10x_tcgen05_guardrail_trap_unallocated_columns_being_dealloced:
[----:B------:R-:W-:Y:S05]  /*11d20*/  BPT.TRAP 0x1 ;  /* 0x000000040000795c */ /* 0x000fea0000300000 */
[----:B------:R-:W-:-:S04]  /*11d30*/  HFMA2 R3, -RZ, RZ, 0, 0 ;  /* 0x00000000ff037431 */ /* 0x000fc800000001ff */
[----:B------:R-:W-:Y:S05]  /*11d40*/  RET.REL.NODEC R2 `(_ZN7cutlass13device_kernelINS_4gemm6kernel13GemmUniversalINS1_17GroupProblemShapeIN4cute5tupleIJiiiEEEEENS1_10collective13CollectiveMmaINS1_40MainloopSm100ArrayTmaUmmaWarpSpecializedILi5ELi8ELi4ENS6_IJNS5_1CILi1EEESD_SD_EEEEENS6_IJNSC_ILi128EEESG_NSC_ILi64EEEEEENS_6half_tEPNS6_IJlSD_NSC_ILi0EEEEEESJ_SM_NS5_8TiledMMAINS5_8MMA_AtomIJNS5_20SM100_MMA_F16BF16_SSISJ_SJ_fLi128ELi128ELNS5_4UMMA5MajorE0ELSR_0ELNSQ_7ScaleInE0ELSS_0EEEEEENS5_6LayoutISE_NS6_IJSK_SK_SK_EEEEENS6_IJNS5_10UnderscoreESY_SY_EEEEENS5_13SM90_TMA_LOADENS5_14ComposedLayoutINS5_7SwizzleILi3ELi4ELi3EEENS5_18smem_ptr_flag_bitsILi16EEENSV_INS6_IJNSC_ILi8EEESH_EEENS6_IJSH_SD_EEEEEEEvNS5_8identityES11_S1B_vS1C_EENS_8epilogue10collective18CollectiveEpilogueINS1E_31Sm100PtrArrayTmaWarpSpecializedILi4ELi2ELi32ELb1ELb0EEEJSI_NS6_IJNSV_ISG_SD_EENSV_INSC_ILi32EEESD_EEEEESJ_PNS6_IJSD_lSK_EEESJ_S1O_NS1E_6fusion15FusionCallbacksIS1I_NS1P_17LinearCombinationISJ_fSJ_fLNS_15FloatRoundStyleE2EEESI_S1M_JEEENS5_5SM1004TMEM4LOAD26SM100_TMEM_LOAD_16dp256b4xES11_NS12_IS14_S16_NSV_INS6_IJSH_S17_EEENS6_IJSD_SH_EEEEEEENS5_17SM75_U16x8_LDSM_TENS5_14SM90_TMA_STOREES22_NS5_17SM90_U16x8_STSM_TENS5_39AutoVectorizingCopyWithAssumedAlignmentILi128EEEEEEvvEEEEvNT_6ParamsE) ;  /* 0xfffffee002ac7950 */ /* 0x000fea0003c3ffff */
        .weak           $__internal_3_$__cuda_sm20_div_u64
        .type           $__internal_3_$__cuda_sm20_div_u64,@function
        .size           $__internal_3_$__cuda_sm20_div_u64,(.L_x_63 - $__internal_3_$__cuda_sm20_div_u64)
$__internal_3_$__cuda_sm20_div_u64:
[----:B------:R-:W-:Y:S01]  /*11d50*/  MOV R30, R14 ;  /* 0x0000000e001e7202 */ /* 0x000fe20000000f00 */
[----:B------:R-:W-:-:S04]  /*11d60*/  IMAD.MOV.U32 R31, RZ, RZ, R3 ;  /* 0x000000ffff1f7224 */ /* 0x000fc800078e0003 */
[----:B------:R-:W1:Y:S08]  /*11d70*/  I2F.U64.RP R23, R30 ;  /* 0x0000001e00177312 */ /* 0x000e700000309000 */
[----:B-1----:R-:W1:Y:S02]  /*11d80*/  MUFU.RCP R24, R23 ;  /* 0x0000001700187308 */ /* 0x002e640000001000 */
[----:B-1----:R-:W-:-:S06]  /*11d90*/  IADD3 R24, PT, PT, R24, 0x1ffffffe, RZ ;  /* 0x1ffffffe18187810 */ /* 0x002fcc0007ffe0ff */
[----:B------:R-:W1:Y:S02]  /*11da0*/  F2I.U64.TRUNC R24, R24 ;  /* 0x0000001800187311 */ /* 0x000e64000020d800 */
[----:B-1----:R-:W-:Y:S01]  /*11db0*/  IMAD.WIDE.U32 R26, R24, R14, RZ ;  /* 0x0000000e181a7225 */ /* 0x002fe200078e00ff */
[----:B------:R-:W-:-:S03]  /*11dc0*/  MOV R29, R24 ;  /* 0x00000018001d7202 */ /* 0x000fc60000000f00 */
[----:B------:R-:W-:Y:S01]  /*11dd0*/  IMAD R21, R24, R3, R27 ;  /* 0x0000000318157224 */ /* 0x000fe200078e021b */
[----:B------:R-:W-:-:S03]  /*11de0*/  IADD3 R27, P0, PT, RZ, -R26, RZ ;  /* 0x8000001aff1b7210 */ /* 0x000fc60007f1e0ff */
[----:B------:R-:W-:Y:S02]  /*11df0*/  IMAD R21, R25, R14, R21 ;  /* 0x0000000e19157224 */ /* 0x000fe400078e0215 */
[----:B------:R-:W-:-:S04]  /*11e00*/  IMAD.HI.U32 R28, R24, R27, RZ ;  /* 0x0000001b181c7227 */ /* 0x000fc800078e00ff */
[----:B------:R-:W-:-:S04]  /*11e10*/  IMAD.X R21, RZ, RZ, ~R21, P0 ;  /* 0x000000ffff157224 */ /* 0x000fc800000e0e15 */
[----:B------:R-:W-:-:S04]  /*11e20*/  IMAD.WIDE.U32 R28, P3, R24, R21, R28 ;  /* 0x00000015181c7225 */ /* 0x000fc8000786001c */
[C---:B------:R-:W-:Y:S02]  /*11e30*/  IMAD R26, R25.reuse, R21, RZ ;  /* 0x00000015191a7224 */ /* 0x040fe400078e02ff */
[----:B------:R-:W-:-:S04]  /*11e40*/  IMAD.HI.U32 R27, P1, R25, R27, R28 ;  /* 0x0000001b191b7227 */ /* 0x000fc8000782001c */
[----:B------:R-:W-:Y:S01]  /*11e50*/  IMAD.HI.U32 R21, R25, R21, RZ ;  /* 0x0000001519157227 */ /* 0x000fe200078e00ff */
[----:B------:R-:W-:-:S03]  /*11e60*/  IADD3 R27, P0, PT, R26, R27, RZ ;  /* 0x0000001b1a1b7210 */ /* 0x000fc60007f1e0ff */
[----:B------:R-:W-:Y:S02]  /*11e70*/  IMAD.X R24, R21, 0x1, R25, P3 ;  /* 0x0000000115187824 */ /* 0x000fe400018e0619 */
[----:B------:R-:W-:-:S03]  /*11e80*/  IMAD.WIDE.U32 R28, R27, R14, RZ ;  /* 0x0000000e1b1c7225 */ /* 0x000fc600078e00ff */
[----:B------:R-:W-:Y:S01]  /*11e90*/  IADD3.X R24, PT, PT, RZ, RZ, R24, P0, P1 ;  /* 0x000000ffff187210 */ /* 0x000fe200007e2418 */
[----:B------:R-:W-:Y:S01]  /*11ea0*/  IMAD R21, R27, R3, R29 ;  /* 0x000000031b157224 */ /* 0x000fe200078e021d */
[----:B------:R-:W-:-:S03]  /*11eb0*/  IADD3 R23, P0, PT, RZ, -R28, RZ ;  /* 0x8000001cff177210 */ /* 0x000fc60007f1e0ff */
[----:B------:R-:W-:Y:S02]  /*11ec0*/  IMAD R21, R24, R14, R21 ;  /* 0x0000000e18157224 */ /* 0x000fe400078e0215 */
[----:B------:R-:W-:-:S03]  /*11ed0*/  IMAD.HI.U32 R26, R27, R23, RZ ;  /* 0x000000171b1a7227 */ /* 0x000fc600078e00ff */
[----:B------:R-:W-:-:S05]  /*11ee0*/  IADD3.X R21, PT, PT, RZ, ~R21, RZ, P0, !PT ;  /* 0x80000015ff157210 */ /* 0x000fca00007fe4ff */
[----:B------:R-:W-:-:S04]  /*11ef0*/  IMAD.WIDE.U32 R26, P3, R27, R21, R26 ;  /* 0x000000151b1a7225 */ /* 0x000fc8000786001a */
[C---:B------:R-:W-:Y:S02]  /*11f00*/  IMAD R25, R24.reuse, R21, RZ ;  /* 0x0000001518197224 */ /* 0x040fe400078e02ff */
[----:B------:R-:W-:-:S04]  /*11f10*/  IMAD.HI.U32 R26, P1, R24, R23, R26 ;  /* 0x00000017181a7227 */ /* 0x000fc8000782001a */
[----:B------:R-:W-:Y:S01]  /*11f20*/  IMAD.HI.U32 R21, R24, R21, RZ ;  /* 0x0000001518157227 */ /* 0x000fe200078e00ff */
[----:B------:R-:W-:-:S03]  /*11f30*/  IADD3 R25, P0, PT, R25, R26, RZ ;  /* 0x0000001a19197210 */ /* 0x000fc60007f1e0ff */
[----:B------:R-:W-:Y:S01]  /*11f40*/  IMAD.MOV.U32 R27, RZ, RZ, RZ ;  /* 0x000000ffff1b7224 */ /* 0x000fe200078e00ff */
[----:B------:R-:W-:Y:S01]  /*11f50*/  IADD3.X R21, PT, PT, R21, R24, RZ, P3, !PT ;  /* 0x0000001815157210 */ /* 0x000fe20001ffe4ff */
[----:B------:R-:W-:-:S03]  /*11f60*/  IMAD.HI.U32 R26, R25, R15, RZ ;  /* 0x0000000f191a7227 */ /* 0x000fc600078e00ff */
[----:B------:R-:W-:Y:S01]  /*11f70*/  IADD3.X R21, PT, PT, RZ, RZ, R21, P0, P1 ;  /* 0x000000ffff157210 */ /* 0x000fe200007e2415 */
[----:B------:R-:W-:-:S04]  /*11f80*/  IMAD.WIDE.U32 R24, R25, R22, R26 ;  /* 0x0000001619187225 */ /* 0x000fc800078e001a */
[C---:B------:R-:W-:Y:S02]  /*11f90*/  IMAD R26, R21.reuse, R22, RZ ;  /* 0x00000016151a7224 */ /* 0x040fe400078e02ff */
[----:B------:R-:W-:-:S04]  /*11fa0*/  IMAD.HI.U32 R23, P1, R21, R15, R24 ;  /* 0x0000000f15177227 */ /* 0x000fc80007820018 */
[----:B------:R-:W-:Y:S01]  /*11fb0*/  IMAD.HI.U32 R21, R21, R22, RZ ;  /* 0x0000001615157227 */ /* 0x000fe200078e00ff */
[----:B------:R-:W-:-:S04]  /*11fc0*/  IADD3 R26, P0, PT, R26, R23, RZ ;  /* 0x000000171a1a7210 */ /* 0x000fc80007f1e0ff */
[----:B------:R-:W-:Y:S01]  /*11fd0*/  IADD3.X R21, PT, PT, R21, RZ, RZ, P1, !PT ;  /* 0x000000ff15157210 */ /* 0x000fe20000ffe4ff */
[C---:B------:R-:W-:Y:S01]  /*11fe0*/  IMAD.WIDE.U32 R28, R26.reuse, R14, RZ ;  /* 0x0000000e1a1c7225 */ /* 0x040fe200078e00ff */
[C---:B------:R-:W-:Y:S02]  /*11ff0*/  IADD3 R25, PT, PT, R26.reuse, 0x1, RZ ;  /* 0x000000011a197810 */ /* 0x040fe40007ffe0ff */
[----:B------:R-:W-:Y:S01]  /*12000*/  IADD3.X R24, PT, PT, RZ, R21, RZ, P0, !PT ;  /* 0x00000015ff187210 */ /* 0x000fe200007fe4ff */
[----:B------:R-:W-:Y:S01]  /*12010*/  IMAD R23, R26, R3, R29 ;  /* 0x000000031a177224 */ /* 0x000fe200078e021d */
[----:B------:R-:W-:-:S03]  /*12020*/  IADD3 R21, P0, PT, -R28, R15, RZ ;  /* 0x0000000f1c157210 */ /* 0x000fc60007f1e1ff */
[-C--:B------:R-:W-:Y:S01]  /*12030*/  IMAD R23, R24, R14.reuse, R23 ;  /* 0x0000000e18177224 */ /* 0x080fe200078e0217 */
[----:B------:R-:W-:Y:S02]  /*12040*/  ISETP.GE.U32.AND P3, PT, R21, R14, PT ;  /* 0x0000000e1500720c */ /* 0x000fe40003f66070 */
[----:B------:R-:W-:Y:S01]  /*12050*/  IADD3 R24, P1, PT, -R14, R21, RZ ;  /* 0x000000150e187210 */ /* 0x000fe20007f3e1ff */
[----:B------:R-:W-:-:S05]  /*12060*/  IMAD.X R22, R22, 0x1, ~R23, P0 ;  /* 0x0000000116167824 */ /* 0x000fca00000e0e17 */
[----:B------:R-:W-:Y:S02]  /*12070*/  ISETP.GE.U32.AND.EX P0, PT, R22, R3, PT, P3 ;  /* 0x000000031600720c */ /* 0x000fe40003f06130 */
[----:B------:R-:W-:Y:S02]  /*12080*/  IADD3.X R23, PT, PT, ~R3, R22, RZ, P1, !PT ;  /* 0x0000001603177210 */ /* 0x000fe40000ffe5ff */
[----:B------:R-:W-:Y:S02]  /*12090*/  SEL R21, R24, R21, P0 ;  /* 0x0000001518157207 */ /* 0x000fe40000000000 */
[----:B------:R-:W-:Y:S02]  /*120a0*/  SEL R25, R25, R26, P0 ;  /* 0x0000001a19197207 */ /* 0x000fe40000000000 */
[----:B------:R-:W-:Y:S01]  /*120b0*/  SEL R22, R23, R22, P0 ;  /* 0x0000001617167207 */ /* 0x000fe20000000000 */
[----:B------:R-:W-:Y:S01]  /*120c0*/  HFMA2 R23, -RZ, RZ, 0, 0 ;  /* 0x00000000ff177431 */ /* 0x000fe200000001ff */
[----:B------:R-:W-:Y:S01]  /*120d0*/  ISETP.GE.U32.AND P1, PT, R21, R14, PT ;  /* 0x0000000e1500720c */ /* 0x000fe20003f26070 */
[----:B------:R-:W-:Y:S01]  /*120e0*/  VIADD R24, R25, 0x1 ;  /* 0x0000000119187836 */ /* 0x000fe20000000000 */
[----:B------:R-:W-:-:S02]  /*120f0*/  ISETP.NE.U32.AND P0, PT, R14, RZ, PT ;  /* 0x000000ff0e00720c */ /* 0x000fc40003f05070 */
[----:B------:R-:W-:Y:S02]  /*12100*/  ISETP.GE.U32.AND.EX P1, PT, R22, R3, PT, P1 ;  /* 0x000000031600720c */ /* 0x000fe40003f26110 */
[----:B------:R-:W-:Y:S02]  /*12110*/  MOV R22, R2 ;  /* 0x0000000200167202 */ /* 0x000fe40000000f00 */
[----:B------:R-:W-:Y:S02]  /*12120*/  ISETP.NE.AND.EX P0, PT, R3, RZ, PT, P0 ;  /* 0x000000ff0300720c */ /* 0x000fe40003f05300 */
[----:B------:R-:W-:-:S04]  /*12130*/  SEL R3, R24, R25, P1 ;  /* 0x0000001918037207 */ /* 0x000fc80000800000 */
[----:B------:R-:W-:Y:S01]  /*12140*/  SEL R3, R3, 0xffffffff, P0 ;  /* 0xffffffff03037807 */ /* 0x000fe20000000000 */
[----:B------:R-:W-:Y:S06]  /*12150*/  RET.REL.NODEC R22 `(_ZN7cutlass13device_kernelINS_4gemm6kernel13GemmUniversalINS1_17GroupProblemShapeIN4cute5tupleIJiiiEEEEENS1_10collective13CollectiveMmaINS1_40MainloopSm100ArrayTmaUmmaWarpSpecializedILi5ELi8ELi4ENS6_IJNS5_1CILi1EEESD_SD_EEEEENS6_IJNSC_ILi128EEESG_NSC_ILi64EEEEEENS_6half_tEPNS6_IJlSD_NSC_ILi0EEEEEESJ_SM_NS5_8TiledMMAINS5_8MMA_AtomIJNS5_20SM100_MMA_F16BF16_SSISJ_SJ_fLi128ELi128ELNS5_4UMMA5MajorE0ELSR_0ELNSQ_7ScaleInE0ELSS_0EEEEEENS5_6LayoutISE_NS6_IJSK_SK_SK_EEEEENS6_IJNS5_10UnderscoreESY_SY_EEEEENS5_13SM90_TMA_LOADENS5_14ComposedLayoutINS5_7SwizzleILi3ELi4ELi3EEENS5_18smem_ptr_flag_bitsILi16EEENSV_INS6_IJNSC_ILi8EEESH_EEENS6_IJSH_SD_EEEEEEEvNS5_8identityES11_S1B_vS1C_EENS_8epilogue10collective18CollectiveEpilogueINS1E_31Sm100PtrArrayTmaWarpSpecializedILi4ELi2ELi32ELb1ELb0EEEJSI_NS6_IJNSV_ISG_SD_EENSV_INSC_ILi32EEESD_EEEEESJ_PNS6_IJSD_lSK_EEESJ_S1O_NS1E_6fusion15FusionCallbacksIS1I_NS1P_17LinearCombinationISJ_fSJ_fLNS_15FloatRoundStyleE2EEESI_S1M_JEEENS5_5SM1004TMEM4LOAD26SM100_TMEM_LOAD_16dp256b4xES11_NS12_IS14_S16_NSV_INS6_IJSH_S17_EEENS6_IJSD_SH_EEEEEEENS5_17SM75_U16x8_LDSM_TENS5_14SM90_TMA_STOREES22_NS5_17SM90_U16x8_STSM_TENS5_39AutoVectorizingCopyWithAssumedAlignmentILi128EEEEEEvvEEEEvNT_6ParamsE) ;  /* 0xfffffedc16a87950 */ /* 0x000fec0003c3ffff */
.L_x_63:
        /* <DEDUP_REMOVED lines=29> */
[----:B------:R-:W-:Y:S02]  /*12330*/  HFMA2 R29, -RZ, RZ, 0, 0 ;  /* 0x00000000ff1d7431 */ /* 0x000fe400000001ff */
[----:B------:R-:W-:Y:S01]  /*12340*/  IMAD.HI.U32 R28, R25, R23, RZ ;  /* 0x00000017191c7227 */ /* 0x000fe200078e00ff */
[----:B------:R-:W-:-:S03]  /*12350*/  IADD3 R27, P0, PT, R27, R24, RZ ;  /* 0x000000181b1b7210 */ /* 0x000fc60007f1e0ff */
[----:B------:R-:W-:Y:S02]  /*12360*/  IMAD.X R24, R28, 0x1, R25, P2 ;  /* 0x000000011c187824 */ /* 0x000fe400010e0619 */
        /* <DEDUP_REMOVED lines=8> */
[----:B------:R-:W-:-:S04]  /*123f0*/  IMAD.WIDE.U32 R28, R23, R20, RZ ;  /* 0x00000014171c7225 */ /* 0x000fc800078e00ff */
[----:B------:R-:W-:Y:S01]  /*12400*/  IMAD.X R24, RZ, RZ, R24, P0 ;  /* 0x000000ffff187224 */ /* 0x000fe200000e0618 */
[----:B------:R-:W-:Y:S01]  /*12410*/  IADD3 R25, P0, PT, -R28, R22, RZ ;  /* 0x000000161c197210 */ /* 0x000fe20007f1e1ff */
[C---:B------:R-:W-:Y:S02]  /*12420*/  IMAD R27, R23.reuse, R3, R29 ;  /* 0x00000003171b7224 */ /* 0x040fe400078e021d */
[----:B------:R-:W-:Y:S01]  /*12430*/  VIADD R30, R23, 0x1 ;  /* 0x00000001171e7836 */ /* 0x000fe20000000000 */
[-C--:B------:R-:W-:Y:S01]  /*12440*/  ISETP.GE.U32.AND P2, PT, R25, R20.reuse, PT ;  /* 0x000000141900720c */ /* 0x080fe20003f46070 */
[----:B------:R-:W-:Y:S01]  /*12450*/  IMAD R24, R24, R20, R27 ;  /* 0x0000001418187224 */ /* 0x000fe200078e021b */
[----:B------:R-:W-:-:S04]  /*12460*/  IADD3 R28, P1, PT, -R20, R25, RZ ;  /* 0x00000019141c7210 */ /* 0x000fc80007f3e1ff */
[----:B------:R-:W-:-:S04]  /*12470*/  IADD3.X R24, PT, PT, ~R24, R21, RZ, P0, !PT ;  /* 0x0000001518187210 */ /* 0x000fc800007fe5ff */
[----:B------:R-:W-:Y:S02]  /*12480*/  ISETP.GE.U32.AND.EX P0, PT, R24, R3, PT, P2 ;  /* 0x000000031800720c */ /* 0x000fe40003f06120 */
[-C--:B------:R-:W-:Y:S02]  /*12490*/  IADD3.X R21, PT, PT, ~R3, R24.reuse, RZ, P1, !PT ;  /* 0x0000001803157210 */ /* 0x080fe40000ffe5ff */
[----:B------:R-:W-:Y:S02]  /*124a0*/  SEL R25, R28, R25, P0 ;  /* 0x000000191c197207 */ /* 0x000fe40000000000 */
[----:B------:R-:W-:Y:S02]  /*124b0*/  SEL R24, R21, R24, P0 ;  /* 0x0000001815187207 */ /* 0x000fe40000000000 */
[----:B------:R-:W-:Y:S02]  /*124c0*/  SEL R30, R30, R23, P0 ;  /* 0x000000171e1e7207 */ /* 0x000fe40000000000 */
[----:B------:R-:W-:-:S02]  /*124d0*/  ISETP.GE.U32.AND P1, PT, R25, R20, PT ;  /* 0x000000141900720c */ /* 0x000fc40003f26070 */
[----:B------:R-:W-:Y:S02]  /*124e0*/  ISETP.NE.U32.AND P0, PT, R20, RZ, PT ;  /* 0x000000ff1400720c */ /* 0x000fe40003f05070 */
[----:B------:R-:W-:Y:S02]  /*124f0*/  IADD3 R21, PT, PT, R30, 0x1, RZ ;  /* 0x000000011e157810 */ /* 0x000fe40007ffe0ff */
[----:B------:R-:W-:Y:S02]  /*12500*/  ISETP.GE.U32.AND.EX P1, PT, R24, R3, PT, P1 ;  /* 0x000000031800720c */ /* 0x000fe40003f26110 */
[----:B------:R-:W-:Y:S02]  /*12510*/  ISETP.NE.AND.EX P0, PT, R3, RZ, PT, P0 ;  /* 0x000000ff0300720c */ /* 0x000fe40003f05300 */
[----:B------:R-:W-:Y:S02]  /*12520*/  MOV R3, 0x0 ;  /* 0x0000000000037802 */ /* 0x000fe40000000f00 */
[----:B------:R-:W-:-:S04]  /*12530*/  SEL R21, R21, R30, P1 ;  /* 0x0000001e15157207 */ /* 0x000fc80000800000 */
[----:B------:R-:W-:Y:S01]  /*12540*/  SEL R21, R21, 0xffffffff, P0 ;  /* 0xffffffff15157807 */ /* 0x000fe20000000000 */
[----:B------:R-:W-:Y:S06]  /*12550*/  RET.REL.NODEC R2 `(_ZN7cutlass13device_kernelINS_4gemm6kernel13GemmUniversalINS1_17GroupProblemShapeIN4cute5tupleIJiiiEEEEENS1_10collective13CollectiveMmaINS1_40MainloopSm100ArrayTmaUmmaWarpSpecializedILi5ELi8ELi4ENS6_IJNS5_1CILi1EEESD_SD_EEEEENS6_IJNSC_ILi128EEESG_NSC_ILi64EEEEEENS_6half_tEPNS6_IJlSD_NSC_ILi0EEEEEESJ_SM_NS5_8TiledMMAINS5_8MMA_AtomIJNS5_20SM100_MMA_F16BF16_SSISJ_SJ_fLi128ELi128ELNS5_4UMMA5MajorE0ELSR_0ELNSQ_7ScaleInE0ELSS_0EEEEEENS5_6LayoutISE_NS6_IJSK_SK_SK_EEEEENS6_IJNS5_10UnderscoreESY_SY_EEEEENS5_13SM90_TMA_LOADENS5_14ComposedLayoutINS5_7SwizzleILi3ELi4ELi3EEENS5_18smem_ptr_flag_bitsILi16EEENSV_INS6_IJNSC_ILi8EEESH_EEENS6_IJSH_SD_EEEEEEEvNS5_8identityES11_S1B_vS1C_EENS_8epilogue10collective18CollectiveEpilogueINS1E_31Sm100PtrArrayTmaWarpSpecializedILi4ELi2ELi32ELb1ELb0EEEJSI_NS6_IJNSV_ISG_SD_EENSV_INSC_ILi32EEESD_EEEEESJ_PNS6_IJSD_lSK_EEESJ_S1O_NS1E_6fusion15FusionCallbacksIS1I_NS1P_17LinearCombinationISJ_fSJ_fLNS_15FloatRoundStyleE2EEESI_S1M_JEEENS5_5SM1004TMEM4LOAD26SM100_TMEM_LOAD_16dp256b4xES11_NS12_IS14_S16_NSV_INS6_IJSH_S17_EEENS6_IJSD_SH_EEEEEEENS5_17SM75_U16x8_LDSM_TENS5_14SM90_TMA_STOREES22_NS5_17SM90_U16x8_STSM_TENS5_39AutoVectorizingCopyWithAssumedAlignmentILi128EEEEEEvvEEEEvNT_6ParamsE) ;  /* 0xfffffed802a87950 */ /* 0x000fec0003c3ffff */
.L_x_280:
[----:B------:R-:W-:-:S00]  /*12560*/  BRA `(.L_x_280) ;  /* 0xfffffffc00fc7947 */ /* 0x000fc0000383ffff */
[----:B------:R-:W-:-:S00]  /*12570*/  NOP ;  /* 0x0000000000007918 */ /* 0x000fc00000000000 */
        /* <DEDUP_REMOVED lines=8> */
.L_x_292:


//--------------------- .nv.global.init           --------------------------
	.section	.nv.global.init,"aw",@progbits
.nv.global.init:
	.type		$str$26,@object
	.size		$str$26,($str$27 - $str$26)
$str$26:
        /*0000*/ 	.byte	0x28, 0x61, 0x64, 0x64, 0x72, 0x65, 0x73, 0x73, 0x20, 0x26, 0x20, 0x6d, 0x61, 0x73, 0x6b, 0x29
        /*0010*/ 	.byte	0x20, 0x3d, 0x3d, 0x20, 0x30, 0x00
	.type		$str$27,@object
	.size		$str$27,($str$25 - $str$27)
$str$27:
        /*0016*/ 	.byte	0x2f, 0x74, 0x6d, 0x70, 0x2f, 0x63, 0x75, 0x74, 0x6c, 0x61, 0x73, 0x73, 0x5f, 0x73, 0x77, 0x65
        /*0026*/ 	.byte	0x65, 0x70, 0x5f, 0x73, 0x72, 0x63, 0x2f, 0x69, 0x6e, 0x63, 0x6c, 0x75, 0x64, 0x65, 0x2f, 0x63
        /*0036*/ 	.byte	0x75, 0x74, 0x65, 0x2f, 0x70, 0x6f, 0x69, 0x6e, 0x74, 0x65, 0x72, 0x5f, 0x66, 0x6c, 0x61, 0x67
        /*0046*/ 	.byte	0x67, 0x65, 0x64, 0x2e, 0x68, 0x70, 0x70, 0x00
	.type		$str$25,@object
	.size		$str$25,($str$24 - $str$25)
$str$25:
        /*004e*/ 	.byte	0x2f, 0x74, 0x6d, 0x70, 0x2f, 0x63, 0x75, 0x74, 0x6c, 0x61, 0x73, 0x73, 0x5f, 0x73, 0x77, 0x65
        /*005e*/ 	.byte	0x65, 0x70, 0x5f, 0x73, 0x72, 0x63, 0x2f, 0x69, 0x6e, 0x63, 0x6c, 0x75, 0x64, 0x65, 0x2f, 0x63
        /*006e*/ 	.byte	0x75, 0x74, 0x65, 0x2f, 0x61, 0x74, 0x6f, 0x6d, 0x2f, 0x63, 0x6f, 0x70, 0x79, 0x5f, 0x74, 0x72
        /*007e*/ 	.byte	0x61, 0x69, 0x74, 0x73, 0x5f, 0x73, 0x6d, 0x31, 0x30, 0x30, 0x2e, 0x68, 0x70, 0x70, 0x00
	.type		$str$24,@object
	.size		$str$24,(__unnamed_1 - $str$24)
$str$24:
        /*008d*/ 	.byte	0x28, 0x28, 0x75, 0x69, 0x6e, 0x74, 0x33, 0x32, 0x5f, 0x74, 0x28, 0x74, 0x68, 0x72, 0x65, 0x61
        /*009d*/ 	.byte	0x64, 0x49, 0x64, 0x78, 0x2e, 0x78, 0x29, 0x20, 0x2f, 0x20, 0x33, 0x32, 0x29, 0x20, 0x25, 0x20
        /*00ad*/ 	.byte	0x34, 0x29, 0x20, 0x3d, 0x3d, 0x20, 0x28, 0x28, 0x28, 0x74, 0x6d, 0x65, 0x6d, 0x5f, 0x61, 0x64
        /*00bd*/ 	.byte	0x64, 0x72, 0x20, 0x3e, 0x3e, 0x20, 0x31, 0x36, 0x29, 0x20, 0x2f, 0x20, 0x33, 0x32, 0x29, 0x20
        /*00cd*/ 	.byte	0x25, 0x20, 0x34, 0x29, 0x00
	.type		__unnamed_1,@object
	.size		__unnamed_1,(__unnamed_2 - __unnamed_1)
__unnamed_1:
        /*00d2*/ 	.byte	0x61, 0x75, 0x74, 0x6f, 0x20, 0x63, 0x75, 0x74, 0x65, 0x3a, 0x3a, 0x61, 0x73, 0x5f, 0x70, 0x6f
        /* <DEDUP_REMOVED lines=24> */
        /*0262*/ 	.byte	0x39, 0x36, 0x3e, 0x3e, 0x3e, 0x3e, 0x5d, 0x00
	.type		__unnamed_2,@object
	.size		__unnamed_2,(.L_2 - __unnamed_2)
__unnamed_2:
        /* <DEDUP_REMOVED lines=42> */
        /*050a*/ 	.byte	0x3e, 0x5d, 0x00
.L_2:


//--------------------- .nv.shared._ZN7cutlass13device_kernelINS_4gemm6kernel13GemmUniversalINS1_17GroupProblemShapeIN4cute5tupleIJiiiEEEEENS1_10collective13CollectiveMmaINS1_40MainloopSm100ArrayTmaUmmaWarpSpecializedILi5ELi8ELi4ENS6_IJNS5_1CILi1EEESD_SD_EEEEENS6_IJNSC_ILi128EEESG_NSC_ILi64EEEEEENS_6half_tEPNS6_IJlSD_NSC_ILi0EEEEEESJ_SM_NS5_8TiledMMAINS5_8MMA_AtomIJNS5_20SM100_MMA_F16BF16_SSISJ_SJ_fLi128ELi128ELNS5_4UMMA5MajorE0ELSR_0ELNSQ_7ScaleInE0ELSS_0EEEEEENS5_6LayoutISE_NS6_IJSK_SK_SK_EEEEENS6_IJNS5_10UnderscoreESY_SY_EEEEENS5_13SM90_TMA_LOADENS5_14ComposedLayoutINS5_7SwizzleILi3ELi4ELi3EEENS5_18smem_ptr_flag_bitsILi16EEENSV_INS6_IJNSC_ILi8EEESH_EEENS6_IJSH_SD_EEEEEEEvNS5_8identityES11_S1B_vS1C_EENS_8epilogue10collective18CollectiveEpilogueINS1E_31Sm100PtrArrayTmaWarpSpecializedILi4ELi2ELi32ELb1ELb0EEEJSI_NS6_IJNSV_ISG_SD_EENSV_INSC_ILi32EEESD_EEEEESJ_PNS6_IJSD_lSK_EEESJ_S1O_NS1E_6fusion15FusionCallbacksIS1I_NS1P_17LinearCombinationISJ_fSJ_fLNS_15FloatRoundStyleE2EEESI_S1M_JEEENS5_5SM1004TMEM4LOAD26SM100_TMEM_LOAD_16dp256b4xES11_NS12_IS14_S16_NSV_INS6_IJSH_S17_EEENS6_IJSD_SH_EEEEEEENS5_17SM75_U16x8_LDSM_TENS5_14SM90_TMA_STOREES22_NS5_17SM90_U16x8_STSM_TENS5_39AutoVectorizingCopyWithAssumedAlignmentILi128EEEEEEvvEEEEvNT_6ParamsE --------------------------
	.section	.nv.shared._ZN7cutlass13device_kernelINS_4gemm6kernel13GemmUniversalINS1_17GroupProblemShapeIN4cute5tupleIJiiiEEEEENS1_10collective13CollectiveMmaINS1_40MainloopSm100ArrayTmaUmmaWarpSpecializedILi5ELi8ELi4ENS6_IJNS5_1CILi1EEESD_SD_EEEEENS6_IJNSC_ILi128EEESG_NSC_ILi64EEEEEENS_6half_tEPNS6_IJlSD_NSC_ILi0EEEEEESJ_SM_NS5_8TiledMMAINS5_8MMA_AtomIJNS5_20SM100_MMA_F16BF16_SSISJ_SJ_fLi128ELi128ELNS5_4UMMA5MajorE0ELSR_0ELNSQ_7ScaleInE0ELSS_0EEEEEENS5_6LayoutISE_NS6_IJSK_SK_SK_EEEEENS6_IJNS5_10UnderscoreESY_SY_EEEEENS5_13SM90_TMA_LOADENS5_14ComposedLayoutINS5_7SwizzleILi3ELi4ELi3EEENS5_18smem_ptr_flag_bitsILi16EEENSV_INS6_IJNSC_ILi8EEESH_EEENS6_IJSH_SD_EEEEEEEvNS5_8identityES11_S1B_vS1C_EENS_8epilogue10collective18CollectiveEpilogueINS1E_31Sm100PtrArrayTmaWarpSpecializedILi4ELi2ELi32ELb1ELb0EEEJSI_NS6_IJNSV_ISG_SD_EENSV_INSC_ILi32EEESD_EEEEESJ_PNS6_IJSD_lSK_EEESJ_S1O_NS1E_6fusion15FusionCallbacksIS1I_NS1P_17LinearCombinationISJ_fSJ_fLNS_15FloatRoundStyleE2EEESI_S1M_JEEENS5_5SM1004TMEM4LOAD26SM100_TMEM_LOAD_16dp256b4xES11_NS12_IS14_S16_NSV_INS6_IJSH_S17_EEENS6_IJSD_SH_EEEEEEENS5_17SM75_U16x8_LDSM_TENS5_14SM90_TMA_STOREES22_NS5_17SM90_U16x8_STSM_TENS5_39AutoVectorizingCopyWithAssumedAlignmentILi128EEEEEEvvEEEEvNT_6ParamsE,"aw",@nobits
	.sectionflags	@""
	.align	16
	.zero		1024


//--------------------- .nv.shared.reserved.0     --------------------------
	.section	.nv.shared.reserved.0,"aw",@nobits
	.weak		__nv_reservedSMEM_offset_0_alias
	.size		__nv_reservedSMEM_offset_0_alias, 0, 64
	.other		__nv_reservedSMEM_offset_0_alias,@"STO_CUDA_RESERVED_SHARED STV_DEFAULT"
__nv_reservedSMEM_offset_0_alias:
	.zero		0
.nv.shared.reserved.0:
	.zero		64
	.weak		__nv_reservedSMEM_tcgen05_partition
	.type		__nv_reservedSMEM_tcgen05_partition,@object
	.size		__nv_reservedSMEM_tcgen05_partition,(.L_0 - __nv_reservedSMEM_tcgen05_partition)
__nv_reservedSMEM_tcgen05_partition:
	.zero		32
.L_0:


//--------------------- .nv.global                --------------------------
	.section	.nv.global,"aw",@nobits
.nv.global:
	.type		_ZN39_INTERNAL_8dc7d7cb_4_k_cu_04aa7493_25974cute1_E,@object
	.size		_ZN39_INTERNAL_8dc7d7cb_4_k_cu_04aa7493_25974cute1_E,(_ZN39_INTERNAL_8dc7d7cb_4_k_cu_04aa7493_25974cuda3std3__45__cpo6cbeginE - _ZN39_INTERNAL_8dc7d7cb_4_k_cu_04aa7493_25974cute1_E)
_ZN39_INTERNAL_8dc7d7cb_4_k_cu_04aa7493_25974cute1_E:
	.zero		1
	.type		_ZN39_INTERNAL_8dc7d7cb_4_k_cu_04aa7493_25974cuda3std3__45__cpo6cbeginE,@object
	.size		_ZN39_INTERNAL_8dc7d7cb_4_k_cu_04aa7493_25974cuda3std3__45__cpo6cbeginE,(_ZN39_INTERNAL_8dc7d7cb_4_k_cu_04aa7493_25974cuda3std3__48in_placeE - _ZN39_INTERNAL_8dc7d7cb_4_k_cu_04aa7493_25974cuda3std3__45__cpo6cbeginE)
_ZN39_INTERNAL_8dc7d7cb_4_k_cu_04aa7493_25974cuda3std3__45__cpo6cbeginE:
	.zero		1
	.type		_ZN39_INTERNAL_8dc7d7cb_4_k_cu_04aa7493_25974cuda3std3__48in_placeE,@object
	.size		_ZN39_INTERNAL_8dc7d7cb_4_k_cu_04aa7493_25974cuda3std3__48in_placeE,(_ZN39_INTERNAL_8dc7d7cb_4_k_cu_04aa7493_25974cuda3std6ranges3__45__cpo9iter_moveE - _ZN39_INTERNAL_8dc7d7cb_4_k_cu_04aa7493_25974cuda3std3__48in_placeE)
_ZN39_INTERNAL_8dc7d7cb_4_k_cu_04aa7493_25974cuda3std3__48in_placeE:
	.zero		1
	.type		_ZN39_INTERNAL_8dc7d7cb_4_k_cu_04aa7493_25974cuda3std6ranges3__45__cpo9iter_moveE,@object
	.size		_ZN39_INTERNAL_8dc7d7cb_4_k_cu_04aa7493_25974cuda3std6ranges3__45__cpo9iter_moveE,(_ZN39_INTERNAL_8dc7d7cb_4_k_cu_04aa7493_25974cuda3std3__45__cpo5beginE - _ZN39_INTERNAL_8dc7d7cb_4_k_cu_04aa7493_25974cuda3std6ranges3__45__cpo9iter_moveE)
_ZN39_INTERNAL_8dc7d7cb_4_k_cu_04aa7493_25974cuda3std6ranges3__45__cpo9iter_moveE:
	.zero		1
	.type		_ZN39_INTERNAL_8dc7d7cb_4_k_cu_04aa7493_25974cuda3std3__45__cpo5beginE,@object
	.size		_ZN39_INTERNAL_8dc7d7cb_4_k_cu_04aa7493_25974cuda3std3__45__cpo5beginE,(_ZN39_INTERNAL_8dc7d7cb_4_k_cu_04aa7493_25974cuda3std3__441_GLOBAL__N__8dc7d7cb_4_k_cu_04aa7493_25976ignoreE - _ZN39_INTERNAL_8dc7d7cb_4_k_cu_04aa7493_25974cuda3std3__45__cpo5beginE)
_ZN39_INTERNAL_8dc7d7cb_4_k_cu_04aa7493_25974cuda3std3__45__cpo5beginE:
	.zero		1
	.type		_ZN39_INTERNAL_8dc7d7cb_4_k_cu_04aa7493_25974cuda3std3__441_GLOBAL__N__8dc7d7cb_4_k_cu_04aa7493_25976ignoreE,@object
	.size		_ZN39_INTERNAL_8dc7d7cb_4_k_cu_04aa7493_25974cuda3std3__441_GLOBAL__N__8dc7d7cb_4_k_cu_04aa7493_25976ignoreE,(_ZN39_INTERNAL_8dc7d7cb_4_k_cu_04aa7493_25974cute7productE - _ZN39_INTERNAL_8dc7d7cb_4_k_cu_04aa7493_25974cuda3std3__441_GLOBAL__N__8dc7d7cb_4_k_cu_04aa7493_25976ignoreE)
_ZN39_INTERNAL_8dc7d7cb_4_k_cu_04aa7493_25974cuda3std3__441_GLOBAL__N__8dc7d7cb_4_k_cu_04aa7493_25976ignoreE:
	.zero		1
	.type		_ZN39_INTERNAL_8dc7d7cb_4_k_cu_04aa7493_25974cute7productE,@object
	.size		_ZN39_INTERNAL_8dc7d7cb_4_k_cu_04aa7493_25974cute7productE,(_ZN39_INTERNAL_8dc7d7cb_4_k_cu_04aa7493_25974cuda3std3__45__cpo3endE - _ZN39_INTERNAL_8dc7d7cb_4_k_cu_04aa7493_25974cute7productE)
_ZN39_INTERNAL_8dc7d7cb_4_k_cu_04aa7493_25974cute7productE:
	.zero		1
	.type		_ZN39_INTERNAL_8dc7d7cb_4_k_cu_04aa7493_25974cuda3std3__45__cpo3endE,@object
	.size		_ZN39_INTERNAL_8dc7d7cb_4_k_cu_04aa7493_25974cuda3std3__45__cpo3endE,(_ZN39_INTERNAL_8dc7d7cb_4_k_cu_04aa7493_25974cuda3std3__419piecewise_constructE - _ZN39_INTERNAL_8dc7d7cb_4_k_cu_04aa7493_25974cuda3std3__45__cpo3endE)
_ZN39_INTERNAL_8dc7d7cb_4_k_cu_04aa7493_25974cuda3std3__45__cpo3endE:
	.zero		1
	.type		_ZN39_INTERNAL_8dc7d7cb_4_k_cu_04aa7493_25974cuda3std3__419piecewise_constructE,@object
	.size		_ZN39_INTERNAL_8dc7d7cb_4_k_cu_04aa7493_25974cuda3std3__419piecewise_constructE,(_ZN39_INTERNAL_8dc7d7cb_4_k_cu_04aa7493_25974cuda3std3__45__cpo4cendE - _ZN39_INTERNAL_8dc7d7cb_4_k_cu_04aa7493_25974cuda3std3__419piecewise_constructE)
_ZN39_INTERNAL_8dc7d7cb_4_k_cu_04aa7493_25974cuda3std3__419piecewise_constructE:
	.zero		1
	.type		_ZN39_INTERNAL_8dc7d7cb_4_k_cu_04aa7493_25974cuda3std3__45__cpo4cendE,@object
	.size		_ZN39_INTERNAL_8dc7d7cb_4_k_cu_04aa7493_25974cuda3std3__45__cpo4cendE,(_ZN39_INTERNAL_8dc7d7cb_4_k_cu_04aa7493_25974cuda3std6ranges3__45__cpo4swapE - _ZN39_INTERNAL_8dc7d7cb_4_k_cu_04aa7493_25974cuda3std3__45__cpo4cendE)
_ZN39_INTERNAL_8dc7d7cb_4_k_cu_04aa7493_25974cuda3std3__45__cpo4cendE:
	.zero		1
	.type		_ZN39_INTERNAL_8dc7d7cb_4_k_cu_04aa7493_25974cuda3std6ranges3__45__cpo4swapE,@object
	.size		_ZN39_INTERNAL_8dc7d7cb_4_k_cu_04aa7493_25974cuda3std6ranges3__45__cpo4swapE,(.L_10 - _ZN39_INTERNAL_8dc7d7cb_4_k_cu_04aa7493_25974cuda3std6ranges3__45__cpo4swapE)
_ZN39_INTERNAL_8dc7d7cb_4_k_cu_04aa7493_25974cuda3std6ranges3__45__cpo4swapE:
	.zero		1
.L_10:


//--------------------- .nv.constant0._ZN7cutlass13device_kernelINS_4gemm6kernel13GemmUniversalINS1_17GroupProblemShapeIN4cute5tupleIJiiiEEEEENS1_10collective13CollectiveMmaINS1_40MainloopSm100ArrayTmaUmmaWarpSpecializedILi5ELi8ELi4ENS6_IJNS5_1CILi1EEESD_SD_EEEEENS6_IJNSC_ILi128EEESG_NSC_ILi64EEEEEENS_6half_tEPNS6_IJlSD_NSC_ILi0EEEEEESJ_SM_NS5_8TiledMMAINS5_8MMA_AtomIJNS5_20SM100_MMA_F16BF16_SSISJ_SJ_fLi128ELi128ELNS5_4UMMA5MajorE0ELSR_0ELNSQ_7ScaleInE0ELSS_0EEEEEENS5_6LayoutISE_NS6_IJSK_SK_SK_EEEEENS6_IJNS5_10UnderscoreESY_SY_EEEEENS5_13SM90_TMA_LOADENS5_14ComposedLayoutINS5_7SwizzleILi3ELi4ELi3EEENS5_18smem_ptr_flag_bitsILi16EEENSV_INS6_IJNSC_ILi8EEESH_EEENS6_IJSH_SD_EEEEEEEvNS5_8identityES11_S1B_vS1C_EENS_8epilogue10collective18CollectiveEpilogueINS1E_31Sm100PtrArrayTmaWarpSpecializedILi4ELi2ELi32ELb1ELb0EEEJSI_NS6_IJNSV_ISG_SD_EENSV_INSC_ILi32EEESD_EEEEESJ_PNS6_IJSD_lSK_EEESJ_S1O_NS1E_6fusion15FusionCallbacksIS1I_NS1P_17LinearCombinationISJ_fSJ_fLNS_15FloatRoundStyleE2EEESI_S1M_JEEENS5_5SM1004TMEM4LOAD26SM100_TMEM_LOAD_16dp256b4xES11_NS12_IS14_S16_NSV_INS6_IJSH_S17_EEENS6_IJSD_SH_EEEEEEENS5_17SM75_U16x8_LDSM_TENS5_14SM90_TMA_STOREES22_NS5_17SM90_U16x8_STSM_TENS5_39AutoVectorizingCopyWithAssumedAlignmentILi128EEEEEEvvEEEEvNT_6ParamsE --------------------------
	.section	.nv.constant0._ZN7cutlass13device_kernelINS_4gemm6kernel13GemmUniversalINS1_17GroupProblemShapeIN4cute5tupleIJiiiEEEEENS1_10collective13CollectiveMmaINS1_40MainloopSm100ArrayTmaUmmaWarpSpecializedILi5ELi8ELi4ENS6_IJNS5_1CILi1EEESD_SD_EEEEENS6_IJNSC_ILi128EEESG_NSC_ILi64EEEEEENS_6half_tEPNS6_IJlSD_NSC_ILi0EEEEEESJ_SM_NS5_8TiledMMAINS5_8MMA_AtomIJNS5_20SM100_MMA_F16BF16_SSISJ_SJ_fLi128ELi128ELNS5_4UMMA5MajorE0ELSR_0ELNSQ_7ScaleInE0ELSS_0EEEEEENS5_6LayoutISE_NS6_IJSK_SK_SK_EEEEENS6_IJNS5_10UnderscoreESY_SY_EEEEENS5_13SM90_TMA_LOADENS5_14ComposedLayoutINS5_7SwizzleILi3ELi4ELi3EEENS5_18smem_ptr_flag_bitsILi16EEENSV_INS6_IJNSC_ILi8EEESH_EEENS6_IJSH_SD_EEEEEEEvNS5_8identityES11_S1B_vS1C_EENS_8epilogue10collective18CollectiveEpilogueINS1E_31Sm100PtrArrayTmaWarpSpecializedILi4ELi2ELi32ELb1ELb0EEEJSI_NS6_IJNSV_ISG_SD_EENSV_INSC_ILi32EEESD_EEEEESJ_PNS6_IJSD_lSK_EEESJ_S1O_NS1E_6fusion15FusionCallbacksIS1I_NS1P_17LinearCombinationISJ_fSJ_fLNS_15FloatRoundStyleE2EEESI_S1M_JEEENS5_5SM1004TMEM4LOAD26SM100_TMEM_LOAD_16dp256b4xES11_NS12_IS14_S16_NSV_INS6_IJSH_S17_EEENS6_IJSD_SH_EEEEEEENS5_17SM75_U16x8_LDSM_TENS5_14SM90_TMA_STOREES22_NS5_17SM90_U16x8_STSM_TENS5_39AutoVectorizingCopyWithAssumedAlignmentILi128EEEEEEvvEEEEvNT_6ParamsE,"a",@progbits
	.sectionflags	@""
	.align	4
.nv.constant0._ZN7cutlass13device_kernelINS_4gemm6kernel13GemmUniversalINS1_17GroupProblemShapeIN4cute5tupleIJiiiEEEEENS1_10collective13CollectiveMmaINS1_40MainloopSm100ArrayTmaUmmaWarpSpecializedILi5ELi8ELi4ENS6_IJNS5_1CILi1EEESD_SD_EEEEENS6_IJNSC_ILi128EEESG_NSC_ILi64EEEEEENS_6half_tEPNS6_IJlSD_NSC_ILi0EEEEEESJ_SM_NS5_8TiledMMAINS5_8MMA_AtomIJNS5_20SM100_MMA_F16BF16_SSISJ_SJ_fLi128ELi128ELNS5_4UMMA5MajorE0ELSR_0ELNSQ_7ScaleInE0ELSS_0EEEEEENS5_6LayoutISE_NS6_IJSK_SK_SK_EEEEENS6_IJNS5_10UnderscoreESY_SY_EEEEENS5_13SM90_TMA_LOADENS5_14ComposedLayoutINS5_7SwizzleILi3ELi4ELi3EEENS5_18smem_ptr_flag_bitsILi16EEENSV_INS6_IJNSC_ILi8EEESH_EEENS6_IJSH_SD_EEEEEEEvNS5_8identityES11_S1B_vS1C_EENS_8epilogue10collective18CollectiveEpilogueINS1E_31Sm100PtrArrayTmaWarpSpecializedILi4ELi2ELi32ELb1ELb0EEEJSI_NS6_IJNSV_ISG_SD_EENSV_INSC_ILi32EEESD_EEEEESJ_PNS6_IJSD_lSK_EEESJ_S1O_NS1E_6fusion15FusionCallbacksIS1I_NS1P_17LinearCombinationISJ_fSJ_fLNS_15FloatRoundStyleE2EEESI_S1M_JEEENS5_5SM1004TMEM4LOAD26SM100_TMEM_LOAD_16dp256b4xES11_NS12_IS14_S16_NSV_INS6_IJSH_S17_EEENS6_IJSD_SH_EEEEEEENS5_17SM75_U16x8_LDSM_TENS5_14SM90_TMA_STOREES22_NS5_17SM90_U16x8_STSM_TENS5_39AutoVectorizingCopyWithAssumedAlignmentILi128EEEEEEvvEEEEvNT_6ParamsE:
	.zero		3200


//--------------------- SYMBOLS --------------------------

	.type		.nv.reservedSmem.offset0,@object
	.size		.nv.reservedSmem.offset0,0x4
	.type		.nv.reservedSmem.cap,@object
	.size		.nv.reservedSmem.cap,0x4
	.type		__assertfail,@function
